//
// Generated by NVIDIA NVVM Compiler
//
// Compiler Build ID: CL-36424714
// Cuda compilation tools, release 13.0, V13.0.88
// Based on NVVM 20.0.0
//

.version 9.0
.target sm_100
.address_size 64

	// .globl	cudaStereoDecorr
// _ZZ18cudaFindWastedBitsE6shared has been demoted
// _ZZ18cudaComputeAutocorE6shared has been demoted
// _ZZ14cudaComputeLPCE6shared has been demoted
// _ZZ21cudaComputeLPCLatticeE6shared has been demoted
// _ZZ20cudaEstimateResidualE6shared has been demoted
// _ZZ20cudaChooseBestMethodE6shared has been demoted
// _ZZ18cudaCopyBestMethodE6shared_$_0 has been demoted
// _ZZ24cudaCopyBestMethodStereoE6shared has been demoted
// _ZZ18cudaEncodeResidualE6shared has been demoted
// _ZZ17cudaCalcPartitionE6shared has been demoted
// _ZZ19cudaCalcPartition16E6shared has been demoted
// _ZZ22cudaCalcLargePartitionE6shared has been demoted
// _ZZ16cudaSumPartitionE6shared has been demoted
// _ZZ21cudaFindRiceParameterE6shared has been demoted
// _ZZ22cudaFindPartitionOrderE6shared has been demoted

.visible .entry cudaStereoDecorr(
	.param .u64 .ptr .align 1 cudaStereoDecorr_param_0,
	.param .u64 .ptr .align 1 cudaStereoDecorr_param_1,
	.param .u32 cudaStereoDecorr_param_2
)
{
	.reg .pred 	%p<2>;
	.reg .b16 	%rs<9>;
	.reg .b32 	%r<11>;
	.reg .b64 	%rd<12>;

	ld.param.u64 	%rd1, [cudaStereoDecorr_param_0];
	ld.param.u64 	%rd2, [cudaStereoDecorr_param_1];
	ld.param.u32 	%r2, [cudaStereoDecorr_param_2];
	mov.u32 	%r3, %ctaid.x;
	mov.u32 	%r4, %ntid.x;
	mov.u32 	%r5, %tid.x;
	mad.lo.s32 	%r1, %r3, %r4, %r5;
	setp.ge.s32 	%p1, %r1, %r2;
	@%p1 bra 	$L__BB0_2;
	cvta.to.global.u64 	%rd3, %rd2;
	cvta.to.global.u64 	%rd4, %rd1;
	mul.wide.s32 	%rd5, %r1, 4;
	add.s64 	%rd6, %rd3, %rd5;
	ld.global.u32 	%r6, [%rd6];
	mov.b32 	{%rs1, %rs2}, %r6;
	cvt.s32.s16 	%r7, %r6;
	add.s64 	%rd7, %rd4, %rd5;
	st.global.u32 	[%rd7], %r7;
	cvt.s32.s16 	%r8, %rs2;
	mul.wide.s32 	%rd8, %r2, 4;
	add.s64 	%rd9, %rd7, %rd8;
	st.global.u32 	[%rd9], %r8;
	and.b16  	%rs5, %rs2, %rs1;
	xor.b16  	%rs6, %rs2, %rs1;
	shr.s16 	%rs7, %rs6, 1;
	add.s16 	%rs8, %rs5, %rs7;
	cvt.s32.s16 	%r9, %rs8;
	add.s64 	%rd10, %rd9, %rd8;
	st.global.u32 	[%rd10], %r9;
	sub.s32 	%r10, %r7, %r8;
	add.s64 	%rd11, %rd10, %rd8;
	st.global.u32 	[%rd11], %r10;
$L__BB0_2:
	ret;

}
	// .globl	cudaChannelDecorr2
.visible .entry cudaChannelDecorr2(
	.param .u64 .ptr .align 1 cudaChannelDecorr2_param_0,
	.param .u64 .ptr .align 1 cudaChannelDecorr2_param_1,
	.param .u32 cudaChannelDecorr2_param_2
)
{
	.reg .pred 	%p<2>;
	.reg .b16 	%rs<2>;
	.reg .b32 	%r<9>;
	.reg .b64 	%rd<10>;

	ld.param.u64 	%rd1, [cudaChannelDecorr2_param_0];
	ld.param.u64 	%rd2, [cudaChannelDecorr2_param_1];
	ld.param.u32 	%r2, [cudaChannelDecorr2_param_2];
	mov.u32 	%r3, %ctaid.x;
	mov.u32 	%r4, %ntid.x;
	mov.u32 	%r5, %tid.x;
	mad.lo.s32 	%r1, %r3, %r4, %r5;
	setp.ge.s32 	%p1, %r1, %r2;
	@%p1 bra 	$L__BB1_2;
	cvta.to.global.u64 	%rd3, %rd2;
	cvta.to.global.u64 	%rd4, %rd1;
	mul.wide.s32 	%rd5, %r1, 4;
	add.s64 	%rd6, %rd3, %rd5;
	ld.global.u32 	%r6, [%rd6];
	{ .reg .b16 tmp; mov.b32 {tmp, %rs1}, %r6; }
	cvt.s32.s16 	%r7, %r6;
	add.s64 	%rd7, %rd4, %rd5;
	st.global.u32 	[%rd7], %r7;
	cvt.s32.s16 	%r8, %rs1;
	mul.wide.s32 	%rd8, %r2, 4;
	add.s64 	%rd9, %rd7, %rd8;
	st.global.u32 	[%rd9], %r8;
$L__BB1_2:
	ret;

}
	// .globl	cudaChannelDecorr
.visible .entry cudaChannelDecorr(
	.param .u64 .ptr .align 1 cudaChannelDecorr_param_0,
	.param .u64 .ptr .align 1 cudaChannelDecorr_param_1,
	.param .u32 cudaChannelDecorr_param_2
)
{
	.reg .pred 	%p<2>;
	.reg .b32 	%r<11>;
	.reg .b64 	%rd<9>;

	ld.param.u64 	%rd1, [cudaChannelDecorr_param_0];
	ld.param.u64 	%rd2, [cudaChannelDecorr_param_1];
	ld.param.u32 	%r2, [cudaChannelDecorr_param_2];
	mov.u32 	%r3, %ctaid.x;
	mov.u32 	%r4, %ntid.x;
	mov.u32 	%r5, %tid.x;
	mad.lo.s32 	%r1, %r3, %r4, %r5;
	setp.ge.s32 	%p1, %r1, %r2;
	@%p1 bra 	$L__BB2_2;
	cvta.to.global.u64 	%rd3, %rd2;
	cvta.to.global.u64 	%rd4, %rd1;
	mov.u32 	%r6, %nctaid.y;
	mov.u32 	%r7, %ctaid.y;
	mad.lo.s32 	%r8, %r1, %r6, %r7;
	mul.wide.u32 	%rd5, %r8, 2;
	add.s64 	%rd6, %rd3, %rd5;
	ld.global.s16 	%r9, [%rd6];
	mad.lo.s32 	%r10, %r2, %r7, %r1;
	mul.wide.u32 	%rd7, %r10, 4;
	add.s64 	%rd8, %rd4, %rd7;
	st.global.u32 	[%rd8], %r9;
$L__BB2_2:
	ret;

}
	// .globl	cudaFindWastedBits
.visible .entry cudaFindWastedBits(
	.param .u64 .ptr .align 1 cudaFindWastedBits_param_0,
	.param .u64 .ptr .align 1 cudaFindWastedBits_param_1,
	.param .u32 cudaFindWastedBits_param_2,
	.param .u32 cudaFindWastedBits_param_3
)
{
	.reg .pred 	%p<15>;
	.reg .b32 	%r<90>;
	.reg .b64 	%rd<13>;
	// demoted variable
	.shared .align 4 .b8 _ZZ18cudaFindWastedBitsE6shared[2240];
	ld.param.u64 	%rd4, [cudaFindWastedBits_param_0];
	ld.param.u64 	%rd3, [cudaFindWastedBits_param_1];
	ld.param.u32 	%r9, [cudaFindWastedBits_param_2];
	ld.param.u32 	%r10, [cudaFindWastedBits_param_3];
	cvta.to.global.u64 	%rd1, %rd4;
	mov.u32 	%r1, %tid.x;
	setp.gt.u32 	%p1, %r1, 15;
	shl.b32 	%r11, %r1, 2;
	mov.u32 	%r12, _ZZ18cudaFindWastedBitsE6shared;
	add.s32 	%r13, %r12, %r11;
	add.s32 	%r2, %r13, 2048;
	@%p1 bra 	$L__BB3_2;
	mov.u32 	%r14, %ctaid.x;
	mul.lo.s32 	%r15, %r9, %r14;
	mul.wide.u32 	%rd5, %r15, 192;
	add.s64 	%rd6, %rd1, %rd5;
	mul.wide.u32 	%rd7, %r1, 4;
	add.s64 	%rd8, %rd6, %rd7;
	ld.global.u32 	%r16, [%rd8];
	st.shared.u32 	[%r2], %r16;
$L__BB3_2:
	mov.b32 	%r17, 0;
	st.volatile.shared.u32 	[%r2+-2048], %r17;
	st.volatile.shared.u32 	[%r2+-1024], %r17;
	bar.sync 	0;
	setp.lt.s32 	%p2, %r10, 1;
	@%p2 bra 	$L__BB3_7;
	mov.u32 	%r3, %ntid.x;
	cvta.to.global.u64 	%rd2, %rd3;
	mov.b32 	%r88, 0;
$L__BB3_4:
	add.s32 	%r5, %r88, %r1;
	setp.ge.u32 	%p3, %r5, %r10;
	mov.b32 	%r89, 0;
	@%p3 bra 	$L__BB3_6;
	ld.shared.u32 	%r20, [_ZZ18cudaFindWastedBitsE6shared+2052];
	add.s32 	%r21, %r5, %r20;
	mul.wide.u32 	%rd9, %r21, 4;
	add.s64 	%rd10, %rd2, %rd9;
	ld.global.u32 	%r89, [%rd10];
$L__BB3_6:
	ld.volatile.shared.u32 	%r22, [%r2+-2048];
	or.b32  	%r23, %r22, %r89;
	st.volatile.shared.u32 	[%r2+-2048], %r23;
	shr.s32 	%r24, %r89, 31;
	xor.b32  	%r25, %r24, %r89;
	ld.volatile.shared.u32 	%r26, [%r2+-1024];
	or.b32  	%r27, %r26, %r25;
	st.volatile.shared.u32 	[%r2+-1024], %r27;
	add.s32 	%r88, %r88, %r3;
	setp.lt.s32 	%p4, %r88, %r10;
	@%p4 bra 	$L__BB3_4;
$L__BB3_7:
	bar.sync 	0;
	setp.gt.u32 	%p5, %r1, 127;
	@%p5 bra 	$L__BB3_9;
	ld.volatile.shared.u32 	%r28, [%r2+-1536];
	ld.volatile.shared.u32 	%r29, [%r2+-2048];
	or.b32  	%r30, %r29, %r28;
	st.volatile.shared.u32 	[%r2+-2048], %r30;
$L__BB3_9:
	bar.sync 	0;
	setp.gt.u32 	%p6, %r1, 63;
	@%p6 bra 	$L__BB3_11;
	ld.volatile.shared.u32 	%r31, [%r2+-1792];
	ld.volatile.shared.u32 	%r32, [%r2+-2048];
	or.b32  	%r33, %r32, %r31;
	st.volatile.shared.u32 	[%r2+-2048], %r33;
$L__BB3_11:
	bar.sync 	0;
	setp.gt.u32 	%p7, %r1, 31;
	@%p7 bra 	$L__BB3_13;
	ld.volatile.shared.u32 	%r34, [%r2+-1920];
	ld.volatile.shared.u32 	%r35, [%r2+-2048];
	or.b32  	%r36, %r35, %r34;
	st.volatile.shared.u32 	[%r2+-2048], %r36;
$L__BB3_13:
	setp.gt.u32 	%p8, %r1, 31;
	bar.sync 	0;
	@%p8 bra 	$L__BB3_15;
	ld.volatile.shared.u32 	%r37, [%r2+-1984];
	ld.volatile.shared.u32 	%r38, [%r2+-2048];
	or.b32  	%r39, %r38, %r37;
	st.volatile.shared.u32 	[%r2+-2048], %r39;
	ld.volatile.shared.u32 	%r40, [%r2+-2016];
	ld.volatile.shared.u32 	%r41, [%r2+-2048];
	or.b32  	%r42, %r41, %r40;
	st.volatile.shared.u32 	[%r2+-2048], %r42;
	ld.volatile.shared.u32 	%r43, [%r2+-2032];
	ld.volatile.shared.u32 	%r44, [%r2+-2048];
	or.b32  	%r45, %r44, %r43;
	st.volatile.shared.u32 	[%r2+-2048], %r45;
	ld.volatile.shared.u32 	%r46, [%r2+-2040];
	ld.volatile.shared.u32 	%r47, [%r2+-2048];
	or.b32  	%r48, %r47, %r46;
	st.volatile.shared.u32 	[%r2+-2048], %r48;
	ld.volatile.shared.u32 	%r49, [%r2+-2044];
	ld.volatile.shared.u32 	%r50, [%r2+-2048];
	or.b32  	%r51, %r50, %r49;
	st.volatile.shared.u32 	[%r2+-2048], %r51;
	bra.uni 	$L__BB3_16;
$L__BB3_15:
	setp.gt.u32 	%p9, %r1, 127;
	@%p9 bra 	$L__BB3_17;
$L__BB3_16:
	ld.volatile.shared.u32 	%r52, [%r2+-512];
	ld.volatile.shared.u32 	%r53, [%r2+-1024];
	or.b32  	%r54, %r53, %r52;
	st.volatile.shared.u32 	[%r2+-1024], %r54;
$L__BB3_17:
	setp.gt.u32 	%p10, %r1, 63;
	bar.sync 	0;
	@%p10 bra 	$L__BB3_19;
	ld.volatile.shared.u32 	%r55, [%r2+-768];
	ld.volatile.shared.u32 	%r56, [%r2+-1024];
	or.b32  	%r57, %r56, %r55;
	st.volatile.shared.u32 	[%r2+-1024], %r57;
$L__BB3_19:
	setp.gt.u32 	%p11, %r1, 31;
	bar.sync 	0;
	@%p11 bra 	$L__BB3_21;
	ld.volatile.shared.u32 	%r58, [%r2+-896];
	ld.volatile.shared.u32 	%r59, [%r2+-1024];
	or.b32  	%r60, %r59, %r58;
	st.volatile.shared.u32 	[%r2+-1024], %r60;
$L__BB3_21:
	setp.gt.u32 	%p12, %r1, 31;
	bar.sync 	0;
	@%p12 bra 	$L__BB3_24;
	ld.volatile.shared.u32 	%r61, [%r2+-960];
	ld.volatile.shared.u32 	%r62, [%r2+-1024];
	or.b32  	%r63, %r62, %r61;
	st.volatile.shared.u32 	[%r2+-1024], %r63;
	ld.volatile.shared.u32 	%r64, [%r2+-992];
	ld.volatile.shared.u32 	%r65, [%r2+-1024];
	or.b32  	%r66, %r65, %r64;
	st.volatile.shared.u32 	[%r2+-1024], %r66;
	ld.volatile.shared.u32 	%r67, [%r2+-1008];
	ld.volatile.shared.u32 	%r68, [%r2+-1024];
	or.b32  	%r69, %r68, %r67;
	st.volatile.shared.u32 	[%r2+-1024], %r69;
	ld.volatile.shared.u32 	%r70, [%r2+-1016];
	ld.volatile.shared.u32 	%r71, [%r2+-1024];
	or.b32  	%r72, %r71, %r70;
	st.volatile.shared.u32 	[%r2+-1024], %r72;
	ld.volatile.shared.u32 	%r73, [%r2+-1020];
	ld.volatile.shared.u32 	%r74, [%r2+-1024];
	or.b32  	%r75, %r74, %r73;
	st.volatile.shared.u32 	[%r2+-1024], %r75;
	setp.ne.s32 	%p13, %r1, 0;
	@%p13 bra 	$L__BB3_24;
	ld.volatile.shared.u32 	%r76, [_ZZ18cudaFindWastedBitsE6shared];
	brev.b32 	%r77, %r76;
	bfind.shiftamt.u32 	%r78, %r77;
	max.s32 	%r79, %r78, 0;
	st.shared.u32 	[_ZZ18cudaFindWastedBitsE6shared+2092], %r79;
	ld.volatile.shared.u32 	%r80, [_ZZ18cudaFindWastedBitsE6shared+1024];
	clz.b32 	%r81, %r80;
	add.s32 	%r82, %r79, %r81;
	sub.s32 	%r83, 32, %r82;
	st.shared.u32 	[_ZZ18cudaFindWastedBitsE6shared+2096], %r83;
$L__BB3_24:
	bar.sync 	0;
	setp.ge.u32 	%p14, %r1, %r9;
	@%p14 bra 	$L__BB3_26;
	ld.shared.u32 	%r84, [_ZZ18cudaFindWastedBitsE6shared+2092];
	mov.u32 	%r85, %ctaid.x;
	mad.lo.s32 	%r86, %r9, %r85, %r1;
	mul.wide.u32 	%rd11, %r86, 192;
	add.s64 	%rd12, %rd1, %rd11;
	st.global.u32 	[%rd12+44], %r84;
	ld.shared.u32 	%r87, [_ZZ18cudaFindWastedBitsE6shared+2096];
	st.global.u32 	[%rd12+48], %r87;
$L__BB3_26:
	ret;

}
	// .globl	cudaComputeAutocor
.visible .entry cudaComputeAutocor(
	.param .u64 .ptr .align 1 cudaComputeAutocor_param_0,
	.param .u64 .ptr .align 1 cudaComputeAutocor_param_1,
	.param .u64 .ptr .align 1 cudaComputeAutocor_param_2,
	.param .u64 .ptr .align 1 cudaComputeAutocor_param_3,
	.param .u32 cudaComputeAutocor_param_4,
	.param .u32 cudaComputeAutocor_param_5,
	.param .u32 cudaComputeAutocor_param_6
)
{
	.reg .pred 	%p<41>;
	.reg .b32 	%r<102>;
	.reg .b32 	%f<191>;
	.reg .b64 	%rd<23>;
	// demoted variable
	.shared .align 4 .b8 _ZZ18cudaComputeAutocorE6shared[3136];
	ld.param.u64 	%rd4, [cudaComputeAutocor_param_0];
	ld.param.u64 	%rd6, [cudaComputeAutocor_param_1];
	ld.param.u64 	%rd7, [cudaComputeAutocor_param_2];
	ld.param.u64 	%rd5, [cudaComputeAutocor_param_3];
	ld.param.u32 	%r35, [cudaComputeAutocor_param_4];
	ld.param.u32 	%r36, [cudaComputeAutocor_param_5];
	ld.param.u32 	%r37, [cudaComputeAutocor_param_6];
	cvta.to.global.u64 	%rd1, %rd7;
	cvta.to.global.u64 	%rd2, %rd6;
	mov.u32 	%r1, %tid.x;
	mov.u32 	%r98, %tid.y;
	shl.b32 	%r38, %r98, 5;
	add.s32 	%r3, %r38, %r1;
	setp.gt.u32 	%p1, %r3, 15;
	shl.b32 	%r39, %r3, 2;
	mov.u32 	%r40, _ZZ18cudaComputeAutocorE6shared;
	add.s32 	%r41, %r40, %r39;
	add.s32 	%r4, %r41, 3072;
	@%p1 bra 	$L__BB4_2;
	cvta.to.global.u64 	%rd8, %rd5;
	mov.u32 	%r42, %ctaid.y;
	mul.wide.u32 	%rd9, %r42, 64;
	add.s64 	%rd10, %rd8, %rd9;
	mul.wide.u32 	%rd11, %r3, 4;
	add.s64 	%rd12, %rd10, %rd11;
	ld.global.u32 	%r43, [%rd12];
	st.shared.u32 	[%r4], %r43;
$L__BB4_2:
	bar.sync 	0;
	mov.u32 	%r5, %ctaid.x;
	mul.lo.s32 	%r6, %r37, %r5;
	sub.s32 	%r44, %r36, %r6;
	add.s32 	%r45, %r37, %r35;
	min.s32 	%r7, %r44, %r45;
	setp.ge.s32 	%p2, %r3, %r7;
	mov.f32 	%f189, 0f00000000;
	@%p2 bra 	$L__BB4_4;
	ld.shared.u32 	%r46, [_ZZ18cudaComputeAutocorE6shared+3072];
	add.s32 	%r47, %r6, %r3;
	add.s32 	%r48, %r47, %r46;
	mul.wide.s32 	%rd13, %r48, 4;
	add.s64 	%rd14, %rd2, %rd13;
	ld.global.u32 	%r49, [%rd14];
	cvt.rn.f32.s32 	%f6, %r49;
	ld.shared.u32 	%r50, [_ZZ18cudaComputeAutocorE6shared+3076];
	add.s32 	%r51, %r47, %r50;
	mul.wide.s32 	%rd15, %r51, 4;
	add.s64 	%rd16, %rd1, %rd15;
	ld.global.f32 	%f7, [%rd16];
	mul.f32 	%f189, %f7, %f6;
$L__BB4_4:
	st.shared.f32 	[%r4+-3072], %f189;
	add.s32 	%r8, %r3, 256;
	setp.ge.s32 	%p3, %r8, %r7;
	mov.f32 	%f190, 0f00000000;
	@%p3 bra 	$L__BB4_6;
	ld.shared.u32 	%r52, [_ZZ18cudaComputeAutocorE6shared+3072];
	add.s32 	%r53, %r8, %r6;
	add.s32 	%r54, %r53, %r52;
	mul.wide.s32 	%rd17, %r54, 4;
	add.s64 	%rd18, %rd2, %rd17;
	ld.global.u32 	%r55, [%rd18];
	cvt.rn.f32.s32 	%f9, %r55;
	ld.shared.u32 	%r56, [_ZZ18cudaComputeAutocorE6shared+3076];
	add.s32 	%r57, %r53, %r56;
	mul.wide.s32 	%rd19, %r57, 4;
	add.s64 	%rd20, %rd1, %rd19;
	ld.global.f32 	%f10, [%rd20];
	mul.f32 	%f190, %f10, %f9;
$L__BB4_6:
	st.shared.f32 	[%r4+-2048], %f190;
	bar.sync 	0;
	setp.gt.s32 	%p4, %r98, %r35;
	@%p4 bra 	$L__BB4_19;
	mov.u32 	%r59, %ctaid.y;
	mov.u32 	%r60, %nctaid.x;
	mad.lo.s32 	%r61, %r59, %r60, %r5;
	mad.lo.s32 	%r9, %r61, %r35, %r61;
	add.s32 	%r10, %r98, %r6;
	shl.b32 	%r62, %r1, 2;
	add.s32 	%r11, %r40, %r62;
	add.s32 	%r12, %r1, 128;
	add.s32 	%r13, %r1, 192;
	add.s32 	%r14, %r1, 224;
	add.s32 	%r15, %r1, 256;
	add.s32 	%r16, %r1, 288;
	add.s32 	%r17, %r1, 352;
	add.s32 	%r18, %r1, 384;
	cvta.to.global.u64 	%rd3, %rd4;
	mov.b32 	%r97, 0;
$L__BB4_8:
	shl.b32 	%r64, %r97, 3;
	add.s32 	%r65, %r10, %r64;
	sub.s32 	%r66, %r36, %r65;
	min.u32 	%r67, %r37, %r66;
	add.s32 	%r21, %r67, -1;
	add.s32 	%r68, %r6, %r98;
	sub.s32 	%r69, %r36, %r68;
	min.u32 	%r22, %r69, %r37;
	mov.b32 	%r70, 0;
	st.volatile.shared.u32 	[%r4+-1024], %r70;
	add.s32 	%r23, %r22, %r1;
	setp.ge.u32 	%p5, %r1, %r23;
	@%p5 bra 	$L__BB4_16;
	and.b32  	%r24, %r21, 384;
	setp.eq.s32 	%p6, %r24, 384;
	mov.u32 	%r99, %r1;
	@%p6 bra 	$L__BB4_13;
	setp.lt.s32 	%p7, %r1, %r22;
	selp.f32 	%f11, 0f3F800000, 0f00000000, %p7;
	ld.shared.f32 	%f12, [%r11];
	mul.f32 	%f13, %f12, %f11;
	shl.b32 	%r71, %r98, 2;
	add.s32 	%r25, %r11, %r71;
	ld.shared.f32 	%f14, [%r25];
	add.s32 	%r72, %r1, 32;
	setp.lt.s32 	%p8, %r72, %r22;
	selp.f32 	%f15, 0f3F800000, 0f00000000, %p8;
	ld.shared.f32 	%f16, [%r11+128];
	mul.f32 	%f17, %f16, %f15;
	ld.shared.f32 	%f18, [%r25+128];
	mul.f32 	%f19, %f17, %f18;
	fma.rn.f32 	%f20, %f13, %f14, %f19;
	add.s32 	%r73, %r1, 64;
	setp.lt.s32 	%p9, %r73, %r22;
	selp.f32 	%f21, 0f3F800000, 0f00000000, %p9;
	ld.shared.f32 	%f22, [%r11+256];
	mul.f32 	%f23, %f22, %f21;
	ld.shared.f32 	%f24, [%r25+256];
	add.s32 	%r74, %r1, 96;
	setp.lt.s32 	%p10, %r74, %r22;
	selp.f32 	%f25, 0f3F800000, 0f00000000, %p10;
	ld.shared.f32 	%f26, [%r11+384];
	mul.f32 	%f27, %f26, %f25;
	ld.shared.f32 	%f28, [%r25+384];
	mul.f32 	%f29, %f27, %f28;
	fma.rn.f32 	%f30, %f23, %f24, %f29;
	add.f32 	%f31, %f20, %f30;
	ld.volatile.shared.f32 	%f32, [%r4+-1024];
	add.f32 	%f33, %f32, %f31;
	st.volatile.shared.f32 	[%r4+-1024], %f33;
	setp.eq.s32 	%p11, %r24, 0;
	mov.u32 	%r99, %r12;
	@%p11 bra 	$L__BB4_13;
	setp.lt.s32 	%p12, %r12, %r22;
	selp.f32 	%f34, 0f3F800000, 0f00000000, %p12;
	ld.shared.f32 	%f35, [%r11+512];
	mul.f32 	%f36, %f35, %f34;
	ld.shared.f32 	%f37, [%r25+512];
	add.s32 	%r75, %r1, 160;
	setp.lt.s32 	%p13, %r75, %r22;
	selp.f32 	%f38, 0f3F800000, 0f00000000, %p13;
	ld.shared.f32 	%f39, [%r11+640];
	mul.f32 	%f40, %f39, %f38;
	ld.shared.f32 	%f41, [%r25+640];
	mul.f32 	%f42, %f40, %f41;
	fma.rn.f32 	%f43, %f36, %f37, %f42;
	setp.lt.s32 	%p14, %r13, %r22;
	selp.f32 	%f44, 0f3F800000, 0f00000000, %p14;
	ld.shared.f32 	%f45, [%r11+768];
	mul.f32 	%f46, %f45, %f44;
	ld.shared.f32 	%f47, [%r25+768];
	setp.lt.s32 	%p15, %r14, %r22;
	selp.f32 	%f48, 0f3F800000, 0f00000000, %p15;
	ld.shared.f32 	%f49, [%r11+896];
	mul.f32 	%f50, %f49, %f48;
	ld.shared.f32 	%f51, [%r25+896];
	mul.f32 	%f52, %f50, %f51;
	fma.rn.f32 	%f53, %f46, %f47, %f52;
	add.f32 	%f54, %f43, %f53;
	ld.volatile.shared.f32 	%f55, [%r4+-1024];
	add.f32 	%f56, %f55, %f54;
	st.volatile.shared.f32 	[%r4+-1024], %f56;
	setp.eq.s32 	%p16, %r24, 128;
	mov.u32 	%r99, %r15;
	@%p16 bra 	$L__BB4_13;
	setp.lt.s32 	%p17, %r15, %r22;
	selp.f32 	%f57, 0f3F800000, 0f00000000, %p17;
	ld.shared.f32 	%f58, [%r11+1024];
	mul.f32 	%f59, %f58, %f57;
	ld.shared.f32 	%f60, [%r25+1024];
	setp.lt.s32 	%p18, %r16, %r22;
	selp.f32 	%f61, 0f3F800000, 0f00000000, %p18;
	ld.shared.f32 	%f62, [%r11+1152];
	mul.f32 	%f63, %f62, %f61;
	ld.shared.f32 	%f64, [%r25+1152];
	mul.f32 	%f65, %f63, %f64;
	fma.rn.f32 	%f66, %f59, %f60, %f65;
	add.s32 	%r76, %r1, 320;
	setp.lt.s32 	%p19, %r76, %r22;
	selp.f32 	%f67, 0f3F800000, 0f00000000, %p19;
	ld.shared.f32 	%f68, [%r11+1280];
	mul.f32 	%f69, %f68, %f67;
	ld.shared.f32 	%f70, [%r25+1280];
	setp.lt.s32 	%p20, %r17, %r22;
	selp.f32 	%f71, 0f3F800000, 0f00000000, %p20;
	ld.shared.f32 	%f72, [%r11+1408];
	mul.f32 	%f73, %f72, %f71;
	ld.shared.f32 	%f74, [%r25+1408];
	mul.f32 	%f75, %f73, %f74;
	fma.rn.f32 	%f76, %f69, %f70, %f75;
	add.f32 	%f77, %f66, %f76;
	ld.volatile.shared.f32 	%f78, [%r4+-1024];
	add.f32 	%f79, %f78, %f77;
	st.volatile.shared.f32 	[%r4+-1024], %f79;
	mov.u32 	%r99, %r18;
$L__BB4_13:
	setp.lt.u32 	%p21, %r21, 384;
	@%p21 bra 	$L__BB4_16;
	shl.b32 	%r77, %r99, 2;
	mov.u32 	%r78, _ZZ18cudaComputeAutocorE6shared;
	add.s32 	%r79, %r78, %r77;
	add.s32 	%r100, %r79, 1024;
	shl.b32 	%r28, %r98, 2;
$L__BB4_15:
	setp.lt.s32 	%p22, %r99, %r22;
	selp.f32 	%f80, 0f3F800000, 0f00000000, %p22;
	ld.shared.f32 	%f81, [%r100+-1024];
	mul.f32 	%f82, %f81, %f80;
	add.s32 	%r80, %r100, %r28;
	ld.shared.f32 	%f83, [%r80+-1024];
	add.s32 	%r81, %r99, 32;
	setp.lt.s32 	%p23, %r81, %r22;
	selp.f32 	%f84, 0f3F800000, 0f00000000, %p23;
	ld.shared.f32 	%f85, [%r100+-896];
	mul.f32 	%f86, %f85, %f84;
	ld.shared.f32 	%f87, [%r80+-896];
	mul.f32 	%f88, %f86, %f87;
	fma.rn.f32 	%f89, %f82, %f83, %f88;
	add.s32 	%r82, %r99, 64;
	setp.lt.s32 	%p24, %r82, %r22;
	selp.f32 	%f90, 0f3F800000, 0f00000000, %p24;
	ld.shared.f32 	%f91, [%r100+-768];
	mul.f32 	%f92, %f91, %f90;
	ld.shared.f32 	%f93, [%r80+-768];
	add.s32 	%r83, %r99, 96;
	setp.lt.s32 	%p25, %r83, %r22;
	selp.f32 	%f94, 0f3F800000, 0f00000000, %p25;
	ld.shared.f32 	%f95, [%r100+-640];
	mul.f32 	%f96, %f95, %f94;
	ld.shared.f32 	%f97, [%r80+-640];
	mul.f32 	%f98, %f96, %f97;
	fma.rn.f32 	%f99, %f92, %f93, %f98;
	add.f32 	%f100, %f89, %f99;
	ld.volatile.shared.f32 	%f101, [%r4+-1024];
	add.f32 	%f102, %f101, %f100;
	st.volatile.shared.f32 	[%r4+-1024], %f102;
	add.s32 	%r84, %r99, 128;
	setp.lt.s32 	%p26, %r84, %r22;
	selp.f32 	%f103, 0f3F800000, 0f00000000, %p26;
	ld.shared.f32 	%f104, [%r100+-512];
	mul.f32 	%f105, %f104, %f103;
	ld.shared.f32 	%f106, [%r80+-512];
	add.s32 	%r85, %r99, 160;
	setp.lt.s32 	%p27, %r85, %r22;
	selp.f32 	%f107, 0f3F800000, 0f00000000, %p27;
	ld.shared.f32 	%f108, [%r100+-384];
	mul.f32 	%f109, %f108, %f107;
	ld.shared.f32 	%f110, [%r80+-384];
	mul.f32 	%f111, %f109, %f110;
	fma.rn.f32 	%f112, %f105, %f106, %f111;
	add.s32 	%r86, %r99, 192;
	setp.lt.s32 	%p28, %r86, %r22;
	selp.f32 	%f113, 0f3F800000, 0f00000000, %p28;
	ld.shared.f32 	%f114, [%r100+-256];
	mul.f32 	%f115, %f114, %f113;
	ld.shared.f32 	%f116, [%r80+-256];
	add.s32 	%r87, %r99, 224;
	setp.lt.s32 	%p29, %r87, %r22;
	selp.f32 	%f117, 0f3F800000, 0f00000000, %p29;
	ld.shared.f32 	%f118, [%r100+-128];
	mul.f32 	%f119, %f118, %f117;
	ld.shared.f32 	%f120, [%r80+-128];
	mul.f32 	%f121, %f119, %f120;
	fma.rn.f32 	%f122, %f115, %f116, %f121;
	add.f32 	%f123, %f112, %f122;
	ld.volatile.shared.f32 	%f124, [%r4+-1024];
	add.f32 	%f125, %f124, %f123;
	st.volatile.shared.f32 	[%r4+-1024], %f125;
	add.s32 	%r88, %r99, 256;
	setp.lt.s32 	%p30, %r88, %r22;
	selp.f32 	%f126, 0f3F800000, 0f00000000, %p30;
	ld.shared.f32 	%f127, [%r100];
	mul.f32 	%f128, %f127, %f126;
	ld.shared.f32 	%f129, [%r80];
	add.s32 	%r89, %r99, 288;
	setp.lt.s32 	%p31, %r89, %r22;
	selp.f32 	%f130, 0f3F800000, 0f00000000, %p31;
	ld.shared.f32 	%f131, [%r100+128];
	mul.f32 	%f132, %f131, %f130;
	ld.shared.f32 	%f133, [%r80+128];
	mul.f32 	%f134, %f132, %f133;
	fma.rn.f32 	%f135, %f128, %f129, %f134;
	add.s32 	%r90, %r99, 320;
	setp.lt.s32 	%p32, %r90, %r22;
	selp.f32 	%f136, 0f3F800000, 0f00000000, %p32;
	ld.shared.f32 	%f137, [%r100+256];
	mul.f32 	%f138, %f137, %f136;
	ld.shared.f32 	%f139, [%r80+256];
	add.s32 	%r91, %r99, 352;
	setp.lt.s32 	%p33, %r91, %r22;
	selp.f32 	%f140, 0f3F800000, 0f00000000, %p33;
	ld.shared.f32 	%f141, [%r100+384];
	mul.f32 	%f142, %f141, %f140;
	ld.shared.f32 	%f143, [%r80+384];
	mul.f32 	%f144, %f142, %f143;
	fma.rn.f32 	%f145, %f138, %f139, %f144;
	add.f32 	%f146, %f135, %f145;
	ld.volatile.shared.f32 	%f147, [%r4+-1024];
	add.f32 	%f148, %f147, %f146;
	st.volatile.shared.f32 	[%r4+-1024], %f148;
	add.s32 	%r92, %r99, 384;
	setp.lt.s32 	%p34, %r92, %r22;
	selp.f32 	%f149, 0f3F800000, 0f00000000, %p34;
	ld.shared.f32 	%f150, [%r100+512];
	mul.f32 	%f151, %f150, %f149;
	ld.shared.f32 	%f152, [%r80+512];
	add.s32 	%r93, %r99, 416;
	setp.lt.s32 	%p35, %r93, %r22;
	selp.f32 	%f153, 0f3F800000, 0f00000000, %p35;
	ld.shared.f32 	%f154, [%r100+640];
	mul.f32 	%f155, %f154, %f153;
	ld.shared.f32 	%f156, [%r80+640];
	mul.f32 	%f157, %f155, %f156;
	fma.rn.f32 	%f158, %f151, %f152, %f157;
	add.s32 	%r94, %r99, 448;
	setp.lt.s32 	%p36, %r94, %r22;
	selp.f32 	%f159, 0f3F800000, 0f00000000, %p36;
	ld.shared.f32 	%f160, [%r100+768];
	mul.f32 	%f161, %f160, %f159;
	ld.shared.f32 	%f162, [%r80+768];
	add.s32 	%r95, %r99, 480;
	setp.lt.s32 	%p37, %r95, %r22;
	selp.f32 	%f163, 0f3F800000, 0f00000000, %p37;
	ld.shared.f32 	%f164, [%r100+896];
	mul.f32 	%f165, %f164, %f163;
	ld.shared.f32 	%f166, [%r80+896];
	mul.f32 	%f167, %f165, %f166;
	fma.rn.f32 	%f168, %f161, %f162, %f167;
	add.f32 	%f169, %f158, %f168;
	ld.volatile.shared.f32 	%f170, [%r4+-1024];
	add.f32 	%f171, %f170, %f169;
	st.volatile.shared.f32 	[%r4+-1024], %f171;
	add.s32 	%r100, %r100, 2048;
	add.s32 	%r99, %r99, 512;
	setp.lt.u32 	%p38, %r99, %r23;
	@%p38 bra 	$L__BB4_15;
$L__BB4_16:
	setp.ne.s32 	%p39, %r1, 0;
	ld.volatile.shared.f32 	%f172, [%r4+-1024];
	ld.volatile.shared.f32 	%f173, [%r4+-960];
	add.f32 	%f174, %f172, %f173;
	ld.volatile.shared.f32 	%f175, [%r4+-992];
	ld.volatile.shared.f32 	%f176, [%r4+-928];
	add.f32 	%f177, %f175, %f176;
	add.f32 	%f178, %f174, %f177;
	st.volatile.shared.f32 	[%r4+-1024], %f178;
	ld.volatile.shared.f32 	%f179, [%r4+-1024];
	ld.volatile.shared.f32 	%f180, [%r4+-1008];
	add.f32 	%f181, %f179, %f180;
	ld.volatile.shared.f32 	%f182, [%r4+-1016];
	ld.volatile.shared.f32 	%f183, [%r4+-1000];
	add.f32 	%f184, %f182, %f183;
	add.f32 	%f185, %f181, %f184;
	st.volatile.shared.f32 	[%r4+-1024], %f185;
	@%p39 bra 	$L__BB4_18;
	ld.volatile.shared.f32 	%f186, [%r4+-1024];
	ld.volatile.shared.f32 	%f187, [%r4+-1020];
	add.f32 	%f188, %f186, %f187;
	add.s32 	%r96, %r98, %r9;
	mul.wide.u32 	%rd21, %r96, 4;
	add.s64 	%rd22, %rd3, %rd21;
	st.global.f32 	[%rd22], %f188;
$L__BB4_18:
	add.s32 	%r98, %r98, 8;
	setp.le.s32 	%p40, %r98, %r35;
	add.s32 	%r97, %r97, 1;
	@%p40 bra 	$L__BB4_8;
$L__BB4_19:
	ret;

}
	// .globl	cudaComputeLPC
.visible .entry cudaComputeLPC(
	.param .u64 .ptr .align 1 cudaComputeLPC_param_0,
	.param .u64 .ptr .align 1 cudaComputeLPC_param_1,
	.param .u64 .ptr .align 1 cudaComputeLPC_param_2,
	.param .u32 cudaComputeLPC_param_3,
	.param .u32 cudaComputeLPC_param_4
)
{
	.reg .pred 	%p<54>;
	.reg .b32 	%r<139>;
	.reg .b32 	%f<165>;
	.reg .b64 	%rd<33>;
	// demoted variable
	.shared .align 4 .b8 _ZZ14cudaComputeLPCE6shared[1412];
	ld.param.u64 	%rd5, [cudaComputeLPC_param_0];
	ld.param.u64 	%rd6, [cudaComputeLPC_param_1];
	ld.param.u64 	%rd4, [cudaComputeLPC_param_2];
	ld.param.u32 	%r41, [cudaComputeLPC_param_3];
	ld.param.u32 	%r42, [cudaComputeLPC_param_4];
	cvta.to.global.u64 	%rd1, %rd6;
	cvta.to.global.u64 	%rd2, %rd5;
	mov.u32 	%r1, %tid.x;
	setp.gt.u32 	%p3, %r1, 15;
	shl.b32 	%r43, %r1, 2;
	mov.u32 	%r44, _ZZ14cudaComputeLPCE6shared;
	add.s32 	%r2, %r44, %r43;
	@%p3 bra 	$L__BB5_2;
	cvta.to.global.u64 	%rd7, %rd4;
	mov.u32 	%r45, %ctaid.y;
	mul.wide.u32 	%rd8, %r45, 64;
	add.s64 	%rd9, %rd7, %rd8;
	mul.wide.u32 	%rd10, %r1, 4;
	add.s64 	%rd11, %rd9, %rd10;
	ld.global.u32 	%r46, [%rd11];
	st.shared.u32 	[%r2], %r46;
$L__BB5_2:
	bar.sync 	0;
	setp.gt.u32 	%p4, %r1, 47;
	@%p4 bra 	$L__BB5_4;
	ld.shared.u32 	%r47, [_ZZ14cudaComputeLPCE6shared+8];
	mul.wide.s32 	%rd12, %r47, 192;
	add.s64 	%rd13, %rd2, %rd12;
	mul.wide.u32 	%rd14, %r1, 4;
	add.s64 	%rd15, %rd13, %rd14;
	ld.global.u32 	%r48, [%rd15];
	st.shared.u32 	[%r2+64], %r48;
$L__BB5_4:
	bar.sync 	0;
	setp.lt.s32 	%p5, %r41, 0;
	@%p5 bra 	$L__BB5_56;
	mov.u32 	%r50, %ctaid.y;
	mad.lo.s32 	%r51, %r42, %r50, %r1;
	add.s32 	%r3, %r41, 1;
	mad.lo.s32 	%r4, %r51, %r41, %r51;
	setp.lt.u32 	%p6, %r1, 64;
	mov.u32 	%r52, %ntid.x;
	setp.gt.u32 	%p7, %r52, 64;
	and.pred  	%p1, %p6, %p7;
	and.b32  	%r6, %r3, 3;
	setp.lt.u32 	%p8, %r41, 3;
	mov.b32 	%r131, 0;
	@%p8 bra 	$L__BB5_44;
	and.b32  	%r131, %r3, -4;
	neg.s32 	%r130, %r131;
	add.s32 	%r128, %r44, 524;
	add.s32 	%r129, %r4, 1;
	not.pred 	%p10, %p1;
$L__BB5_7:
	setp.ge.s32 	%p9, %r1, %r42;
	mov.f32 	%f159, 0f00000000;
	@%p9 bra 	$L__BB5_9;
	add.s32 	%r55, %r129, -1;
	mul.wide.u32 	%rd16, %r55, 4;
	add.s64 	%rd17, %rd1, %rd16;
	ld.global.f32 	%f159, [%rd17];
$L__BB5_9:
	st.volatile.shared.f32 	[%r2+900], %f159;
	bar.sync 	0;
	@%p10 bra 	$L__BB5_11;
	ld.volatile.shared.f32 	%f16, [%r2+1156];
	ld.volatile.shared.f32 	%f17, [%r2+900];
	add.f32 	%f18, %f16, %f17;
	st.volatile.shared.f32 	[%r2+900], %f18;
$L__BB5_11:
	setp.gt.u32 	%p11, %r1, 31;
	bar.sync 	0;
	@%p11 bra 	$L__BB5_16;
	setp.lt.u32 	%p12, %r52, 33;
	@%p12 bra 	$L__BB5_14;
	ld.volatile.shared.f32 	%f19, [%r2+1028];
	ld.volatile.shared.f32 	%f20, [%r2+900];
	add.f32 	%f21, %f19, %f20;
	st.volatile.shared.f32 	[%r2+900], %f21;
$L__BB5_14:
	setp.ne.s32 	%p13, %r1, 0;
	ld.volatile.shared.f32 	%f22, [%r2+964];
	ld.volatile.shared.f32 	%f23, [%r2+900];
	add.f32 	%f24, %f22, %f23;
	st.volatile.shared.f32 	[%r2+900], %f24;
	ld.volatile.shared.f32 	%f25, [%r2+932];
	ld.volatile.shared.f32 	%f26, [%r2+900];
	add.f32 	%f27, %f25, %f26;
	st.volatile.shared.f32 	[%r2+900], %f27;
	ld.volatile.shared.f32 	%f28, [%r2+916];
	ld.volatile.shared.f32 	%f29, [%r2+900];
	add.f32 	%f30, %f28, %f29;
	st.volatile.shared.f32 	[%r2+900], %f30;
	ld.volatile.shared.f32 	%f31, [%r2+908];
	ld.volatile.shared.f32 	%f32, [%r2+900];
	add.f32 	%f33, %f31, %f32;
	st.volatile.shared.f32 	[%r2+900], %f33;
	ld.volatile.shared.f32 	%f34, [%r2+904];
	ld.volatile.shared.f32 	%f35, [%r2+900];
	add.f32 	%f36, %f34, %f35;
	st.volatile.shared.f32 	[%r2+900], %f36;
	@%p13 bra 	$L__BB5_16;
	ld.volatile.shared.f32 	%f37, [_ZZ14cudaComputeLPCE6shared+900];
	st.volatile.shared.f32 	[%r128+-12], %f37;
$L__BB5_16:
	setp.ge.s32 	%p14, %r1, %r42;
	mov.f32 	%f160, 0f00000000;
	@%p14 bra 	$L__BB5_18;
	mul.wide.u32 	%rd18, %r129, 4;
	add.s64 	%rd19, %rd1, %rd18;
	ld.global.f32 	%f160, [%rd19];
$L__BB5_18:
	st.volatile.shared.f32 	[%r2+900], %f160;
	bar.sync 	0;
	@%p10 bra 	$L__BB5_20;
	ld.volatile.shared.f32 	%f39, [%r2+1156];
	ld.volatile.shared.f32 	%f40, [%r2+900];
	add.f32 	%f41, %f39, %f40;
	st.volatile.shared.f32 	[%r2+900], %f41;
$L__BB5_20:
	setp.gt.u32 	%p16, %r1, 31;
	bar.sync 	0;
	@%p16 bra 	$L__BB5_25;
	setp.lt.u32 	%p17, %r52, 33;
	@%p17 bra 	$L__BB5_23;
	ld.volatile.shared.f32 	%f42, [%r2+1028];
	ld.volatile.shared.f32 	%f43, [%r2+900];
	add.f32 	%f44, %f42, %f43;
	st.volatile.shared.f32 	[%r2+900], %f44;
$L__BB5_23:
	setp.ne.s32 	%p18, %r1, 0;
	ld.volatile.shared.f32 	%f45, [%r2+964];
	ld.volatile.shared.f32 	%f46, [%r2+900];
	add.f32 	%f47, %f45, %f46;
	st.volatile.shared.f32 	[%r2+900], %f47;
	ld.volatile.shared.f32 	%f48, [%r2+932];
	ld.volatile.shared.f32 	%f49, [%r2+900];
	add.f32 	%f50, %f48, %f49;
	st.volatile.shared.f32 	[%r2+900], %f50;
	ld.volatile.shared.f32 	%f51, [%r2+916];
	ld.volatile.shared.f32 	%f52, [%r2+900];
	add.f32 	%f53, %f51, %f52;
	st.volatile.shared.f32 	[%r2+900], %f53;
	ld.volatile.shared.f32 	%f54, [%r2+908];
	ld.volatile.shared.f32 	%f55, [%r2+900];
	add.f32 	%f56, %f54, %f55;
	st.volatile.shared.f32 	[%r2+900], %f56;
	ld.volatile.shared.f32 	%f57, [%r2+904];
	ld.volatile.shared.f32 	%f58, [%r2+900];
	add.f32 	%f59, %f57, %f58;
	st.volatile.shared.f32 	[%r2+900], %f59;
	@%p18 bra 	$L__BB5_25;
	ld.volatile.shared.f32 	%f60, [_ZZ14cudaComputeLPCE6shared+900];
	st.volatile.shared.f32 	[%r128+-8], %f60;
$L__BB5_25:
	setp.ge.s32 	%p19, %r1, %r42;
	mov.f32 	%f161, 0f00000000;
	@%p19 bra 	$L__BB5_27;
	add.s32 	%r56, %r129, 1;
	mul.wide.u32 	%rd20, %r56, 4;
	add.s64 	%rd21, %rd1, %rd20;
	ld.global.f32 	%f161, [%rd21];
$L__BB5_27:
	st.volatile.shared.f32 	[%r2+900], %f161;
	bar.sync 	0;
	@%p10 bra 	$L__BB5_29;
	ld.volatile.shared.f32 	%f62, [%r2+1156];
	ld.volatile.shared.f32 	%f63, [%r2+900];
	add.f32 	%f64, %f62, %f63;
	st.volatile.shared.f32 	[%r2+900], %f64;
$L__BB5_29:
	setp.gt.u32 	%p21, %r1, 31;
	bar.sync 	0;
	@%p21 bra 	$L__BB5_34;
	setp.lt.u32 	%p22, %r52, 33;
	@%p22 bra 	$L__BB5_32;
	ld.volatile.shared.f32 	%f65, [%r2+1028];
	ld.volatile.shared.f32 	%f66, [%r2+900];
	add.f32 	%f67, %f65, %f66;
	st.volatile.shared.f32 	[%r2+900], %f67;
$L__BB5_32:
	setp.ne.s32 	%p23, %r1, 0;
	ld.volatile.shared.f32 	%f68, [%r2+964];
	ld.volatile.shared.f32 	%f69, [%r2+900];
	add.f32 	%f70, %f68, %f69;
	st.volatile.shared.f32 	[%r2+900], %f70;
	ld.volatile.shared.f32 	%f71, [%r2+932];
	ld.volatile.shared.f32 	%f72, [%r2+900];
	add.f32 	%f73, %f71, %f72;
	st.volatile.shared.f32 	[%r2+900], %f73;
	ld.volatile.shared.f32 	%f74, [%r2+916];
	ld.volatile.shared.f32 	%f75, [%r2+900];
	add.f32 	%f76, %f74, %f75;
	st.volatile.shared.f32 	[%r2+900], %f76;
	ld.volatile.shared.f32 	%f77, [%r2+908];
	ld.volatile.shared.f32 	%f78, [%r2+900];
	add.f32 	%f79, %f77, %f78;
	st.volatile.shared.f32 	[%r2+900], %f79;
	ld.volatile.shared.f32 	%f80, [%r2+904];
	ld.volatile.shared.f32 	%f81, [%r2+900];
	add.f32 	%f82, %f80, %f81;
	st.volatile.shared.f32 	[%r2+900], %f82;
	@%p23 bra 	$L__BB5_34;
	ld.volatile.shared.f32 	%f83, [_ZZ14cudaComputeLPCE6shared+900];
	st.volatile.shared.f32 	[%r128+-4], %f83;
$L__BB5_34:
	setp.ge.s32 	%p24, %r1, %r42;
	mov.f32 	%f162, 0f00000000;
	@%p24 bra 	$L__BB5_36;
	add.s32 	%r57, %r129, 2;
	mul.wide.u32 	%rd22, %r57, 4;
	add.s64 	%rd23, %rd1, %rd22;
	ld.global.f32 	%f162, [%rd23];
$L__BB5_36:
	st.volatile.shared.f32 	[%r2+900], %f162;
	bar.sync 	0;
	@%p10 bra 	$L__BB5_38;
	ld.volatile.shared.f32 	%f85, [%r2+1156];
	ld.volatile.shared.f32 	%f86, [%r2+900];
	add.f32 	%f87, %f85, %f86;
	st.volatile.shared.f32 	[%r2+900], %f87;
$L__BB5_38:
	setp.gt.u32 	%p26, %r1, 31;
	bar.sync 	0;
	@%p26 bra 	$L__BB5_43;
	setp.lt.u32 	%p27, %r52, 33;
	@%p27 bra 	$L__BB5_41;
	ld.volatile.shared.f32 	%f88, [%r2+1028];
	ld.volatile.shared.f32 	%f89, [%r2+900];
	add.f32 	%f90, %f88, %f89;
	st.volatile.shared.f32 	[%r2+900], %f90;
$L__BB5_41:
	setp.ne.s32 	%p28, %r1, 0;
	ld.volatile.shared.f32 	%f91, [%r2+964];
	ld.volatile.shared.f32 	%f92, [%r2+900];
	add.f32 	%f93, %f91, %f92;
	st.volatile.shared.f32 	[%r2+900], %f93;
	ld.volatile.shared.f32 	%f94, [%r2+932];
	ld.volatile.shared.f32 	%f95, [%r2+900];
	add.f32 	%f96, %f94, %f95;
	st.volatile.shared.f32 	[%r2+900], %f96;
	ld.volatile.shared.f32 	%f97, [%r2+916];
	ld.volatile.shared.f32 	%f98, [%r2+900];
	add.f32 	%f99, %f97, %f98;
	st.volatile.shared.f32 	[%r2+900], %f99;
	ld.volatile.shared.f32 	%f100, [%r2+908];
	ld.volatile.shared.f32 	%f101, [%r2+900];
	add.f32 	%f102, %f100, %f101;
	st.volatile.shared.f32 	[%r2+900], %f102;
	ld.volatile.shared.f32 	%f103, [%r2+904];
	ld.volatile.shared.f32 	%f104, [%r2+900];
	add.f32 	%f105, %f103, %f104;
	st.volatile.shared.f32 	[%r2+900], %f105;
	@%p28 bra 	$L__BB5_43;
	ld.volatile.shared.f32 	%f106, [_ZZ14cudaComputeLPCE6shared+900];
	st.volatile.shared.f32 	[%r128], %f106;
$L__BB5_43:
	add.s32 	%r130, %r130, 4;
	add.s32 	%r129, %r129, 4;
	add.s32 	%r128, %r128, 16;
	setp.ne.s32 	%p29, %r130, 0;
	@%p29 bra 	$L__BB5_7;
$L__BB5_44:
	setp.eq.s32 	%p30, %r6, 0;
	@%p30 bra 	$L__BB5_56;
	shl.b32 	%r58, %r131, 2;
	add.s32 	%r60, %r58, %r44;
	add.s32 	%r134, %r60, 512;
	add.s32 	%r133, %r131, %r4;
	neg.s32 	%r132, %r6;
	not.pred 	%p32, %p1;
$L__BB5_46:
	.pragma "nounroll";
	setp.ge.s32 	%p31, %r1, %r42;
	mov.f32 	%f163, 0f00000000;
	@%p31 bra 	$L__BB5_48;
	mul.wide.u32 	%rd24, %r133, 4;
	add.s64 	%rd25, %rd1, %rd24;
	ld.global.f32 	%f163, [%rd25];
$L__BB5_48:
	st.volatile.shared.f32 	[%r2+900], %f163;
	bar.sync 	0;
	@%p32 bra 	$L__BB5_50;
	ld.volatile.shared.f32 	%f108, [%r2+1156];
	ld.volatile.shared.f32 	%f109, [%r2+900];
	add.f32 	%f110, %f108, %f109;
	st.volatile.shared.f32 	[%r2+900], %f110;
$L__BB5_50:
	setp.gt.u32 	%p33, %r1, 31;
	bar.sync 	0;
	@%p33 bra 	$L__BB5_55;
	setp.lt.u32 	%p34, %r52, 33;
	@%p34 bra 	$L__BB5_53;
	ld.volatile.shared.f32 	%f111, [%r2+1028];
	ld.volatile.shared.f32 	%f112, [%r2+900];
	add.f32 	%f113, %f111, %f112;
	st.volatile.shared.f32 	[%r2+900], %f113;
$L__BB5_53:
	setp.ne.s32 	%p35, %r1, 0;
	ld.volatile.shared.f32 	%f114, [%r2+964];
	ld.volatile.shared.f32 	%f115, [%r2+900];
	add.f32 	%f116, %f114, %f115;
	st.volatile.shared.f32 	[%r2+900], %f116;
	ld.volatile.shared.f32 	%f117, [%r2+932];
	ld.volatile.shared.f32 	%f118, [%r2+900];
	add.f32 	%f119, %f117, %f118;
	st.volatile.shared.f32 	[%r2+900], %f119;
	ld.volatile.shared.f32 	%f120, [%r2+916];
	ld.volatile.shared.f32 	%f121, [%r2+900];
	add.f32 	%f122, %f120, %f121;
	st.volatile.shared.f32 	[%r2+900], %f122;
	ld.volatile.shared.f32 	%f123, [%r2+908];
	ld.volatile.shared.f32 	%f124, [%r2+900];
	add.f32 	%f125, %f123, %f124;
	st.volatile.shared.f32 	[%r2+900], %f125;
	ld.volatile.shared.f32 	%f126, [%r2+904];
	ld.volatile.shared.f32 	%f127, [%r2+900];
	add.f32 	%f128, %f126, %f127;
	st.volatile.shared.f32 	[%r2+900], %f128;
	@%p35 bra 	$L__BB5_55;
	ld.volatile.shared.f32 	%f129, [_ZZ14cudaComputeLPCE6shared+900];
	st.volatile.shared.f32 	[%r134], %f129;
$L__BB5_55:
	add.s32 	%r134, %r134, 4;
	add.s32 	%r133, %r133, 1;
	add.s32 	%r132, %r132, 1;
	setp.ne.s32 	%p36, %r132, 0;
	@%p36 bra 	$L__BB5_46;
$L__BB5_56:
	setp.gt.u32 	%p37, %r1, 31;
	@%p37 bra 	$L__BB5_67;
	ld.volatile.shared.f32 	%f130, [%r2+516];
	st.volatile.shared.f32 	[%r2+644], %f130;
	ld.volatile.shared.f32 	%f131, [%r2+516];
	st.volatile.shared.f32 	[%r2+772], %f131;
	mov.b32 	%r61, 0;
	st.volatile.shared.u32 	[%r2+256], %r61;
	ld.volatile.shared.f32 	%f164, [_ZZ14cudaComputeLPCE6shared+512];
	setp.lt.s32 	%p38, %r41, 1;
	@%p38 bra 	$L__BB5_67;
	mul.wide.u32 	%rd26, %r1, 4;
	add.s64 	%rd3, %rd2, %rd26;
	add.s32 	%r137, %r41, -1;
	neg.s32 	%r136, %r1;
	sub.s32 	%r65, %r44, %r43;
	add.s32 	%r135, %r65, 256;
	mov.b32 	%r138, 0;
$L__BB5_59:
	ld.volatile.shared.f32 	%f132, [_ZZ14cudaComputeLPCE6shared+772];
	neg.f32 	%f133, %f132;
	div.rn.f32 	%f13, %f133, %f164;
	ld.volatile.shared.f32 	%f134, [_ZZ14cudaComputeLPCE6shared+772];
	mul.rz.f32 	%f135, %f134, %f13;
	add.f32 	%f164, %f164, %f135;
	setp.ge.s32 	%p39, %r1, %r137;
	@%p39 bra 	$L__BB5_61;
	ld.volatile.shared.f32 	%f136, [%r2+776];
	ld.volatile.shared.f32 	%f137, [%r2+644];
	mul.rz.f32 	%f138, %f13, %f137;
	add.f32 	%f139, %f136, %f138;
	ld.volatile.shared.f32 	%f140, [%r2+776];
	mul.rz.f32 	%f141, %f140, %f13;
	ld.volatile.shared.f32 	%f142, [%r2+644];
	add.f32 	%f143, %f141, %f142;
	st.volatile.shared.f32 	[%r2+772], %f139;
	st.volatile.shared.f32 	[%r2+644], %f143;
$L__BB5_61:
	setp.lt.u32 	%p41, %r1, %r138;
	selp.f32 	%f144, 0f3F800000, 0f00000000, %p41;
	ld.volatile.shared.f32 	%f145, [%r135+-4];
	mul.rz.f32 	%f146, %f13, %f145;
	mul.f32 	%f147, %f146, %f144;
	setp.eq.s32 	%p42, %r136, 0;
	selp.f32 	%f148, 0f3F800000, 0f00000000, %p42;
	fma.rn.f32 	%f149, %f13, %f148, %f147;
	ld.volatile.shared.f32 	%f150, [%r2+256];
	add.f32 	%f151, %f150, %f149;
	st.volatile.shared.f32 	[%r2+256], %f151;
	ld.shared.u32 	%r66, [_ZZ14cudaComputeLPCE6shared+12];
	setp.lt.s32 	%p43, %r66, 2305;
	selp.b32 	%r67, 12, 13, %p43;
	setp.lt.s32 	%p44, %r66, 1153;
	selp.s32 	%r68, -1, 0, %p44;
	add.s32 	%r69, %r67, %r68;
	setp.lt.s32 	%p45, %r66, 577;
	selp.s32 	%r70, -1, 0, %p45;
	add.s32 	%r71, %r69, %r70;
	ld.shared.u32 	%r72, [_ZZ14cudaComputeLPCE6shared+112];
	min.s32 	%r73, %r71, %r72;
	max.s32 	%r74, %r73, 3;
	ld.shared.u32 	%r75, [_ZZ14cudaComputeLPCE6shared+8];
	add.s32 	%r33, %r138, %r75;
	ld.volatile.shared.f32 	%f152, [%r2+256];
	abs.f32 	%f153, %f152;
	mul.f32 	%f154, %f153, 0f47000000;
	cvt.rni.s32.f32 	%r76, %f154;
	clz.b32 	%r77, %r76;
	add.s32 	%r78, %r77, %r74;
	setp.gt.u32 	%p46, %r1, %r138;
	shl.b32 	%r79, %r78, 8;
	sub.s32 	%r80, 8448, %r79;
	shr.s32 	%r81, %r80, 8;
	selp.b32 	%r82, 0, %r81, %p46;
	st.volatile.shared.u32 	[%r2+384], %r82;
	ld.volatile.shared.u32 	%r83, [%r2+384];
	ld.volatile.shared.u32 	%r84, [%r2+448];
	max.s32 	%r85, %r83, %r84;
	st.volatile.shared.u32 	[%r2+384], %r85;
	ld.volatile.shared.u32 	%r86, [%r2+384];
	ld.volatile.shared.u32 	%r87, [%r2+416];
	max.s32 	%r88, %r86, %r87;
	st.volatile.shared.u32 	[%r2+384], %r88;
	ld.volatile.shared.u32 	%r89, [%r2+384];
	ld.volatile.shared.u32 	%r90, [%r2+400];
	max.s32 	%r91, %r89, %r90;
	st.volatile.shared.u32 	[%r2+384], %r91;
	ld.volatile.shared.u32 	%r92, [%r2+384];
	ld.volatile.shared.u32 	%r93, [%r2+392];
	max.s32 	%r94, %r92, %r93;
	st.volatile.shared.u32 	[%r2+384], %r94;
	ld.volatile.shared.u32 	%r95, [%r2+384];
	ld.volatile.shared.u32 	%r96, [%r2+388];
	max.s32 	%r97, %r95, %r96;
	st.volatile.shared.u32 	[%r2+384], %r97;
	ld.volatile.shared.u32 	%r98, [_ZZ14cudaComputeLPCE6shared+384];
	sub.s32 	%r99, 15, %r98;
	min.s32 	%r100, %r99, 15;
	max.s32 	%r34, %r100, 0;
	mov.b32 	%r101, -1;
	shl.b32 	%r102, %r101, %r74;
	not.b32 	%r103, %r102;
	ld.volatile.shared.f32 	%f155, [%r135];
	neg.f32 	%f156, %f155;
	mov.b32 	%r104, 1;
	shl.b32 	%r105, %r104, %r34;
	cvt.rn.f32.u32 	%f157, %r105;
	mul.f32 	%f158, %f156, %f157;
	cvt.rni.s32.f32 	%r106, %f158;
	min.s32 	%r107, %r103, %r106;
	max.s32 	%r35, %r102, %r107;
	mov.pred 	%p53, 0;
	@%p46 bra 	$L__BB5_64;
	setp.ne.s32 	%p48, %r1, 0;
	mul.wide.s32 	%rd27, %r33, 192;
	add.s64 	%rd28, %rd3, %rd27;
	st.global.u32 	[%rd28+64], %r35;
	@%p48 bra 	$L__BB5_64;
	add.s64 	%rd30, %rd2, %rd27;
	st.global.u32 	[%rd30+8], %r34;
	mov.pred 	%p53, -1;
$L__BB5_64:
	setp.gt.u32 	%p50, %r1, %r138;
	shr.s32 	%r108, %r35, 31;
	xor.b32  	%r109, %r108, %r35;
	clz.b32 	%r110, %r109;
	sub.s32 	%r111, 33, %r110;
	selp.b32 	%r112, 0, %r111, %p50;
	st.volatile.shared.u32 	[%r2+384], %r112;
	ld.volatile.shared.u32 	%r113, [%r2+384];
	ld.volatile.shared.u32 	%r114, [%r2+448];
	max.s32 	%r115, %r113, %r114;
	st.volatile.shared.u32 	[%r2+384], %r115;
	ld.volatile.shared.u32 	%r116, [%r2+384];
	ld.volatile.shared.u32 	%r117, [%r2+416];
	max.s32 	%r118, %r116, %r117;
	st.volatile.shared.u32 	[%r2+384], %r118;
	ld.volatile.shared.u32 	%r119, [%r2+384];
	ld.volatile.shared.u32 	%r120, [%r2+400];
	max.s32 	%r121, %r119, %r120;
	st.volatile.shared.u32 	[%r2+384], %r121;
	ld.volatile.shared.u32 	%r122, [%r2+384];
	ld.volatile.shared.u32 	%r123, [%r2+392];
	max.s32 	%r124, %r122, %r123;
	st.volatile.shared.u32 	[%r2+384], %r124;
	ld.volatile.shared.u32 	%r125, [%r2+384];
	ld.volatile.shared.u32 	%r126, [%r2+388];
	max.s32 	%r127, %r125, %r126;
	st.volatile.shared.u32 	[%r2+384], %r127;
	ld.volatile.shared.u32 	%r36, [_ZZ14cudaComputeLPCE6shared+384];
	not.pred 	%p51, %p53;
	@%p51 bra 	$L__BB5_66;
	mul.wide.s32 	%rd31, %r33, 192;
	add.s64 	%rd32, %rd2, %rd31;
	st.global.u32 	[%rd32+12], %r36;
$L__BB5_66:
	add.s32 	%r138, %r138, 1;
	add.s32 	%r137, %r137, -1;
	add.s32 	%r136, %r136, 1;
	add.s32 	%r135, %r135, 4;
	setp.ne.s32 	%p52, %r137, -1;
	@%p52 bra 	$L__BB5_59;
$L__BB5_67:
	ret;

}
	// .globl	cudaComputeLPCLattice
.visible .entry cudaComputeLPCLattice(
	.param .u64 .ptr .align 1 cudaComputeLPCLattice_param_0,
	.param .u32 cudaComputeLPCLattice_param_1,
	.param .u64 .ptr .align 1 cudaComputeLPCLattice_param_2,
	.param .u32 cudaComputeLPCLattice_param_3,
	.param .u32 cudaComputeLPCLattice_param_4
)
{
	.reg .pred 	%p<75>;
	.reg .b32 	%r<647>;
	.reg .b32 	%f<120>;
	.reg .b64 	%rd<45>;
	// demoted variable
	.shared .align 4 .b8 _ZZ21cudaComputeLPCLatticeE6shared[4800];
	ld.param.u64 	%rd4, [cudaComputeLPCLattice_param_0];
	ld.param.u32 	%r107, [cudaComputeLPCLattice_param_1];
	ld.param.u64 	%rd5, [cudaComputeLPCLattice_param_2];
	ld.param.u32 	%r108, [cudaComputeLPCLattice_param_3];
	ld.param.u32 	%r109, [cudaComputeLPCLattice_param_4];
	cvta.to.global.u64 	%rd1, %rd5;
	cvta.to.global.u64 	%rd2, %rd4;
	mov.u32 	%r1, %tid.x;
	setp.gt.u32 	%p2, %r1, 47;
	shl.b32 	%r110, %r1, 2;
	mov.u32 	%r111, _ZZ21cudaComputeLPCLatticeE6shared;
	add.s32 	%r2, %r111, %r110;
	@%p2 bra 	$L__BB6_2;
	mov.u32 	%r112, %ctaid.y;
	mul.lo.s32 	%r113, %r107, %r112;
	mul.wide.u32 	%rd6, %r113, 192;
	add.s64 	%rd7, %rd2, %rd6;
	mul.wide.u32 	%rd8, %r1, 4;
	add.s64 	%rd9, %rd7, %rd8;
	ld.global.u32 	%r114, [%rd9];
	st.shared.u32 	[%r2], %r114;
$L__BB6_2:
	bar.sync 	0;
	ld.volatile.shared.u32 	%r116, [_ZZ21cudaComputeLPCLatticeE6shared+28];
	setp.ge.u32 	%p3, %r1, %r116;
	mov.b32 	%r619, 0;
	@%p3 bra 	$L__BB6_4;
	ld.volatile.shared.u32 	%r117, [_ZZ21cudaComputeLPCLatticeE6shared+4];
	add.s32 	%r118, %r117, %r1;
	mul.wide.u32 	%rd10, %r118, 4;
	add.s64 	%rd11, %rd1, %rd10;
	ld.global.u32 	%r619, [%rd11];
$L__BB6_4:
	add.s32 	%r5, %r1, 256;
	ld.volatile.shared.u32 	%r120, [_ZZ21cudaComputeLPCLatticeE6shared+28];
	setp.ge.u32 	%p4, %r5, %r120;
	mov.b32 	%r620, 0;
	@%p4 bra 	$L__BB6_6;
	ld.volatile.shared.u32 	%r121, [_ZZ21cudaComputeLPCLatticeE6shared+4];
	add.s32 	%r122, %r5, %r121;
	mul.wide.u32 	%rd12, %r122, 4;
	add.s64 	%rd13, %rd1, %rd12;
	ld.global.u32 	%r620, [%rd13];
$L__BB6_6:
	or.b32  	%r123, %r620, %r619;
	st.volatile.shared.u32 	[%r2+3776], %r123;
	bar.sync 	0;
	setp.gt.u32 	%p5, %r1, 127;
	@%p5 bra 	$L__BB6_8;
	ld.volatile.shared.u32 	%r124, [%r2+4288];
	ld.volatile.shared.u32 	%r125, [%r2+3776];
	or.b32  	%r126, %r125, %r124;
	st.volatile.shared.u32 	[%r2+3776], %r126;
$L__BB6_8:
	bar.sync 	0;
	setp.gt.u32 	%p6, %r1, 63;
	@%p6 bra 	$L__BB6_10;
	ld.volatile.shared.u32 	%r127, [%r2+4032];
	ld.volatile.shared.u32 	%r128, [%r2+3776];
	or.b32  	%r129, %r128, %r127;
	st.volatile.shared.u32 	[%r2+3776], %r129;
$L__BB6_10:
	bar.sync 	0;
	setp.gt.u32 	%p7, %r1, 31;
	@%p7 bra 	$L__BB6_12;
	ld.volatile.shared.u32 	%r130, [%r2+3904];
	ld.volatile.shared.u32 	%r131, [%r2+3776];
	or.b32  	%r132, %r131, %r130;
	st.volatile.shared.u32 	[%r2+3776], %r132;
$L__BB6_12:
	setp.gt.u32 	%p9, %r1, 31;
	bar.sync 	0;
	mov.pred 	%p74, 0;
	@%p9 bra 	$L__BB6_15;
	ld.volatile.shared.u32 	%r133, [%r2+3840];
	ld.volatile.shared.u32 	%r134, [%r2+3776];
	or.b32  	%r135, %r134, %r133;
	st.volatile.shared.u32 	[%r2+3776], %r135;
	ld.volatile.shared.u32 	%r136, [%r2+3808];
	ld.volatile.shared.u32 	%r137, [%r2+3776];
	or.b32  	%r138, %r137, %r136;
	st.volatile.shared.u32 	[%r2+3776], %r138;
	ld.volatile.shared.u32 	%r139, [%r2+3792];
	ld.volatile.shared.u32 	%r140, [%r2+3776];
	or.b32  	%r141, %r140, %r139;
	st.volatile.shared.u32 	[%r2+3776], %r141;
	ld.volatile.shared.u32 	%r142, [%r2+3784];
	ld.volatile.shared.u32 	%r143, [%r2+3776];
	or.b32  	%r144, %r143, %r142;
	st.volatile.shared.u32 	[%r2+3776], %r144;
	ld.volatile.shared.u32 	%r145, [%r2+3780];
	ld.volatile.shared.u32 	%r146, [%r2+3776];
	or.b32  	%r147, %r146, %r145;
	st.volatile.shared.u32 	[%r2+3776], %r147;
	setp.ne.s32 	%p11, %r1, 0;
	@%p11 bra 	$L__BB6_15;
	ld.volatile.shared.u32 	%r148, [_ZZ21cudaComputeLPCLatticeE6shared+3776];
	brev.b32 	%r149, %r148;
	bfind.shiftamt.u32 	%r150, %r149;
	max.s32 	%r151, %r150, 0;
	st.volatile.shared.u32 	[_ZZ21cudaComputeLPCLatticeE6shared+44], %r151;
	mov.pred 	%p74, -1;
$L__BB6_15:
	bar.sync 	0;
	setp.ge.u32 	%p13, %r1, %r107;
	@%p13 bra 	$L__BB6_17;
	ld.volatile.shared.u32 	%r152, [_ZZ21cudaComputeLPCLatticeE6shared+44];
	mov.u32 	%r153, %ctaid.y;
	mad.lo.s32 	%r154, %r107, %r153, %r1;
	mul.wide.u32 	%rd14, %r154, 192;
	add.s64 	%rd15, %rd2, %rd14;
	st.global.u32 	[%rd15+44], %r152;
$L__BB6_17:
	setp.gt.u32 	%p14, %r1, 127;
	shr.s32 	%r155, %r619, 31;
	xor.b32  	%r156, %r155, %r619;
	shr.s32 	%r157, %r620, 31;
	xor.b32  	%r158, %r157, %r620;
	or.b32  	%r159, %r158, %r156;
	st.volatile.shared.u32 	[%r2+3776], %r159;
	bar.sync 	0;
	@%p14 bra 	$L__BB6_19;
	ld.volatile.shared.u32 	%r160, [%r2+4288];
	ld.volatile.shared.u32 	%r161, [%r2+3776];
	or.b32  	%r162, %r161, %r160;
	st.volatile.shared.u32 	[%r2+3776], %r162;
$L__BB6_19:
	setp.gt.u32 	%p15, %r1, 63;
	bar.sync 	0;
	@%p15 bra 	$L__BB6_21;
	ld.volatile.shared.u32 	%r163, [%r2+4032];
	ld.volatile.shared.u32 	%r164, [%r2+3776];
	or.b32  	%r165, %r164, %r163;
	st.volatile.shared.u32 	[%r2+3776], %r165;
$L__BB6_21:
	setp.gt.u32 	%p16, %r1, 31;
	bar.sync 	0;
	@%p16 bra 	$L__BB6_23;
	ld.volatile.shared.u32 	%r166, [%r2+3904];
	ld.volatile.shared.u32 	%r167, [%r2+3776];
	or.b32  	%r168, %r167, %r166;
	st.volatile.shared.u32 	[%r2+3776], %r168;
$L__BB6_23:
	setp.gt.u32 	%p17, %r1, 31;
	bar.sync 	0;
	@%p17 bra 	$L__BB6_25;
	ld.volatile.shared.u32 	%r169, [%r2+3840];
	ld.volatile.shared.u32 	%r170, [%r2+3776];
	or.b32  	%r171, %r170, %r169;
	st.volatile.shared.u32 	[%r2+3776], %r171;
	ld.volatile.shared.u32 	%r172, [%r2+3808];
	ld.volatile.shared.u32 	%r173, [%r2+3776];
	or.b32  	%r174, %r173, %r172;
	st.volatile.shared.u32 	[%r2+3776], %r174;
	ld.volatile.shared.u32 	%r175, [%r2+3792];
	ld.volatile.shared.u32 	%r176, [%r2+3776];
	or.b32  	%r177, %r176, %r175;
	st.volatile.shared.u32 	[%r2+3776], %r177;
	ld.volatile.shared.u32 	%r178, [%r2+3784];
	ld.volatile.shared.u32 	%r179, [%r2+3776];
	or.b32  	%r180, %r179, %r178;
	st.volatile.shared.u32 	[%r2+3776], %r180;
	ld.volatile.shared.u32 	%r181, [%r2+3780];
	ld.volatile.shared.u32 	%r182, [%r2+3776];
	or.b32  	%r183, %r182, %r181;
	st.volatile.shared.u32 	[%r2+3776], %r183;
$L__BB6_25:
	not.pred 	%p18, %p74;
	@%p18 bra 	$L__BB6_27;
	ld.volatile.shared.u32 	%r184, [_ZZ21cudaComputeLPCLatticeE6shared+3776];
	clz.b32 	%r185, %r184;
	ld.volatile.shared.u32 	%r186, [_ZZ21cudaComputeLPCLatticeE6shared+44];
	add.s32 	%r187, %r186, %r185;
	sub.s32 	%r188, 32, %r187;
	st.volatile.shared.u32 	[_ZZ21cudaComputeLPCLatticeE6shared+48], %r188;
$L__BB6_27:
	bar.sync 	0;
	ld.volatile.shared.u32 	%r189, [_ZZ21cudaComputeLPCLatticeE6shared+44];
	shr.s32 	%r622, %r619, %r189;
	ld.volatile.shared.u32 	%r190, [_ZZ21cudaComputeLPCLatticeE6shared+44];
	shr.s32 	%r623, %r620, %r190;
	cvt.rn.f32.s32 	%f7, %r622;
	st.volatile.shared.f32 	[%r2+192], %f7;
	cvt.rn.f32.s32 	%f8, %r623;
	st.volatile.shared.f32 	[%r2+1216], %f8;
	bar.sync 	0;
	setp.lt.s32 	%p19, %r109, 1;
	@%p19 bra 	$L__BB6_54;
	add.s32 	%r10, %r2, 2240;
	mov.b32 	%r621, 1;
$L__BB6_29:
	setp.gt.u32 	%p20, %r1, 127;
	add.s32 	%r192, %r621, %r1;
	ld.volatile.shared.u32 	%r193, [_ZZ21cudaComputeLPCLatticeE6shared+28];
	setp.lt.u32 	%p21, %r192, %r193;
	selp.f32 	%f9, 0f3F800000, 0f00000000, %p21;
	shl.b32 	%r194, %r621, 2;
	add.s32 	%r195, %r194, %r2;
	add.s32 	%r14, %r195, 192;
	ld.volatile.shared.f32 	%f10, [%r195+192];
	mul.f32 	%f1, %f10, %f9;
	add.s32 	%r196, %r192, 256;
	ld.volatile.shared.u32 	%r197, [_ZZ21cudaComputeLPCLatticeE6shared+28];
	setp.lt.u32 	%p22, %r196, %r197;
	selp.f32 	%f11, 0f3F800000, 0f00000000, %p22;
	ld.volatile.shared.f32 	%f12, [%r195+1216];
	mul.f32 	%f2, %f12, %f11;
	ld.volatile.shared.u32 	%r198, [_ZZ21cudaComputeLPCLatticeE6shared+28];
	setp.lt.u32 	%p23, %r192, %r198;
	selp.b32 	%r15, %r622, 0, %p23;
	ld.volatile.shared.u32 	%r199, [_ZZ21cudaComputeLPCLatticeE6shared+28];
	setp.lt.u32 	%p24, %r196, %r199;
	selp.b32 	%r16, %r623, 0, %p24;
	mul.f32 	%f13, %f2, %f2;
	fma.rn.f32 	%f14, %f1, %f1, %f13;
	mul.lo.s32 	%r200, %r15, %r15;
	cvt.rn.f32.u32 	%f15, %r200;
	add.f32 	%f16, %f14, %f15;
	mul.lo.s32 	%r201, %r16, %r16;
	cvt.rn.f32.u32 	%f17, %r201;
	add.f32 	%f18, %f16, %f17;
	st.volatile.shared.f32 	[%r2+3776], %f18;
	bar.sync 	0;
	@%p20 bra 	$L__BB6_31;
	ld.volatile.shared.f32 	%f19, [%r2+4288];
	ld.volatile.shared.f32 	%f20, [%r2+3776];
	add.f32 	%f21, %f19, %f20;
	st.volatile.shared.f32 	[%r2+3776], %f21;
$L__BB6_31:
	setp.gt.u32 	%p25, %r1, 63;
	bar.sync 	0;
	@%p25 bra 	$L__BB6_33;
	ld.volatile.shared.f32 	%f22, [%r2+4032];
	ld.volatile.shared.f32 	%f23, [%r2+3776];
	add.f32 	%f24, %f22, %f23;
	st.volatile.shared.f32 	[%r2+3776], %f24;
$L__BB6_33:
	setp.gt.u32 	%p26, %r1, 31;
	bar.sync 	0;
	@%p26 bra 	$L__BB6_35;
	ld.volatile.shared.f32 	%f25, [%r2+3904];
	ld.volatile.shared.f32 	%f26, [%r2+3776];
	add.f32 	%f27, %f25, %f26;
	st.volatile.shared.f32 	[%r2+3776], %f27;
$L__BB6_35:
	setp.gt.u32 	%p27, %r1, 31;
	bar.sync 	0;
	@%p27 bra 	$L__BB6_37;
	ld.volatile.shared.f32 	%f28, [%r2+3840];
	ld.volatile.shared.f32 	%f29, [%r2+3776];
	add.f32 	%f30, %f28, %f29;
	st.volatile.shared.f32 	[%r2+3776], %f30;
	ld.volatile.shared.f32 	%f31, [%r2+3808];
	ld.volatile.shared.f32 	%f32, [%r2+3776];
	add.f32 	%f33, %f31, %f32;
	st.volatile.shared.f32 	[%r2+3776], %f33;
	ld.volatile.shared.f32 	%f34, [%r2+3792];
	ld.volatile.shared.f32 	%f35, [%r2+3776];
	add.f32 	%f36, %f34, %f35;
	st.volatile.shared.f32 	[%r2+3776], %f36;
	ld.volatile.shared.f32 	%f37, [%r2+3784];
	ld.volatile.shared.f32 	%f38, [%r2+3776];
	add.f32 	%f39, %f37, %f38;
	st.volatile.shared.f32 	[%r2+3776], %f39;
	ld.volatile.shared.f32 	%f40, [%r2+3780];
	ld.volatile.shared.f32 	%f41, [%r2+3776];
	add.f32 	%f42, %f40, %f41;
	st.volatile.shared.f32 	[%r2+3776], %f42;
$L__BB6_37:
	setp.gt.u32 	%p28, %r1, 127;
	bar.sync 	0;
	ld.volatile.shared.f32 	%f3, [_ZZ21cudaComputeLPCLatticeE6shared+3776];
	bar.sync 	0;
	cvt.rn.f32.s32 	%f4, %r15;
	cvt.rn.f32.s32 	%f5, %r16;
	mul.f32 	%f43, %f2, %f5;
	fma.rn.f32 	%f44, %f1, %f4, %f43;
	st.volatile.shared.f32 	[%r2+3776], %f44;
	bar.sync 	0;
	@%p28 bra 	$L__BB6_39;
	ld.volatile.shared.f32 	%f45, [%r2+4288];
	ld.volatile.shared.f32 	%f46, [%r2+3776];
	add.f32 	%f47, %f45, %f46;
	st.volatile.shared.f32 	[%r2+3776], %f47;
$L__BB6_39:
	setp.gt.u32 	%p29, %r1, 63;
	bar.sync 	0;
	@%p29 bra 	$L__BB6_41;
	ld.volatile.shared.f32 	%f48, [%r2+4032];
	ld.volatile.shared.f32 	%f49, [%r2+3776];
	add.f32 	%f50, %f48, %f49;
	st.volatile.shared.f32 	[%r2+3776], %f50;
$L__BB6_41:
	setp.gt.u32 	%p30, %r1, 31;
	bar.sync 	0;
	@%p30 bra 	$L__BB6_43;
	ld.volatile.shared.f32 	%f51, [%r2+3904];
	ld.volatile.shared.f32 	%f52, [%r2+3776];
	add.f32 	%f53, %f51, %f52;
	st.volatile.shared.f32 	[%r2+3776], %f53;
$L__BB6_43:
	setp.gt.u32 	%p31, %r1, 31;
	bar.sync 	0;
	@%p31 bra 	$L__BB6_45;
	ld.volatile.shared.f32 	%f54, [%r2+3840];
	ld.volatile.shared.f32 	%f55, [%r2+3776];
	add.f32 	%f56, %f54, %f55;
	st.volatile.shared.f32 	[%r2+3776], %f56;
	ld.volatile.shared.f32 	%f57, [%r2+3808];
	ld.volatile.shared.f32 	%f58, [%r2+3776];
	add.f32 	%f59, %f57, %f58;
	st.volatile.shared.f32 	[%r2+3776], %f59;
	ld.volatile.shared.f32 	%f60, [%r2+3792];
	ld.volatile.shared.f32 	%f61, [%r2+3776];
	add.f32 	%f62, %f60, %f61;
	st.volatile.shared.f32 	[%r2+3776], %f62;
	ld.volatile.shared.f32 	%f63, [%r2+3784];
	ld.volatile.shared.f32 	%f64, [%r2+3776];
	add.f32 	%f65, %f63, %f64;
	st.volatile.shared.f32 	[%r2+3776], %f65;
	ld.volatile.shared.f32 	%f66, [%r2+3780];
	ld.volatile.shared.f32 	%f67, [%r2+3776];
	add.f32 	%f68, %f66, %f67;
	st.volatile.shared.f32 	[%r2+3776], %f68;
$L__BB6_45:
	bar.sync 	0;
	ld.volatile.shared.f32 	%f69, [_ZZ21cudaComputeLPCLatticeE6shared+3776];
	mul.f32 	%f70, %f3, 0f3F000000;
	div.rn.f32 	%f6, %f69, %f70;
	bar.sync 	0;
	shl.b32 	%r203, %r621, 7;
	add.s32 	%r204, %r111, %r203;
	add.s32 	%r17, %r204, 2240;
	@%p18 bra 	$L__BB6_47;
	add.s32 	%r206, %r17, %r194;
	st.volatile.shared.f32 	[%r206+-132], %f6;
$L__BB6_47:
	add.s32 	%r207, %r621, -1;
	setp.ge.u32 	%p33, %r1, %r207;
	@%p33 bra 	$L__BB6_49;
	sub.s32 	%r208, %r621, %r1;
	shl.b32 	%r209, %r208, 2;
	add.s32 	%r210, %r17, %r209;
	add.s32 	%r212, %r17, %r110;
	ld.volatile.shared.f32 	%f71, [%r212+-256];
	ld.volatile.shared.f32 	%f72, [%r210+-264];
	mul.f32 	%f73, %f6, %f72;
	sub.f32 	%f74, %f71, %f73;
	add.s32 	%r214, %r10, %r203;
	st.volatile.shared.f32 	[%r214+-128], %f74;
$L__BB6_49:
	ld.volatile.shared.u32 	%r215, [_ZZ21cudaComputeLPCLatticeE6shared+28];
	sub.s32 	%r216, %r215, %r621;
	setp.ge.u32 	%p34, %r1, %r216;
	@%p34 bra 	$L__BB6_51;
	mul.f32 	%f75, %f6, %f4;
	ld.volatile.shared.f32 	%f76, [%r14];
	sub.f32 	%f77, %f76, %f75;
	st.volatile.shared.f32 	[%r14], %f77;
$L__BB6_51:
	ld.volatile.shared.u32 	%r217, [_ZZ21cudaComputeLPCLatticeE6shared+28];
	sub.s32 	%r218, %r217, %r621;
	setp.ge.u32 	%p35, %r5, %r218;
	@%p35 bra 	$L__BB6_53;
	mul.f32 	%f78, %f6, %f5;
	ld.volatile.shared.f32 	%f79, [%r14+1024];
	sub.f32 	%f80, %f79, %f78;
	st.volatile.shared.f32 	[%r14+1024], %f80;
$L__BB6_53:
	mul.f32 	%f81, %f1, %f6;
	sub.f32 	%f82, %f4, %f81;
	cvt.rzi.s32.f32 	%r622, %f82;
	mul.f32 	%f83, %f2, %f6;
	sub.f32 	%f84, %f5, %f83;
	cvt.rzi.s32.f32 	%r623, %f84;
	bar.sync 	0;
	add.s32 	%r20, %r621, 1;
	setp.ne.s32 	%p36, %r621, %r109;
	mov.u32 	%r621, %r20;
	@%p36 bra 	$L__BB6_29;
$L__BB6_54:
	shr.u32 	%r624, %r1, 5;
	setp.ge.s32 	%p37, %r624, %r109;
	@%p37 bra 	$L__BB6_121;
	setp.lt.s32 	%p38, %r108, 1;
	and.b32  	%r22, %r1, 31;
	and.b32  	%r23, %r1, 992;
	mov.u32 	%r219, %ctaid.y;
	mul.lo.s32 	%r24, %r107, %r219;
	@%p38 bra 	$L__BB6_121;
	shl.b32 	%r220, %r23, 2;
	add.s32 	%r222, %r111, %r220;
	add.s32 	%r25, %r222, 3776;
	mul.wide.u32 	%rd16, %r22, 4;
	add.s64 	%rd3, %rd2, %rd16;
	and.b32  	%r26, %r108, 3;
	and.b32  	%r27, %r108, 2147483644;
	neg.s32 	%r28, %r27;
	shl.b32 	%r29, %r109, 2;
	shl.b32 	%r223, %r109, 1;
	add.s32 	%r30, %r24, %r223;
	mad.lo.s32 	%r31, %r109, 3, %r24;
$L__BB6_57:
	setp.lt.u32 	%p39, %r108, 4;
	mov.u32 	%r225, _ZZ21cudaComputeLPCLatticeE6shared;
	shl.b32 	%r226, %r624, 7;
	add.s32 	%r227, %r225, %r226;
	shl.b32 	%r228, %r22, 2;
	add.s32 	%r229, %r227, 2240;
	add.s32 	%r33, %r229, %r228;
	sub.s32 	%r230, %r624, %r22;
	shl.b32 	%r231, %r230, 2;
	add.s32 	%r34, %r229, %r231;
	add.s32 	%r625, %r624, %r24;
	mov.b32 	%r644, 0;
	@%p39 bra 	$L__BB6_92;
	add.s32 	%r233, %r109, %r24;
	add.s32 	%r628, %r233, %r624;
	add.s32 	%r627, %r30, %r624;
	add.s32 	%r626, %r31, %r624;
	mov.b32 	%r630, -4;
	mov.u32 	%r629, %r28;
$L__BB6_59:
	.pragma "nounroll";
	setp.lt.u32 	%p40, %r624, %r22;
	mov.b32 	%r631, 0;
	@%p40 bra 	$L__BB6_61;
	ld.volatile.shared.f32 	%f85, [%r33];
	mul.f32 	%f86, %f85, 0f47000000;
	cvt.rni.s32.f32 	%r631, %f86;
$L__BB6_61:
	shr.s32 	%r236, %r631, 31;
	xor.b32  	%r237, %r236, %r631;
	st.volatile.shared.u32 	[%r2+3776], %r237;
	ld.volatile.shared.u32 	%r238, [%r2+3840];
	ld.volatile.shared.u32 	%r239, [%r2+3776];
	or.b32  	%r240, %r239, %r238;
	st.volatile.shared.u32 	[%r2+3776], %r240;
	ld.volatile.shared.u32 	%r241, [%r2+3808];
	ld.volatile.shared.u32 	%r242, [%r2+3776];
	or.b32  	%r243, %r242, %r241;
	st.volatile.shared.u32 	[%r2+3776], %r243;
	ld.volatile.shared.u32 	%r244, [%r2+3792];
	ld.volatile.shared.u32 	%r245, [%r2+3776];
	or.b32  	%r246, %r245, %r244;
	st.volatile.shared.u32 	[%r2+3776], %r246;
	ld.volatile.shared.u32 	%r247, [%r2+3784];
	ld.volatile.shared.u32 	%r248, [%r2+3776];
	or.b32  	%r249, %r248, %r247;
	st.volatile.shared.u32 	[%r2+3776], %r249;
	ld.volatile.shared.u32 	%r250, [%r2+3780];
	ld.volatile.shared.u32 	%r251, [%r2+3776];
	or.b32  	%r252, %r251, %r250;
	st.volatile.shared.u32 	[%r2+3776], %r252;
	ld.volatile.shared.u32 	%r253, [_ZZ21cudaComputeLPCLatticeE6shared+48];
	min.s32 	%r254, %r253, 10;
	max.s32 	%r47, %r254, 3;
	ld.volatile.shared.u32 	%r255, [%r25];
	clz.b32 	%r256, %r255;
	add.s32 	%r257, %r256, %r47;
	add.s32 	%r258, %r630, %r257;
	add.s32 	%r259, %r258, -14;
	min.s32 	%r260, %r259, 15;
	max.s32 	%r48, %r260, 0;
	mov.b32 	%r632, 0;
	@%p40 bra 	$L__BB6_63;
	add.s32 	%r261, %r47, %r630;
	add.s32 	%r262, %r261, 3;
	mov.b32 	%r263, -1;
	shl.b32 	%r264, %r263, %r262;
	not.b32 	%r265, %r264;
	ld.volatile.shared.f32 	%f87, [%r34];
	mov.b32 	%r266, 1;
	shl.b32 	%r267, %r266, %r48;
	cvt.rn.f32.u32 	%f88, %r267;
	mul.f32 	%f89, %f87, %f88;
	cvt.rni.s32.f32 	%r268, %f89;
	min.s32 	%r269, %r265, %r268;
	max.s32 	%r632, %r264, %r269;
$L__BB6_63:
	setp.ne.s32 	%p42, %r22, 0;
	shr.s32 	%r270, %r632, 31;
	xor.b32  	%r271, %r270, %r632;
	st.volatile.shared.u32 	[%r2+3776], %r271;
	ld.volatile.shared.u32 	%r272, [%r2+3840];
	ld.volatile.shared.u32 	%r273, [%r2+3776];
	or.b32  	%r274, %r273, %r272;
	st.volatile.shared.u32 	[%r2+3776], %r274;
	ld.volatile.shared.u32 	%r275, [%r2+3808];
	ld.volatile.shared.u32 	%r276, [%r2+3776];
	or.b32  	%r277, %r276, %r275;
	st.volatile.shared.u32 	[%r2+3776], %r277;
	ld.volatile.shared.u32 	%r278, [%r2+3792];
	ld.volatile.shared.u32 	%r279, [%r2+3776];
	or.b32  	%r280, %r279, %r278;
	st.volatile.shared.u32 	[%r2+3776], %r280;
	ld.volatile.shared.u32 	%r281, [%r2+3784];
	ld.volatile.shared.u32 	%r282, [%r2+3776];
	or.b32  	%r283, %r282, %r281;
	st.volatile.shared.u32 	[%r2+3776], %r283;
	ld.volatile.shared.u32 	%r284, [%r2+3780];
	ld.volatile.shared.u32 	%r285, [%r2+3776];
	or.b32  	%r286, %r285, %r284;
	st.volatile.shared.u32 	[%r2+3776], %r286;
	ld.volatile.shared.u32 	%r51, [%r25];
	@%p42 bra 	$L__BB6_65;
	clz.b32 	%r287, %r51;
	sub.s32 	%r288, 33, %r287;
	mul.wide.s32 	%rd17, %r625, 192;
	add.s64 	%rd18, %rd2, %rd17;
	st.global.u32 	[%rd18+8], %r48;
	st.global.u32 	[%rd18+12], %r288;
$L__BB6_65:
	@%p40 bra 	$L__BB6_67;
	mul.wide.s32 	%rd19, %r625, 192;
	add.s64 	%rd20, %rd3, %rd19;
	st.global.u32 	[%rd20+64], %r632;
$L__BB6_67:
	mov.b32 	%r633, 0;
	@%p40 bra 	$L__BB6_69;
	ld.volatile.shared.f32 	%f90, [%r33];
	mul.f32 	%f91, %f90, 0f47000000;
	cvt.rni.s32.f32 	%r633, %f91;
$L__BB6_69:
	shr.s32 	%r291, %r633, 31;
	xor.b32  	%r292, %r291, %r633;
	st.volatile.shared.u32 	[%r2+3776], %r292;
	ld.volatile.shared.u32 	%r293, [%r2+3840];
	ld.volatile.shared.u32 	%r294, [%r2+3776];
	or.b32  	%r295, %r294, %r293;
	st.volatile.shared.u32 	[%r2+3776], %r295;
	ld.volatile.shared.u32 	%r296, [%r2+3808];
	ld.volatile.shared.u32 	%r297, [%r2+3776];
	or.b32  	%r298, %r297, %r296;
	st.volatile.shared.u32 	[%r2+3776], %r298;
	ld.volatile.shared.u32 	%r299, [%r2+3792];
	ld.volatile.shared.u32 	%r300, [%r2+3776];
	or.b32  	%r301, %r300, %r299;
	st.volatile.shared.u32 	[%r2+3776], %r301;
	ld.volatile.shared.u32 	%r302, [%r2+3784];
	ld.volatile.shared.u32 	%r303, [%r2+3776];
	or.b32  	%r304, %r303, %r302;
	st.volatile.shared.u32 	[%r2+3776], %r304;
	ld.volatile.shared.u32 	%r305, [%r2+3780];
	ld.volatile.shared.u32 	%r306, [%r2+3776];
	or.b32  	%r307, %r306, %r305;
	st.volatile.shared.u32 	[%r2+3776], %r307;
	ld.volatile.shared.u32 	%r308, [_ZZ21cudaComputeLPCLatticeE6shared+48];
	min.s32 	%r309, %r308, 10;
	max.s32 	%r54, %r309, 3;
	ld.volatile.shared.u32 	%r310, [%r25];
	clz.b32 	%r311, %r310;
	add.s32 	%r312, %r311, %r54;
	add.s32 	%r313, %r630, %r312;
	add.s32 	%r314, %r313, -15;
	min.s32 	%r315, %r314, 15;
	max.s32 	%r55, %r315, 0;
	mov.b32 	%r634, 0;
	@%p40 bra 	$L__BB6_71;
	add.s32 	%r316, %r54, %r630;
	add.s32 	%r317, %r316, 2;
	mov.b32 	%r318, -1;
	shl.b32 	%r319, %r318, %r317;
	not.b32 	%r320, %r319;
	ld.volatile.shared.f32 	%f92, [%r34];
	mov.b32 	%r321, 1;
	shl.b32 	%r322, %r321, %r55;
	cvt.rn.f32.u32 	%f93, %r322;
	mul.f32 	%f94, %f92, %f93;
	cvt.rni.s32.f32 	%r323, %f94;
	min.s32 	%r324, %r320, %r323;
	max.s32 	%r634, %r319, %r324;
$L__BB6_71:
	shr.s32 	%r325, %r634, 31;
	xor.b32  	%r326, %r325, %r634;
	st.volatile.shared.u32 	[%r2+3776], %r326;
	ld.volatile.shared.u32 	%r327, [%r2+3840];
	ld.volatile.shared.u32 	%r328, [%r2+3776];
	or.b32  	%r329, %r328, %r327;
	st.volatile.shared.u32 	[%r2+3776], %r329;
	ld.volatile.shared.u32 	%r330, [%r2+3808];
	ld.volatile.shared.u32 	%r331, [%r2+3776];
	or.b32  	%r332, %r331, %r330;
	st.volatile.shared.u32 	[%r2+3776], %r332;
	ld.volatile.shared.u32 	%r333, [%r2+3792];
	ld.volatile.shared.u32 	%r334, [%r2+3776];
	or.b32  	%r335, %r334, %r333;
	st.volatile.shared.u32 	[%r2+3776], %r335;
	ld.volatile.shared.u32 	%r336, [%r2+3784];
	ld.volatile.shared.u32 	%r337, [%r2+3776];
	or.b32  	%r338, %r337, %r336;
	st.volatile.shared.u32 	[%r2+3776], %r338;
	ld.volatile.shared.u32 	%r339, [%r2+3780];
	ld.volatile.shared.u32 	%r340, [%r2+3776];
	or.b32  	%r341, %r340, %r339;
	st.volatile.shared.u32 	[%r2+3776], %r341;
	ld.volatile.shared.u32 	%r58, [%r25];
	@%p42 bra 	$L__BB6_73;
	clz.b32 	%r342, %r58;
	sub.s32 	%r343, 33, %r342;
	mul.wide.s32 	%rd21, %r628, 192;
	add.s64 	%rd22, %rd2, %rd21;
	st.global.u32 	[%rd22+8], %r55;
	st.global.u32 	[%rd22+12], %r343;
$L__BB6_73:
	@%p40 bra 	$L__BB6_75;
	mul.wide.s32 	%rd23, %r628, 192;
	add.s64 	%rd24, %rd3, %rd23;
	st.global.u32 	[%rd24+64], %r634;
$L__BB6_75:
	mov.b32 	%r635, 0;
	@%p40 bra 	$L__BB6_77;
	ld.volatile.shared.f32 	%f95, [%r33];
	mul.f32 	%f96, %f95, 0f47000000;
	cvt.rni.s32.f32 	%r635, %f96;
$L__BB6_77:
	shr.s32 	%r346, %r635, 31;
	xor.b32  	%r347, %r346, %r635;
	st.volatile.shared.u32 	[%r2+3776], %r347;
	ld.volatile.shared.u32 	%r348, [%r2+3840];
	ld.volatile.shared.u32 	%r349, [%r2+3776];
	or.b32  	%r350, %r349, %r348;
	st.volatile.shared.u32 	[%r2+3776], %r350;
	ld.volatile.shared.u32 	%r351, [%r2+3808];
	ld.volatile.shared.u32 	%r352, [%r2+3776];
	or.b32  	%r353, %r352, %r351;
	st.volatile.shared.u32 	[%r2+3776], %r353;
	ld.volatile.shared.u32 	%r354, [%r2+3792];
	ld.volatile.shared.u32 	%r355, [%r2+3776];
	or.b32  	%r356, %r355, %r354;
	st.volatile.shared.u32 	[%r2+3776], %r356;
	ld.volatile.shared.u32 	%r357, [%r2+3784];
	ld.volatile.shared.u32 	%r358, [%r2+3776];
	or.b32  	%r359, %r358, %r357;
	st.volatile.shared.u32 	[%r2+3776], %r359;
	ld.volatile.shared.u32 	%r360, [%r2+3780];
	ld.volatile.shared.u32 	%r361, [%r2+3776];
	or.b32  	%r362, %r361, %r360;
	st.volatile.shared.u32 	[%r2+3776], %r362;
	ld.volatile.shared.u32 	%r363, [_ZZ21cudaComputeLPCLatticeE6shared+48];
	min.s32 	%r364, %r363, 10;
	max.s32 	%r61, %r364, 3;
	ld.volatile.shared.u32 	%r365, [%r25];
	clz.b32 	%r366, %r365;
	add.s32 	%r367, %r366, %r61;
	add.s32 	%r368, %r630, %r367;
	add.s32 	%r369, %r368, -16;
	min.s32 	%r370, %r369, 15;
	max.s32 	%r62, %r370, 0;
	mov.b32 	%r636, 0;
	@%p40 bra 	$L__BB6_79;
	add.s32 	%r371, %r61, %r630;
	add.s32 	%r372, %r371, 1;
	mov.b32 	%r373, -1;
	shl.b32 	%r374, %r373, %r372;
	not.b32 	%r375, %r374;
	ld.volatile.shared.f32 	%f97, [%r34];
	mov.b32 	%r376, 1;
	shl.b32 	%r377, %r376, %r62;
	cvt.rn.f32.u32 	%f98, %r377;
	mul.f32 	%f99, %f97, %f98;
	cvt.rni.s32.f32 	%r378, %f99;
	min.s32 	%r379, %r375, %r378;
	max.s32 	%r636, %r374, %r379;
$L__BB6_79:
	shr.s32 	%r380, %r636, 31;
	xor.b32  	%r381, %r380, %r636;
	st.volatile.shared.u32 	[%r2+3776], %r381;
	ld.volatile.shared.u32 	%r382, [%r2+3840];
	ld.volatile.shared.u32 	%r383, [%r2+3776];
	or.b32  	%r384, %r383, %r382;
	st.volatile.shared.u32 	[%r2+3776], %r384;
	ld.volatile.shared.u32 	%r385, [%r2+3808];
	ld.volatile.shared.u32 	%r386, [%r2+3776];
	or.b32  	%r387, %r386, %r385;
	st.volatile.shared.u32 	[%r2+3776], %r387;
	ld.volatile.shared.u32 	%r388, [%r2+3792];
	ld.volatile.shared.u32 	%r389, [%r2+3776];
	or.b32  	%r390, %r389, %r388;
	st.volatile.shared.u32 	[%r2+3776], %r390;
	ld.volatile.shared.u32 	%r391, [%r2+3784];
	ld.volatile.shared.u32 	%r392, [%r2+3776];
	or.b32  	%r393, %r392, %r391;
	st.volatile.shared.u32 	[%r2+3776], %r393;
	ld.volatile.shared.u32 	%r394, [%r2+3780];
	ld.volatile.shared.u32 	%r395, [%r2+3776];
	or.b32  	%r396, %r395, %r394;
	st.volatile.shared.u32 	[%r2+3776], %r396;
	ld.volatile.shared.u32 	%r65, [%r25];
	@%p42 bra 	$L__BB6_81;
	clz.b32 	%r397, %r65;
	sub.s32 	%r398, 33, %r397;
	mul.wide.s32 	%rd25, %r627, 192;
	add.s64 	%rd26, %rd2, %rd25;
	st.global.u32 	[%rd26+8], %r62;
	st.global.u32 	[%rd26+12], %r398;
$L__BB6_81:
	@%p40 bra 	$L__BB6_83;
	mul.wide.s32 	%rd27, %r627, 192;
	add.s64 	%rd28, %rd3, %rd27;
	st.global.u32 	[%rd28+64], %r636;
$L__BB6_83:
	mov.b32 	%r637, 0;
	@%p40 bra 	$L__BB6_85;
	ld.volatile.shared.f32 	%f100, [%r33];
	mul.f32 	%f101, %f100, 0f47000000;
	cvt.rni.s32.f32 	%r637, %f101;
$L__BB6_85:
	shr.s32 	%r401, %r637, 31;
	xor.b32  	%r402, %r401, %r637;
	st.volatile.shared.u32 	[%r2+3776], %r402;
	ld.volatile.shared.u32 	%r403, [%r2+3840];
	ld.volatile.shared.u32 	%r404, [%r2+3776];
	or.b32  	%r405, %r404, %r403;
	st.volatile.shared.u32 	[%r2+3776], %r405;
	ld.volatile.shared.u32 	%r406, [%r2+3808];
	ld.volatile.shared.u32 	%r407, [%r2+3776];
	or.b32  	%r408, %r407, %r406;
	st.volatile.shared.u32 	[%r2+3776], %r408;
	ld.volatile.shared.u32 	%r409, [%r2+3792];
	ld.volatile.shared.u32 	%r410, [%r2+3776];
	or.b32  	%r411, %r410, %r409;
	st.volatile.shared.u32 	[%r2+3776], %r411;
	ld.volatile.shared.u32 	%r412, [%r2+3784];
	ld.volatile.shared.u32 	%r413, [%r2+3776];
	or.b32  	%r414, %r413, %r412;
	st.volatile.shared.u32 	[%r2+3776], %r414;
	ld.volatile.shared.u32 	%r415, [%r2+3780];
	ld.volatile.shared.u32 	%r416, [%r2+3776];
	or.b32  	%r417, %r416, %r415;
	st.volatile.shared.u32 	[%r2+3776], %r417;
	ld.volatile.shared.u32 	%r418, [_ZZ21cudaComputeLPCLatticeE6shared+48];
	min.s32 	%r419, %r418, 10;
	max.s32 	%r68, %r419, 3;
	ld.volatile.shared.u32 	%r420, [%r25];
	clz.b32 	%r421, %r420;
	add.s32 	%r422, %r421, %r68;
	add.s32 	%r423, %r630, %r422;
	add.s32 	%r424, %r423, -17;
	min.s32 	%r425, %r424, 15;
	max.s32 	%r69, %r425, 0;
	mov.b32 	%r638, 0;
	@%p40 bra 	$L__BB6_87;
	add.s32 	%r426, %r68, %r630;
	mov.b32 	%r427, -1;
	shl.b32 	%r428, %r427, %r426;
	not.b32 	%r429, %r428;
	ld.volatile.shared.f32 	%f102, [%r34];
	mov.b32 	%r430, 1;
	shl.b32 	%r431, %r430, %r69;
	cvt.rn.f32.u32 	%f103, %r431;
	mul.f32 	%f104, %f102, %f103;
	cvt.rni.s32.f32 	%r432, %f104;
	min.s32 	%r433, %r429, %r432;
	max.s32 	%r638, %r428, %r433;
$L__BB6_87:
	shr.s32 	%r434, %r638, 31;
	xor.b32  	%r435, %r434, %r638;
	st.volatile.shared.u32 	[%r2+3776], %r435;
	ld.volatile.shared.u32 	%r436, [%r2+3840];
	ld.volatile.shared.u32 	%r437, [%r2+3776];
	or.b32  	%r438, %r437, %r436;
	st.volatile.shared.u32 	[%r2+3776], %r438;
	ld.volatile.shared.u32 	%r439, [%r2+3808];
	ld.volatile.shared.u32 	%r440, [%r2+3776];
	or.b32  	%r441, %r440, %r439;
	st.volatile.shared.u32 	[%r2+3776], %r441;
	ld.volatile.shared.u32 	%r442, [%r2+3792];
	ld.volatile.shared.u32 	%r443, [%r2+3776];
	or.b32  	%r444, %r443, %r442;
	st.volatile.shared.u32 	[%r2+3776], %r444;
	ld.volatile.shared.u32 	%r445, [%r2+3784];
	ld.volatile.shared.u32 	%r446, [%r2+3776];
	or.b32  	%r447, %r446, %r445;
	st.volatile.shared.u32 	[%r2+3776], %r447;
	ld.volatile.shared.u32 	%r448, [%r2+3780];
	ld.volatile.shared.u32 	%r449, [%r2+3776];
	or.b32  	%r450, %r449, %r448;
	st.volatile.shared.u32 	[%r2+3776], %r450;
	ld.volatile.shared.u32 	%r72, [%r25];
	@%p42 bra 	$L__BB6_89;
	clz.b32 	%r451, %r72;
	sub.s32 	%r452, 33, %r451;
	mul.wide.s32 	%rd29, %r626, 192;
	add.s64 	%rd30, %rd2, %rd29;
	st.global.u32 	[%rd30+8], %r69;
	st.global.u32 	[%rd30+12], %r452;
$L__BB6_89:
	@%p40 bra 	$L__BB6_91;
	mul.wide.s32 	%rd31, %r626, 192;
	add.s64 	%rd32, %rd3, %rd31;
	st.global.u32 	[%rd32+64], %r638;
$L__BB6_91:
	add.s32 	%r630, %r630, -4;
	add.s32 	%r629, %r629, 4;
	add.s32 	%r628, %r628, %r29;
	add.s32 	%r627, %r627, %r29;
	add.s32 	%r626, %r626, %r29;
	add.s32 	%r625, %r625, %r29;
	setp.ne.s32 	%p56, %r629, 0;
	mov.u32 	%r644, %r27;
	@%p56 bra 	$L__BB6_59;
$L__BB6_92:
	setp.eq.s32 	%p57, %r26, 0;
	@%p57 bra 	$L__BB6_120;
	setp.eq.s32 	%p58, %r26, 1;
	@%p58 bra 	$L__BB6_111;
	setp.lt.u32 	%p59, %r624, %r22;
	mov.b32 	%r640, 0;
	@%p59 bra 	$L__BB6_96;
	ld.volatile.shared.f32 	%f105, [%r33];
	mul.f32 	%f106, %f105, 0f47000000;
	cvt.rni.s32.f32 	%r640, %f106;
$L__BB6_96:
	setp.lt.u32 	%p60, %r624, %r22;
	shr.s32 	%r455, %r640, 31;
	xor.b32  	%r456, %r455, %r640;
	st.volatile.shared.u32 	[%r2+3776], %r456;
	ld.volatile.shared.u32 	%r457, [%r2+3840];
	ld.volatile.shared.u32 	%r458, [%r2+3776];
	or.b32  	%r459, %r458, %r457;
	st.volatile.shared.u32 	[%r2+3776], %r459;
	ld.volatile.shared.u32 	%r460, [%r2+3808];
	ld.volatile.shared.u32 	%r461, [%r2+3776];
	or.b32  	%r462, %r461, %r460;
	st.volatile.shared.u32 	[%r2+3776], %r462;
	ld.volatile.shared.u32 	%r463, [%r2+3792];
	ld.volatile.shared.u32 	%r464, [%r2+3776];
	or.b32  	%r465, %r464, %r463;
	st.volatile.shared.u32 	[%r2+3776], %r465;
	ld.volatile.shared.u32 	%r466, [%r2+3784];
	ld.volatile.shared.u32 	%r467, [%r2+3776];
	or.b32  	%r468, %r467, %r466;
	st.volatile.shared.u32 	[%r2+3776], %r468;
	ld.volatile.shared.u32 	%r469, [%r2+3780];
	ld.volatile.shared.u32 	%r470, [%r2+3776];
	or.b32  	%r471, %r470, %r469;
	st.volatile.shared.u32 	[%r2+3776], %r471;
	ld.volatile.shared.u32 	%r472, [_ZZ21cudaComputeLPCLatticeE6shared+48];
	min.s32 	%r473, %r472, 10;
	max.s32 	%r474, %r473, 3;
	sub.s32 	%r82, %r474, %r644;
	ld.volatile.shared.u32 	%r475, [%r25];
	clz.b32 	%r476, %r475;
	add.s32 	%r477, %r476, %r82;
	add.s32 	%r478, %r477, -18;
	min.s32 	%r479, %r478, 15;
	max.s32 	%r83, %r479, 0;
	mov.b32 	%r641, 0;
	@%p60 bra 	$L__BB6_98;
	add.s32 	%r480, %r82, -1;
	mov.b32 	%r481, -1;
	shl.b32 	%r482, %r481, %r480;
	not.b32 	%r483, %r482;
	ld.volatile.shared.f32 	%f107, [%r34];
	mov.b32 	%r484, 1;
	shl.b32 	%r485, %r484, %r83;
	cvt.rn.f32.u32 	%f108, %r485;
	mul.f32 	%f109, %f107, %f108;
	cvt.rni.s32.f32 	%r486, %f109;
	min.s32 	%r487, %r483, %r486;
	max.s32 	%r641, %r482, %r487;
$L__BB6_98:
	setp.ne.s32 	%p61, %r22, 0;
	shr.s32 	%r488, %r641, 31;
	xor.b32  	%r489, %r488, %r641;
	st.volatile.shared.u32 	[%r2+3776], %r489;
	ld.volatile.shared.u32 	%r490, [%r2+3840];
	ld.volatile.shared.u32 	%r491, [%r2+3776];
	or.b32  	%r492, %r491, %r490;
	st.volatile.shared.u32 	[%r2+3776], %r492;
	ld.volatile.shared.u32 	%r493, [%r2+3808];
	ld.volatile.shared.u32 	%r494, [%r2+3776];
	or.b32  	%r495, %r494, %r493;
	st.volatile.shared.u32 	[%r2+3776], %r495;
	ld.volatile.shared.u32 	%r496, [%r2+3792];
	ld.volatile.shared.u32 	%r497, [%r2+3776];
	or.b32  	%r498, %r497, %r496;
	st.volatile.shared.u32 	[%r2+3776], %r498;
	ld.volatile.shared.u32 	%r499, [%r2+3784];
	ld.volatile.shared.u32 	%r500, [%r2+3776];
	or.b32  	%r501, %r500, %r499;
	st.volatile.shared.u32 	[%r2+3776], %r501;
	ld.volatile.shared.u32 	%r502, [%r2+3780];
	ld.volatile.shared.u32 	%r503, [%r2+3776];
	or.b32  	%r504, %r503, %r502;
	st.volatile.shared.u32 	[%r2+3776], %r504;
	ld.volatile.shared.u32 	%r86, [%r25];
	add.s32 	%r505, %r624, %r24;
	mad.lo.s32 	%r87, %r644, %r109, %r505;
	@%p61 bra 	$L__BB6_100;
	clz.b32 	%r506, %r86;
	sub.s32 	%r507, 33, %r506;
	mul.wide.s32 	%rd33, %r87, 192;
	add.s64 	%rd34, %rd2, %rd33;
	st.global.u32 	[%rd34+8], %r83;
	st.global.u32 	[%rd34+12], %r507;
$L__BB6_100:
	setp.lt.u32 	%p62, %r624, %r22;
	@%p62 bra 	$L__BB6_102;
	mul.wide.s32 	%rd35, %r87, 192;
	add.s64 	%rd36, %rd3, %rd35;
	st.global.u32 	[%rd36+64], %r641;
$L__BB6_102:
	setp.lt.u32 	%p63, %r624, %r22;
	mov.b32 	%r642, 0;
	@%p63 bra 	$L__BB6_104;
	ld.volatile.shared.f32 	%f110, [%r33];
	mul.f32 	%f111, %f110, 0f47000000;
	cvt.rni.s32.f32 	%r642, %f111;
$L__BB6_104:
	setp.lt.u32 	%p64, %r624, %r22;
	shr.s32 	%r510, %r642, 31;
	xor.b32  	%r511, %r510, %r642;
	st.volatile.shared.u32 	[%r2+3776], %r511;
	ld.volatile.shared.u32 	%r512, [%r2+3840];
	ld.volatile.shared.u32 	%r513, [%r2+3776];
	or.b32  	%r514, %r513, %r512;
	st.volatile.shared.u32 	[%r2+3776], %r514;
	ld.volatile.shared.u32 	%r515, [%r2+3808];
	ld.volatile.shared.u32 	%r516, [%r2+3776];
	or.b32  	%r517, %r516, %r515;
	st.volatile.shared.u32 	[%r2+3776], %r517;
	ld.volatile.shared.u32 	%r518, [%r2+3792];
	ld.volatile.shared.u32 	%r519, [%r2+3776];
	or.b32  	%r520, %r519, %r518;
	st.volatile.shared.u32 	[%r2+3776], %r520;
	ld.volatile.shared.u32 	%r521, [%r2+3784];
	ld.volatile.shared.u32 	%r522, [%r2+3776];
	or.b32  	%r523, %r522, %r521;
	st.volatile.shared.u32 	[%r2+3776], %r523;
	ld.volatile.shared.u32 	%r524, [%r2+3780];
	ld.volatile.shared.u32 	%r525, [%r2+3776];
	or.b32  	%r526, %r525, %r524;
	st.volatile.shared.u32 	[%r2+3776], %r526;
	ld.volatile.shared.u32 	%r527, [_ZZ21cudaComputeLPCLatticeE6shared+48];
	min.s32 	%r528, %r527, 10;
	max.s32 	%r529, %r528, 3;
	not.b32 	%r530, %r644;
	add.s32 	%r90, %r529, %r530;
	ld.volatile.shared.u32 	%r531, [%r25];
	clz.b32 	%r532, %r531;
	add.s32 	%r533, %r532, %r90;
	add.s32 	%r534, %r533, -18;
	min.s32 	%r535, %r534, 15;
	max.s32 	%r91, %r535, 0;
	mov.b32 	%r643, 0;
	@%p64 bra 	$L__BB6_106;
	add.s32 	%r536, %r90, -1;
	mov.b32 	%r537, -1;
	shl.b32 	%r538, %r537, %r536;
	not.b32 	%r539, %r538;
	ld.volatile.shared.f32 	%f112, [%r34];
	mov.b32 	%r540, 1;
	shl.b32 	%r541, %r540, %r91;
	cvt.rn.f32.u32 	%f113, %r541;
	mul.f32 	%f114, %f112, %f113;
	cvt.rni.s32.f32 	%r542, %f114;
	min.s32 	%r543, %r539, %r542;
	max.s32 	%r643, %r538, %r543;
$L__BB6_106:
	setp.ne.s32 	%p65, %r22, 0;
	shr.s32 	%r544, %r643, 31;
	xor.b32  	%r545, %r544, %r643;
	st.volatile.shared.u32 	[%r2+3776], %r545;
	ld.volatile.shared.u32 	%r546, [%r2+3840];
	ld.volatile.shared.u32 	%r547, [%r2+3776];
	or.b32  	%r548, %r547, %r546;
	st.volatile.shared.u32 	[%r2+3776], %r548;
	ld.volatile.shared.u32 	%r549, [%r2+3808];
	ld.volatile.shared.u32 	%r550, [%r2+3776];
	or.b32  	%r551, %r550, %r549;
	st.volatile.shared.u32 	[%r2+3776], %r551;
	ld.volatile.shared.u32 	%r552, [%r2+3792];
	ld.volatile.shared.u32 	%r553, [%r2+3776];
	or.b32  	%r554, %r553, %r552;
	st.volatile.shared.u32 	[%r2+3776], %r554;
	ld.volatile.shared.u32 	%r555, [%r2+3784];
	ld.volatile.shared.u32 	%r556, [%r2+3776];
	or.b32  	%r557, %r556, %r555;
	st.volatile.shared.u32 	[%r2+3776], %r557;
	ld.volatile.shared.u32 	%r558, [%r2+3780];
	ld.volatile.shared.u32 	%r559, [%r2+3776];
	or.b32  	%r560, %r559, %r558;
	st.volatile.shared.u32 	[%r2+3776], %r560;
	ld.volatile.shared.u32 	%r94, [%r25];
	add.s32 	%r95, %r87, %r109;
	@%p65 bra 	$L__BB6_108;
	clz.b32 	%r561, %r94;
	sub.s32 	%r562, 33, %r561;
	mul.wide.s32 	%rd37, %r95, 192;
	add.s64 	%rd38, %rd2, %rd37;
	st.global.u32 	[%rd38+8], %r91;
	st.global.u32 	[%rd38+12], %r562;
$L__BB6_108:
	setp.lt.u32 	%p66, %r624, %r22;
	@%p66 bra 	$L__BB6_110;
	mul.wide.s32 	%rd39, %r95, 192;
	add.s64 	%rd40, %rd3, %rd39;
	st.global.u32 	[%rd40+64], %r643;
$L__BB6_110:
	add.s32 	%r644, %r644, 2;
$L__BB6_111:
	and.b32  	%r563, %r108, 1;
	setp.eq.b32 	%p67, %r563, 1;
	not.pred 	%p68, %p67;
	@%p68 bra 	$L__BB6_120;
	setp.lt.u32 	%p69, %r624, %r22;
	mov.b32 	%r645, 0;
	@%p69 bra 	$L__BB6_114;
	ld.volatile.shared.f32 	%f115, [%r33];
	mul.f32 	%f116, %f115, 0f47000000;
	cvt.rni.s32.f32 	%r645, %f116;
$L__BB6_114:
	setp.lt.u32 	%p70, %r624, %r22;
	shr.s32 	%r566, %r645, 31;
	xor.b32  	%r567, %r566, %r645;
	st.volatile.shared.u32 	[%r2+3776], %r567;
	ld.volatile.shared.u32 	%r568, [%r2+3840];
	ld.volatile.shared.u32 	%r569, [%r2+3776];
	or.b32  	%r570, %r569, %r568;
	st.volatile.shared.u32 	[%r2+3776], %r570;
	ld.volatile.shared.u32 	%r571, [%r2+3808];
	ld.volatile.shared.u32 	%r572, [%r2+3776];
	or.b32  	%r573, %r572, %r571;
	st.volatile.shared.u32 	[%r2+3776], %r573;
	ld.volatile.shared.u32 	%r574, [%r2+3792];
	ld.volatile.shared.u32 	%r575, [%r2+3776];
	or.b32  	%r576, %r575, %r574;
	st.volatile.shared.u32 	[%r2+3776], %r576;
	ld.volatile.shared.u32 	%r577, [%r2+3784];
	ld.volatile.shared.u32 	%r578, [%r2+3776];
	or.b32  	%r579, %r578, %r577;
	st.volatile.shared.u32 	[%r2+3776], %r579;
	ld.volatile.shared.u32 	%r580, [%r2+3780];
	ld.volatile.shared.u32 	%r581, [%r2+3776];
	or.b32  	%r582, %r581, %r580;
	st.volatile.shared.u32 	[%r2+3776], %r582;
	ld.volatile.shared.u32 	%r583, [_ZZ21cudaComputeLPCLatticeE6shared+48];
	min.s32 	%r584, %r583, 10;
	max.s32 	%r585, %r584, 3;
	sub.s32 	%r100, %r585, %r644;
	ld.volatile.shared.u32 	%r586, [%r25];
	clz.b32 	%r587, %r586;
	add.s32 	%r588, %r587, %r100;
	add.s32 	%r589, %r588, -18;
	min.s32 	%r590, %r589, 15;
	max.s32 	%r101, %r590, 0;
	mov.b32 	%r646, 0;
	@%p70 bra 	$L__BB6_116;
	add.s32 	%r591, %r100, -1;
	mov.b32 	%r592, -1;
	shl.b32 	%r593, %r592, %r591;
	not.b32 	%r594, %r593;
	ld.volatile.shared.f32 	%f117, [%r34];
	mov.b32 	%r595, 1;
	shl.b32 	%r596, %r595, %r101;
	cvt.rn.f32.u32 	%f118, %r596;
	mul.f32 	%f119, %f117, %f118;
	cvt.rni.s32.f32 	%r597, %f119;
	min.s32 	%r598, %r594, %r597;
	max.s32 	%r646, %r593, %r598;
$L__BB6_116:
	setp.ne.s32 	%p71, %r22, 0;
	shr.s32 	%r599, %r646, 31;
	xor.b32  	%r600, %r599, %r646;
	st.volatile.shared.u32 	[%r2+3776], %r600;
	ld.volatile.shared.u32 	%r601, [%r2+3840];
	ld.volatile.shared.u32 	%r602, [%r2+3776];
	or.b32  	%r603, %r602, %r601;
	st.volatile.shared.u32 	[%r2+3776], %r603;
	ld.volatile.shared.u32 	%r604, [%r2+3808];
	ld.volatile.shared.u32 	%r605, [%r2+3776];
	or.b32  	%r606, %r605, %r604;
	st.volatile.shared.u32 	[%r2+3776], %r606;
	ld.volatile.shared.u32 	%r607, [%r2+3792];
	ld.volatile.shared.u32 	%r608, [%r2+3776];
	or.b32  	%r609, %r608, %r607;
	st.volatile.shared.u32 	[%r2+3776], %r609;
	ld.volatile.shared.u32 	%r610, [%r2+3784];
	ld.volatile.shared.u32 	%r611, [%r2+3776];
	or.b32  	%r612, %r611, %r610;
	st.volatile.shared.u32 	[%r2+3776], %r612;
	ld.volatile.shared.u32 	%r613, [%r2+3780];
	ld.volatile.shared.u32 	%r614, [%r2+3776];
	or.b32  	%r615, %r614, %r613;
	st.volatile.shared.u32 	[%r2+3776], %r615;
	ld.volatile.shared.u32 	%r104, [%r25];
	add.s32 	%r616, %r624, %r24;
	mad.lo.s32 	%r105, %r644, %r109, %r616;
	@%p71 bra 	$L__BB6_118;
	clz.b32 	%r617, %r104;
	sub.s32 	%r618, 33, %r617;
	mul.wide.s32 	%rd41, %r105, 192;
	add.s64 	%rd42, %rd2, %rd41;
	st.global.u32 	[%rd42+8], %r101;
	st.global.u32 	[%rd42+12], %r618;
$L__BB6_118:
	setp.lt.u32 	%p72, %r624, %r22;
	@%p72 bra 	$L__BB6_120;
	mul.wide.s32 	%rd43, %r105, 192;
	add.s64 	%rd44, %rd3, %rd43;
	st.global.u32 	[%rd44+64], %r646;
$L__BB6_120:
	add.s32 	%r624, %r624, 8;
	setp.lt.s32 	%p73, %r624, %r109;
	@%p73 bra 	$L__BB6_57;
$L__BB6_121:
	ret;

}
	// .globl	cudaEstimateResidual
.visible .entry cudaEstimateResidual(
	.param .u64 .ptr .align 1 cudaEstimateResidual_param_0,
	.param .u64 .ptr .align 1 cudaEstimateResidual_param_1,
	.param .u64 .ptr .align 1 cudaEstimateResidual_param_2,
	.param .u32 cudaEstimateResidual_param_3,
	.param .u32 cudaEstimateResidual_param_4,
	.param .u32 cudaEstimateResidual_param_5
)
{
	.reg .pred 	%p<22>;
	.reg .b32 	%r<313>;
	.reg .b64 	%rd<21>;
	// demoted variable
	.shared .align 4 .b8 _ZZ20cudaEstimateResidualE6shared[3712];
	ld.param.u64 	%rd3, [cudaEstimateResidual_param_0];
	ld.param.u64 	%rd4, [cudaEstimateResidual_param_1];
	ld.param.u64 	%rd5, [cudaEstimateResidual_param_2];
	ld.param.u32 	%r58, [cudaEstimateResidual_param_3];
	ld.param.u32 	%r59, [cudaEstimateResidual_param_4];
	ld.param.u32 	%r60, [cudaEstimateResidual_param_5];
	cvta.to.global.u64 	%rd1, %rd4;
	cvta.to.global.u64 	%rd2, %rd5;
	mov.u32 	%r1, %tid.x;
	mov.u32 	%r2, %tid.y;
	mov.u32 	%r61, %ntid.x;
	mul.lo.s32 	%r3, %r2, %r61;
	add.s32 	%r4, %r3, %r1;
	setp.gt.u32 	%p1, %r1, 15;
	mov.u32 	%r62, _ZZ20cudaEstimateResidualE6shared;
	mad.lo.s32 	%r63, %r2, 192, %r62;
	add.s32 	%r5, %r63, 2176;
	shl.b32 	%r64, %r1, 2;
	add.s32 	%r6, %r5, %r64;
	@%p1 bra 	$L__BB7_2;
	mov.u32 	%r65, %ctaid.y;
	mov.u32 	%r66, %ntid.y;
	mad.lo.s32 	%r67, %r65, %r66, %r2;
	mul.wide.u32 	%rd6, %r67, 192;
	add.s64 	%rd7, %rd2, %rd6;
	mul.wide.u32 	%rd8, %r1, 4;
	add.s64 	%rd9, %rd7, %rd8;
	ld.global.u32 	%r68, [%rd9];
	st.shared.u32 	[%r6], %r68;
$L__BB7_2:
	bar.sync 	0;
	mov.u32 	%r7, %ctaid.x;
	mul.lo.s32 	%r8, %r60, %r7;
	sub.s32 	%r70, %r59, %r8;
	add.s32 	%r71, %r60, %r58;
	min.s32 	%r9, %r70, %r71;
	setp.ge.s32 	%p2, %r4, %r9;
	mov.b32 	%r293, 0;
	@%p2 bra 	$L__BB7_4;
	ld.shared.u32 	%r72, [_ZZ20cudaEstimateResidualE6shared+2180];
	add.s32 	%r73, %r8, %r4;
	add.s32 	%r74, %r73, %r72;
	mul.wide.s32 	%rd10, %r74, 4;
	add.s64 	%rd11, %rd1, %rd10;
	ld.global.u32 	%r75, [%rd11];
	ld.shared.u32 	%r76, [_ZZ20cudaEstimateResidualE6shared+2220];
	shr.s32 	%r293, %r75, %r76;
$L__BB7_4:
	shl.b32 	%r77, %r4, 2;
	add.s32 	%r12, %r62, %r77;
	st.shared.u32 	[%r12], %r293;
	setp.gt.u32 	%p3, %r4, 31;
	@%p3 bra 	$L__BB7_8;
	add.s32 	%r13, %r60, %r4;
	setp.ge.s32 	%p4, %r13, %r9;
	mov.b32 	%r294, 0;
	@%p4 bra 	$L__BB7_7;
	ld.shared.u32 	%r80, [_ZZ20cudaEstimateResidualE6shared+2180];
	add.s32 	%r81, %r13, %r8;
	add.s32 	%r82, %r81, %r80;
	mul.wide.s32 	%rd12, %r82, 4;
	add.s64 	%rd13, %rd1, %rd12;
	ld.global.u32 	%r83, [%rd13];
	ld.shared.u32 	%r84, [_ZZ20cudaEstimateResidualE6shared+2220];
	shr.s32 	%r294, %r83, %r84;
$L__BB7_7:
	shl.b32 	%r85, %r60, 2;
	add.s32 	%r86, %r12, %r85;
	st.shared.u32 	[%r86], %r294;
$L__BB7_8:
	ld.shared.u32 	%r88, [%r5];
	add.s32 	%r89, %r8, %r88;
	sub.s32 	%r90, %r59, %r89;
	min.s32 	%r16, %r90, %r60;
	bar.sync 	0;
	mov.b32 	%r295, 0;
	st.volatile.shared.u32 	[%r12+1152], %r295;
	setp.ge.u32 	%p5, %r1, %r58;
	@%p5 bra 	$L__BB7_10;
	mov.u32 	%r91, %ctaid.y;
	mov.u32 	%r92, %ntid.y;
	mad.lo.s32 	%r93, %r91, %r92, %r2;
	mul.wide.u32 	%rd14, %r93, 192;
	add.s64 	%rd15, %rd2, %rd14;
	mul.wide.u32 	%rd16, %r1, 4;
	add.s64 	%rd17, %rd15, %rd16;
	ld.global.u32 	%r295, [%rd17+64];
$L__BB7_10:
	st.shared.u32 	[%r6+64], %r295;
	mov.u32 	%r19, %ntid.y;
	ld.shared.u32 	%r94, [%r5+20];
	setp.eq.s32 	%p6, %r94, 1;
	@%p6 bra 	$L__BB7_25;
	add.s32 	%r98, %r64, %r62;
	add.s32 	%r20, %r98, 16;
	add.s32 	%r21, %r63, 2268;
	mov.b32 	%r296, 0;
$L__BB7_12:
	shl.b32 	%r101, %r296, 5;
	add.s32 	%r23, %r101, %r1;
	ld.shared.u32 	%r24, [%r5];
	setp.lt.s32 	%p7, %r24, 1;
	mov.b32 	%r310, 0;
	mov.u32 	%r311, %r310;
	@%p7 bra 	$L__BB7_24;
	and.b32  	%r25, %r24, 7;
	setp.lt.u32 	%p8, %r24, 8;
	mov.b32 	%r305, 0;
	mov.u32 	%r310, %r305;
	@%p8 bra 	$L__BB7_16;
	and.b32  	%r305, %r24, 2147483640;
	shl.b32 	%r105, %r296, 7;
	add.s32 	%r299, %r20, %r105;
	neg.s32 	%r298, %r305;
	mov.b32 	%r310, 0;
	mov.u32 	%r297, %r21;
$L__BB7_15:
	.pragma "nounroll";
	ld.shared.u32 	%r106, [%r299+-16];
	ld.shared.u32 	%r107, [%r297+-28];
	shl.b32 	%r108, %r106, 8;
	shr.s32 	%r109, %r108, 8;
	shl.b32 	%r110, %r107, 8;
	shr.s32 	%r111, %r110, 8;
	mad.lo.s32 	%r112, %r111, %r109, %r310;
	ld.shared.u32 	%r113, [%r299+-12];
	ld.shared.u32 	%r114, [%r297+-24];
	shl.b32 	%r115, %r113, 8;
	shr.s32 	%r116, %r115, 8;
	shl.b32 	%r117, %r114, 8;
	shr.s32 	%r118, %r117, 8;
	mad.lo.s32 	%r119, %r118, %r116, %r112;
	ld.shared.u32 	%r120, [%r299+-8];
	ld.shared.u32 	%r121, [%r297+-20];
	shl.b32 	%r122, %r120, 8;
	shr.s32 	%r123, %r122, 8;
	shl.b32 	%r124, %r121, 8;
	shr.s32 	%r125, %r124, 8;
	mad.lo.s32 	%r126, %r125, %r123, %r119;
	ld.shared.u32 	%r127, [%r299+-4];
	ld.shared.u32 	%r128, [%r297+-16];
	shl.b32 	%r129, %r127, 8;
	shr.s32 	%r130, %r129, 8;
	shl.b32 	%r131, %r128, 8;
	shr.s32 	%r132, %r131, 8;
	mad.lo.s32 	%r133, %r132, %r130, %r126;
	ld.shared.u32 	%r134, [%r299];
	ld.shared.u32 	%r135, [%r297+-12];
	shl.b32 	%r136, %r134, 8;
	shr.s32 	%r137, %r136, 8;
	shl.b32 	%r138, %r135, 8;
	shr.s32 	%r139, %r138, 8;
	mad.lo.s32 	%r140, %r139, %r137, %r133;
	ld.shared.u32 	%r141, [%r299+4];
	ld.shared.u32 	%r142, [%r297+-8];
	shl.b32 	%r143, %r141, 8;
	shr.s32 	%r144, %r143, 8;
	shl.b32 	%r145, %r142, 8;
	shr.s32 	%r146, %r145, 8;
	mad.lo.s32 	%r147, %r146, %r144, %r140;
	ld.shared.u32 	%r148, [%r299+8];
	ld.shared.u32 	%r149, [%r297+-4];
	shl.b32 	%r150, %r148, 8;
	shr.s32 	%r151, %r150, 8;
	shl.b32 	%r152, %r149, 8;
	shr.s32 	%r153, %r152, 8;
	mad.lo.s32 	%r154, %r153, %r151, %r147;
	ld.shared.u32 	%r155, [%r299+12];
	ld.shared.u32 	%r156, [%r297];
	shl.b32 	%r157, %r155, 8;
	shr.s32 	%r158, %r157, 8;
	shl.b32 	%r159, %r156, 8;
	shr.s32 	%r160, %r159, 8;
	mad.lo.s32 	%r310, %r160, %r158, %r154;
	add.s32 	%r299, %r299, 32;
	add.s32 	%r298, %r298, 8;
	add.s32 	%r297, %r297, 32;
	setp.ne.s32 	%p9, %r298, 0;
	@%p9 bra 	$L__BB7_15;
$L__BB7_16:
	setp.eq.s32 	%p10, %r25, 0;
	mov.u32 	%r311, %r24;
	@%p10 bra 	$L__BB7_24;
	and.b32  	%r40, %r24, 3;
	setp.lt.u32 	%p11, %r25, 4;
	@%p11 bra 	$L__BB7_19;
	add.s32 	%r162, %r305, %r23;
	shl.b32 	%r163, %r162, 2;
	add.s32 	%r165, %r62, %r163;
	ld.shared.u32 	%r166, [%r165];
	shl.b32 	%r167, %r305, 2;
	add.s32 	%r168, %r5, %r167;
	ld.shared.u32 	%r169, [%r168+64];
	shl.b32 	%r170, %r166, 8;
	shr.s32 	%r171, %r170, 8;
	shl.b32 	%r172, %r169, 8;
	shr.s32 	%r173, %r172, 8;
	mad.lo.s32 	%r174, %r173, %r171, %r310;
	ld.shared.u32 	%r175, [%r165+4];
	ld.shared.u32 	%r176, [%r168+68];
	shl.b32 	%r177, %r175, 8;
	shr.s32 	%r178, %r177, 8;
	shl.b32 	%r179, %r176, 8;
	shr.s32 	%r180, %r179, 8;
	mad.lo.s32 	%r181, %r180, %r178, %r174;
	ld.shared.u32 	%r182, [%r165+8];
	ld.shared.u32 	%r183, [%r168+72];
	shl.b32 	%r184, %r182, 8;
	shr.s32 	%r185, %r184, 8;
	shl.b32 	%r186, %r183, 8;
	shr.s32 	%r187, %r186, 8;
	mad.lo.s32 	%r188, %r187, %r185, %r181;
	ld.shared.u32 	%r189, [%r165+12];
	ld.shared.u32 	%r190, [%r168+76];
	shl.b32 	%r191, %r189, 8;
	shr.s32 	%r192, %r191, 8;
	shl.b32 	%r193, %r190, 8;
	shr.s32 	%r194, %r193, 8;
	mad.lo.s32 	%r310, %r194, %r192, %r188;
	add.s32 	%r305, %r305, 4;
$L__BB7_19:
	setp.eq.s32 	%p12, %r40, 0;
	mov.u32 	%r311, %r24;
	@%p12 bra 	$L__BB7_24;
	setp.eq.s32 	%p13, %r40, 1;
	@%p13 bra 	$L__BB7_22;
	add.s32 	%r196, %r305, %r23;
	shl.b32 	%r197, %r196, 2;
	add.s32 	%r199, %r62, %r197;
	ld.shared.u32 	%r200, [%r199];
	shl.b32 	%r201, %r305, 2;
	add.s32 	%r202, %r5, %r201;
	ld.shared.u32 	%r203, [%r202+64];
	shl.b32 	%r204, %r200, 8;
	shr.s32 	%r205, %r204, 8;
	shl.b32 	%r206, %r203, 8;
	shr.s32 	%r207, %r206, 8;
	mad.lo.s32 	%r208, %r207, %r205, %r310;
	ld.shared.u32 	%r209, [%r199+4];
	ld.shared.u32 	%r210, [%r202+68];
	shl.b32 	%r211, %r209, 8;
	shr.s32 	%r212, %r211, 8;
	shl.b32 	%r213, %r210, 8;
	shr.s32 	%r214, %r213, 8;
	mad.lo.s32 	%r310, %r214, %r212, %r208;
	add.s32 	%r305, %r305, 2;
$L__BB7_22:
	and.b32  	%r215, %r24, 1;
	setp.eq.b32 	%p14, %r215, 1;
	not.pred 	%p15, %p14;
	mov.u32 	%r311, %r24;
	@%p15 bra 	$L__BB7_24;
	add.s32 	%r216, %r305, %r23;
	shl.b32 	%r217, %r216, 2;
	add.s32 	%r219, %r62, %r217;
	ld.shared.u32 	%r220, [%r219];
	shl.b32 	%r221, %r305, 2;
	add.s32 	%r222, %r5, %r221;
	ld.shared.u32 	%r223, [%r222+64];
	shl.b32 	%r224, %r220, 8;
	shr.s32 	%r225, %r224, 8;
	shl.b32 	%r226, %r223, 8;
	shr.s32 	%r227, %r226, 8;
	mad.lo.s32 	%r310, %r227, %r225, %r310;
	mov.u32 	%r311, %r24;
$L__BB7_24:
	add.s32 	%r228, %r311, %r23;
	shl.b32 	%r229, %r228, 2;
	add.s32 	%r231, %r62, %r229;
	ld.shared.u32 	%r232, [%r231];
	ld.shared.u32 	%r233, [%r5+8];
	shr.s32 	%r234, %r310, %r233;
	sub.s32 	%r235, %r232, %r234;
	setp.gt.s32 	%p16, %r16, %r23;
	shl.b32 	%r236, %r235, 1;
	shr.s32 	%r237, %r235, 31;
	xor.b32  	%r238, %r236, %r237;
	min.s32 	%r239, %r238, 8388607;
	shl.b32 	%r240, %r239, 8;
	shr.s32 	%r241, %r240, 8;
	selp.b32 	%r242, %r241, 0, %p16;
	ld.volatile.shared.u32 	%r243, [%r12+1152];
	add.s32 	%r244, %r242, %r243;
	st.volatile.shared.u32 	[%r12+1152], %r244;
	add.s32 	%r296, %r296, 1;
	setp.lt.u32 	%p17, %r296, %r19;
	@%p17 bra 	$L__BB7_12;
$L__BB7_25:
	ld.volatile.shared.u32 	%r246, [%r12+1216];
	ld.volatile.shared.u32 	%r247, [%r12+1152];
	add.s32 	%r248, %r247, %r246;
	st.volatile.shared.u32 	[%r12+1152], %r248;
	ld.volatile.shared.u32 	%r249, [%r12+1184];
	ld.volatile.shared.u32 	%r250, [%r12+1152];
	add.s32 	%r251, %r250, %r249;
	st.volatile.shared.u32 	[%r12+1152], %r251;
	ld.volatile.shared.u32 	%r252, [%r12+1168];
	ld.volatile.shared.u32 	%r253, [%r12+1152];
	add.s32 	%r254, %r253, %r252;
	st.volatile.shared.u32 	[%r12+1152], %r254;
	ld.volatile.shared.u32 	%r255, [%r12+1160];
	ld.volatile.shared.u32 	%r256, [%r12+1152];
	add.s32 	%r257, %r256, %r255;
	st.volatile.shared.u32 	[%r12+1152], %r257;
	ld.volatile.shared.u32 	%r258, [%r12+1156];
	ld.volatile.shared.u32 	%r259, [%r12+1152];
	add.s32 	%r260, %r259, %r258;
	st.volatile.shared.u32 	[%r12+1152], %r260;
	ld.shared.u32 	%r261, [%r5+20];
	setp.ne.s32 	%p18, %r261, 0;
	shl.b32 	%r262, %r3, 2;
	add.s32 	%r264, %r62, %r262;
	add.s32 	%r55, %r264, 1152;
	mov.b32 	%r312, 1;
	@%p18 bra 	$L__BB7_27;
	ld.volatile.shared.u32 	%r265, [%r55];
	setp.ne.s32 	%p19, %r265, 0;
	selp.u32 	%r312, 1, 0, %p19;
$L__BB7_27:
	max.s32 	%r266, %r16, 0;
	setp.gt.u32 	%p20, %r1, 14;
	selp.b32 	%r267, 8388607, 0, %p20;
	mad.lo.s32 	%r268, %r266, %r1, %r266;
	add.s32 	%r269, %r268, %r267;
	ld.volatile.shared.u32 	%r270, [%r55];
	shr.u32 	%r271, %r266, 1;
	sub.s32 	%r272, %r270, %r271;
	shr.s32 	%r273, %r272, %r1;
	add.s32 	%r274, %r269, %r273;
	mul.lo.s32 	%r275, %r274, %r312;
	st.volatile.shared.u32 	[%r12+1152], %r275;
	ld.volatile.shared.u32 	%r276, [%r12+1152];
	ld.volatile.shared.u32 	%r277, [%r12+1184];
	min.s32 	%r278, %r276, %r277;
	st.volatile.shared.u32 	[%r12+1152], %r278;
	ld.volatile.shared.u32 	%r279, [%r12+1152];
	ld.volatile.shared.u32 	%r280, [%r12+1168];
	min.s32 	%r281, %r279, %r280;
	st.volatile.shared.u32 	[%r12+1152], %r281;
	ld.volatile.shared.u32 	%r282, [%r12+1152];
	ld.volatile.shared.u32 	%r283, [%r12+1160];
	min.s32 	%r284, %r282, %r283;
	st.volatile.shared.u32 	[%r12+1152], %r284;
	ld.volatile.shared.u32 	%r285, [%r12+1152];
	ld.volatile.shared.u32 	%r286, [%r12+1156];
	min.s32 	%r287, %r285, %r286;
	st.volatile.shared.u32 	[%r12+1152], %r287;
	setp.ne.s32 	%p21, %r1, 0;
	@%p21 bra 	$L__BB7_29;
	ld.volatile.shared.u32 	%r288, [%r12+1152];
	mov.u32 	%r289, %ctaid.y;
	mad.lo.s32 	%r290, %r289, %r19, %r2;
	shl.b32 	%r291, %r290, 6;
	add.s32 	%r292, %r291, %r7;
	cvta.to.global.u64 	%rd18, %rd3;
	mul.wide.u32 	%rd19, %r292, 4;
	add.s64 	%rd20, %rd18, %rd19;
	st.global.u32 	[%rd20], %r288;
$L__BB7_29:
	ret;

}
	// .globl	cudaChooseBestMethod
.visible .entry cudaChooseBestMethod(
	.param .u64 .ptr .align 1 cudaChooseBestMethod_param_0,
	.param .u64 .ptr .align 1 cudaChooseBestMethod_param_1,
	.param .u32 cudaChooseBestMethod_param_2,
	.param .u32 cudaChooseBestMethod_param_3
)
{
	.reg .pred 	%p<32>;
	.reg .b16 	%rs<2>;
	.reg .b32 	%r<202>;
	.reg .b64 	%rd<22>;
	// demoted variable
	.shared .align 4 .b8 _ZZ20cudaChooseBestMethodE6shared[4096];
	ld.param.u64 	%rd6, [cudaChooseBestMethod_param_0];
	ld.param.u64 	%rd5, [cudaChooseBestMethod_param_1];
	ld.param.u32 	%r46, [cudaChooseBestMethod_param_2];
	ld.param.u32 	%r47, [cudaChooseBestMethod_param_3];
	cvta.to.global.u64 	%rd1, %rd6;
	mov.u32 	%r1, %tid.x;
	mov.u32 	%r2, %tid.y;
	shl.b32 	%r48, %r2, 5;
	add.s32 	%r3, %r48, %r1;
	shl.b32 	%r49, %r3, 2;
	mov.u32 	%r50, _ZZ20cudaChooseBestMethodE6shared;
	add.s32 	%r51, %r50, %r49;
	add.s32 	%r4, %r51, 512;
	mov.b32 	%r52, 2147483647;
	st.volatile.shared.u32 	[%r51+512], %r52;
	setp.lt.s32 	%p1, %r47, 1;
	@%p1 bra 	$L__BB8_30;
	cvt.u64.u32 	%rd7, %r2;
	mov.u32 	%r53, %ctaid.y;
	mul.lo.s32 	%r5, %r47, %r53;
	cvt.u64.u32 	%rd8, %r5;
	add.s64 	%rd2, %rd8, %rd7;
	mul.wide.u32 	%rd9, %r1, 4;
	add.s64 	%rd3, %rd1, %rd9;
	mad.lo.s32 	%r55, %r2, 192, %r50;
	add.s32 	%r6, %r55, 2560;
	shl.b32 	%r56, %r1, 2;
	add.s32 	%r7, %r6, %r56;
	setp.gt.s32 	%p2, %r46, 0;
	shl.b32 	%r57, %r2, 7;
	add.s32 	%r58, %r57, %r50;
	add.s32 	%r8, %r58, 1536;
	shl.b32 	%r59, %r46, 1;
	add.s32 	%r9, %r59, 15;
	add.s32 	%r10, %r59, 6;
	mov.u32 	%r11, %ntid.y;
	@%p2 bra 	$L__BB8_7;
	mov.b32 	%r198, 0;
$L__BB8_3:
	add.s32 	%r32, %r198, %r2;
	setp.ge.u32 	%p3, %r32, %r47;
	@%p3 bra 	$L__BB8_29;
	setp.ne.s32 	%p4, %r1, 0;
	cvt.s64.s32 	%rd10, %r198;
	add.s64 	%rd11, %rd2, %rd10;
	mad.lo.s64 	%rd12, %rd11, 192, %rd3;
	ld.global.u32 	%r61, [%rd12];
	st.shared.u32 	[%r7], %r61;
	mov.b32 	%r62, 0;
	st.volatile.shared.u32 	[%r4+1024], %r62;
	ld.volatile.shared.u32 	%r63, [%r4+1088];
	ld.volatile.shared.u32 	%r64, [%r4+1024];
	add.s32 	%r65, %r64, %r63;
	st.volatile.shared.u32 	[%r4+1024], %r65;
	ld.volatile.shared.u32 	%r66, [%r4+1056];
	ld.volatile.shared.u32 	%r67, [%r4+1024];
	add.s32 	%r68, %r67, %r66;
	st.volatile.shared.u32 	[%r4+1024], %r68;
	ld.volatile.shared.u32 	%r69, [%r4+1040];
	ld.volatile.shared.u32 	%r70, [%r4+1024];
	add.s32 	%r71, %r70, %r69;
	st.volatile.shared.u32 	[%r4+1024], %r71;
	ld.volatile.shared.u32 	%r72, [%r4+1032];
	ld.volatile.shared.u32 	%r73, [%r4+1024];
	add.s32 	%r74, %r73, %r72;
	st.volatile.shared.u32 	[%r4+1024], %r74;
	ld.volatile.shared.u32 	%r75, [%r4+1028];
	ld.volatile.shared.u32 	%r76, [%r4+1024];
	add.s32 	%r77, %r76, %r75;
	st.volatile.shared.u32 	[%r4+1024], %r77;
	@%p4 bra 	$L__BB8_29;
	ld.volatile.shared.u32 	%r78, [%r6+24];
	ld.volatile.shared.u32 	%r79, [%r6+44];
	sub.s32 	%r33, %r78, %r79;
	ld.volatile.shared.u32 	%r34, [%r6+28];
	ld.volatile.shared.u32 	%r80, [%r6+20];
	setp.ne.s32 	%p5, %r80, 8;
	@%p5 bra 	$L__BB8_23;
	ld.volatile.shared.u32 	%r93, [%r6];
	ld.volatile.shared.u32 	%r94, [%r8];
	mad.lo.s32 	%r95, %r93, %r33, %r10;
	add.s32 	%r199, %r95, %r94;
	bra.uni 	$L__BB8_28;
$L__BB8_7:
	cvta.to.global.u64 	%rd4, %rd5;
	mov.b32 	%r193, 0;
	mov.u32 	%r12, %ntid.x;
$L__BB8_8:
	add.s32 	%r14, %r193, %r2;
	setp.ge.u32 	%p10, %r14, %r47;
	@%p10 bra 	$L__BB8_22;
	cvt.s64.s32 	%rd13, %r193;
	add.s64 	%rd14, %rd2, %rd13;
	mad.lo.s64 	%rd15, %rd14, 192, %rd3;
	ld.global.u32 	%r103, [%rd15];
	st.shared.u32 	[%r7], %r103;
	add.s32 	%r104, %r14, %r5;
	shl.b32 	%r15, %r104, 6;
	mov.b32 	%r194, 0;
	mov.u32 	%r195, %r194;
$L__BB8_10:
	add.s32 	%r18, %r194, %r1;
	setp.ge.u32 	%p11, %r18, %r46;
	mov.b32 	%r196, 0;
	@%p11 bra 	$L__BB8_12;
	add.s32 	%r106, %r18, %r15;
	mul.wide.u32 	%rd16, %r106, 4;
	add.s64 	%rd17, %rd4, %rd16;
	ld.global.u32 	%r196, [%rd17];
$L__BB8_12:
	add.s32 	%r195, %r196, %r195;
	add.s32 	%r194, %r194, %r12;
	setp.lt.s32 	%p12, %r194, %r46;
	@%p12 bra 	$L__BB8_10;
	setp.eq.s32 	%p13, %r1, 0;
	st.volatile.shared.u32 	[%r4+1024], %r195;
	ld.volatile.shared.u32 	%r107, [%r4+1088];
	ld.volatile.shared.u32 	%r108, [%r4+1024];
	add.s32 	%r109, %r108, %r107;
	st.volatile.shared.u32 	[%r4+1024], %r109;
	ld.volatile.shared.u32 	%r110, [%r4+1056];
	ld.volatile.shared.u32 	%r111, [%r4+1024];
	add.s32 	%r112, %r111, %r110;
	st.volatile.shared.u32 	[%r4+1024], %r112;
	ld.volatile.shared.u32 	%r113, [%r4+1040];
	ld.volatile.shared.u32 	%r114, [%r4+1024];
	add.s32 	%r115, %r114, %r113;
	st.volatile.shared.u32 	[%r4+1024], %r115;
	ld.volatile.shared.u32 	%r116, [%r4+1032];
	ld.volatile.shared.u32 	%r117, [%r4+1024];
	add.s32 	%r118, %r117, %r116;
	st.volatile.shared.u32 	[%r4+1024], %r118;
	ld.volatile.shared.u32 	%r119, [%r4+1028];
	ld.volatile.shared.u32 	%r120, [%r4+1024];
	add.s32 	%r121, %r120, %r119;
	st.volatile.shared.u32 	[%r4+1024], %r121;
	@%p13 bra 	$L__BB8_14;
	bra.uni 	$L__BB8_22;
$L__BB8_14:
	ld.volatile.shared.u32 	%r122, [%r6+24];
	ld.volatile.shared.u32 	%r123, [%r6+44];
	sub.s32 	%r23, %r122, %r123;
	ld.volatile.shared.u32 	%r24, [%r6+28];
	ld.volatile.shared.u32 	%r124, [%r6+20];
	setp.eq.s32 	%p14, %r124, 8;
	@%p14 bra 	$L__BB8_20;
	ld.volatile.shared.u32 	%r125, [%r6+20];
	setp.eq.s32 	%p15, %r125, 32;
	@%p15 bra 	$L__BB8_19;
	ld.volatile.shared.u32 	%r126, [%r6+20];
	setp.eq.s32 	%p16, %r126, 0;
	@%p16 bra 	$L__BB8_18;
	ld.volatile.shared.u32 	%r127, [%r6+28];
	mul.lo.s32 	%r197, %r127, %r23;
	bra.uni 	$L__BB8_21;
$L__BB8_18:
	ld.volatile.shared.u32 	%r128, [%r6+28];
	ld.volatile.shared.u32 	%r129, [%r8];
	setp.eq.s32 	%p17, %r129, 0;
	mad.lo.s32 	%r130, %r23, %r128, %r23;
	selp.b32 	%r197, %r23, %r130, %p17;
	bra.uni 	$L__BB8_21;
$L__BB8_19:
	ld.volatile.shared.u32 	%r131, [%r6];
	ld.volatile.shared.u32 	%r132, [%r6];
	ld.volatile.shared.u32 	%r133, [%r6+12];
	ld.volatile.shared.u32 	%r134, [%r8];
	mad.lo.s32 	%r135, %r131, %r23, %r9;
	mad.lo.s32 	%r136, %r133, %r132, %r135;
	add.s32 	%r197, %r136, %r134;
	bra.uni 	$L__BB8_21;
$L__BB8_20:
	ld.volatile.shared.u32 	%r137, [%r6];
	ld.volatile.shared.u32 	%r138, [%r8];
	mad.lo.s32 	%r139, %r137, %r23, %r10;
	add.s32 	%r197, %r139, %r138;
$L__BB8_21:
	mul.lo.s32 	%r140, %r23, %r24;
	min.s32 	%r141, %r140, %r197;
	shl.b32 	%r142, %r14, 2;
	add.s32 	%r144, %r50, %r142;
	st.volatile.shared.u32 	[%r144+512], %r141;
$L__BB8_22:
	add.s32 	%r193, %r193, %r11;
	setp.lt.s32 	%p18, %r193, %r47;
	@%p18 bra 	$L__BB8_8;
	bra.uni 	$L__BB8_30;
$L__BB8_23:
	ld.volatile.shared.u32 	%r81, [%r6+20];
	setp.ne.s32 	%p6, %r81, 32;
	@%p6 bra 	$L__BB8_25;
	ld.volatile.shared.u32 	%r87, [%r6];
	ld.volatile.shared.u32 	%r88, [%r6];
	ld.volatile.shared.u32 	%r89, [%r6+12];
	ld.volatile.shared.u32 	%r90, [%r8];
	mad.lo.s32 	%r91, %r87, %r33, %r9;
	mad.lo.s32 	%r92, %r89, %r88, %r91;
	add.s32 	%r199, %r92, %r90;
	bra.uni 	$L__BB8_28;
$L__BB8_25:
	ld.volatile.shared.u32 	%r82, [%r6+20];
	setp.ne.s32 	%p7, %r82, 0;
	@%p7 bra 	$L__BB8_27;
	ld.volatile.shared.u32 	%r84, [%r6+28];
	ld.volatile.shared.u32 	%r85, [%r8];
	setp.eq.s32 	%p8, %r85, 0;
	mad.lo.s32 	%r86, %r33, %r84, %r33;
	selp.b32 	%r199, %r33, %r86, %p8;
	bra.uni 	$L__BB8_28;
$L__BB8_27:
	ld.volatile.shared.u32 	%r83, [%r6+28];
	mul.lo.s32 	%r199, %r83, %r33;
$L__BB8_28:
	mul.lo.s32 	%r96, %r33, %r34;
	min.s32 	%r97, %r96, %r199;
	shl.b32 	%r98, %r32, 2;
	add.s32 	%r100, %r50, %r98;
	st.volatile.shared.u32 	[%r100+512], %r97;
$L__BB8_29:
	add.s32 	%r198, %r198, %r11;
	setp.lt.s32 	%p9, %r198, %r47;
	@%p9 bra 	$L__BB8_3;
$L__BB8_30:
	bar.sync 	0;
	setp.ge.s32 	%p19, %r3, %r47;
	@%p19 bra 	$L__BB8_32;
	ld.volatile.shared.u32 	%r145, [%r4];
	mov.u32 	%r146, %ctaid.y;
	mad.lo.s32 	%r147, %r47, %r146, %r3;
	mul.wide.u32 	%rd18, %r147, 192;
	add.s64 	%rd19, %rd1, %rd18;
	st.global.u32 	[%rd19+16], %r145;
$L__BB8_32:
	bar.sync 	0;
	ld.volatile.shared.u32 	%r201, [%r4];
	setp.gt.u32 	%p20, %r3, 127;
	@%p20 bra 	$L__BB8_34;
	ld.volatile.shared.u32 	%r148, [%r4+512];
	setp.lt.s32 	%p21, %r148, %r201;
	selp.b32 	%r149, 128, 0, %p21;
	add.s32 	%r150, %r149, %r3;
	st.volatile.shared.u32 	[%r4+-512], %r150;
	min.s32 	%r201, %r201, %r148;
	st.volatile.shared.u32 	[%r4], %r201;
$L__BB8_34:
	bar.sync 	0;
	setp.gt.u32 	%p22, %r3, 63;
	@%p22 bra 	$L__BB8_36;
	ld.volatile.shared.u32 	%r151, [%r4+256];
	setp.lt.s32 	%p23, %r151, %r201;
	selp.b32 	%r152, 64, 0, %p23;
	add.s32 	%r153, %r152, %r3;
	shl.b32 	%r154, %r153, 2;
	add.s32 	%r156, %r50, %r154;
	ld.volatile.shared.u32 	%r157, [%r156];
	st.volatile.shared.u32 	[%r4+-512], %r157;
	min.s32 	%r201, %r201, %r151;
	st.volatile.shared.u32 	[%r4], %r201;
$L__BB8_36:
	bar.sync 	0;
	setp.gt.u32 	%p24, %r3, 31;
	@%p24 bra 	$L__BB8_39;
	add.s32 	%r158, %r4, -512;
	ld.volatile.shared.u32 	%r159, [%r4+128];
	setp.lt.s32 	%p25, %r159, %r201;
	selp.b32 	%r160, 128, 0, %p25;
	add.s32 	%r161, %r158, %r160;
	ld.volatile.shared.u32 	%r162, [%r161];
	st.volatile.shared.u32 	[%r4+-512], %r162;
	min.s32 	%r163, %r201, %r159;
	st.volatile.shared.u32 	[%r4], %r163;
	ld.volatile.shared.u32 	%r164, [%r4+64];
	setp.lt.s32 	%p26, %r164, %r163;
	selp.b32 	%r165, 64, 0, %p26;
	add.s32 	%r166, %r158, %r165;
	ld.volatile.shared.u32 	%r167, [%r166];
	st.volatile.shared.u32 	[%r4+-512], %r167;
	min.s32 	%r168, %r163, %r164;
	st.volatile.shared.u32 	[%r4], %r168;
	ld.volatile.shared.u32 	%r169, [%r4+32];
	setp.lt.s32 	%p27, %r169, %r168;
	selp.b32 	%r170, 32, 0, %p27;
	add.s32 	%r171, %r158, %r170;
	ld.volatile.shared.u32 	%r172, [%r171];
	st.volatile.shared.u32 	[%r4+-512], %r172;
	min.s32 	%r173, %r168, %r169;
	st.volatile.shared.u32 	[%r4], %r173;
	ld.volatile.shared.u32 	%r174, [%r4+16];
	setp.lt.s32 	%p28, %r174, %r173;
	selp.b32 	%r175, 16, 0, %p28;
	add.s32 	%r176, %r158, %r175;
	ld.volatile.shared.u32 	%r177, [%r176];
	st.volatile.shared.u32 	[%r4+-512], %r177;
	min.s32 	%r178, %r173, %r174;
	st.volatile.shared.u32 	[%r4], %r178;
	ld.volatile.shared.u32 	%r179, [%r4+8];
	setp.lt.s32 	%p29, %r179, %r178;
	selp.b32 	%r180, 8, 0, %p29;
	add.s32 	%r181, %r158, %r180;
	ld.volatile.shared.u32 	%r182, [%r181];
	st.volatile.shared.u32 	[%r4+-512], %r182;
	min.s32 	%r183, %r178, %r179;
	st.volatile.shared.u32 	[%r4], %r183;
	setp.ne.s32 	%p30, %r3, 0;
	@%p30 bra 	$L__BB8_39;
	mov.u32 	%r184, %ctaid.y;
	mul.lo.s32 	%r185, %r47, %r184;
	ld.volatile.shared.u32 	%r187, [_ZZ20cudaChooseBestMethodE6shared+516];
	ld.volatile.shared.u32 	%r188, [_ZZ20cudaChooseBestMethodE6shared+512];
	setp.lt.s32 	%p31, %r187, %r188;
	selp.u16 	%rs1, 1, 0, %p31;
	mul.wide.u16 	%r189, %rs1, 4;
	add.s32 	%r190, %r50, %r189;
	ld.volatile.shared.u32 	%r191, [%r190];
	add.s32 	%r192, %r191, %r185;
	mul.wide.u32 	%rd20, %r185, 192;
	add.s64 	%rd21, %rd1, %rd20;
	st.global.u32 	[%rd21+32], %r192;
$L__BB8_39:
	ret;

}
	// .globl	cudaCopyBestMethod
.visible .entry cudaCopyBestMethod(
	.param .u64 .ptr .align 1 cudaCopyBestMethod_param_0,
	.param .u64 .ptr .align 1 cudaCopyBestMethod_param_1,
	.param .u32 cudaCopyBestMethod_param_2
)
{
	.reg .pred 	%p<3>;
	.reg .b32 	%r<9>;
	.reg .b64 	%rd<14>;
	// demoted variable
	.shared .align 4 .u32 _ZZ18cudaCopyBestMethodE6shared_$_0;
	ld.param.u64 	%rd2, [cudaCopyBestMethod_param_0];
	ld.param.u64 	%rd3, [cudaCopyBestMethod_param_1];
	ld.param.u32 	%r2, [cudaCopyBestMethod_param_2];
	cvta.to.global.u64 	%rd1, %rd3;
	mov.u32 	%r1, %tid.x;
	setp.ne.s32 	%p1, %r1, 0;
	@%p1 bra 	$L__BB9_2;
	mov.u32 	%r3, %ctaid.y;
	mul.lo.s32 	%r4, %r2, %r3;
	mul.wide.u32 	%rd4, %r4, 192;
	add.s64 	%rd5, %rd1, %rd4;
	ld.global.u32 	%r5, [%rd5+32];
	st.shared.u32 	[_ZZ18cudaCopyBestMethodE6shared_$_0], %r5;
$L__BB9_2:
	bar.sync 	0;
	setp.gt.u32 	%p2, %r1, 47;
	@%p2 bra 	$L__BB9_4;
	ld.shared.u32 	%r6, [_ZZ18cudaCopyBestMethodE6shared_$_0];
	mul.wide.s32 	%rd6, %r6, 192;
	add.s64 	%rd7, %rd1, %rd6;
	mul.wide.u32 	%rd8, %r1, 4;
	add.s64 	%rd9, %rd7, %rd8;
	ld.global.u32 	%r7, [%rd9];
	mov.u32 	%r8, %ctaid.y;
	cvta.to.global.u64 	%rd10, %rd2;
	mul.wide.u32 	%rd11, %r8, 192;
	add.s64 	%rd12, %rd10, %rd11;
	add.s64 	%rd13, %rd12, %rd8;
	st.global.u32 	[%rd13], %r7;
$L__BB9_4:
	ret;

}
	// .globl	cudaCopyBestMethodStereo
.visible .entry cudaCopyBestMethodStereo(
	.param .u64 .ptr .align 1 cudaCopyBestMethodStereo_param_0,
	.param .u64 .ptr .align 1 cudaCopyBestMethodStereo_param_1,
	.param .u32 cudaCopyBestMethodStereo_param_2
)
{
	.reg .pred 	%p<10>;
	.reg .b32 	%r<42>;
	.reg .b64 	%rd<24>;
	// demoted variable
	.shared .align 4 .b8 _ZZ24cudaCopyBestMethodStereoE6shared[40];
	ld.param.u64 	%rd4, [cudaCopyBestMethodStereo_param_0];
	ld.param.u64 	%rd5, [cudaCopyBestMethodStereo_param_1];
	ld.param.u32 	%r11, [cudaCopyBestMethodStereo_param_2];
	cvta.to.global.u64 	%rd1, %rd5;
	mov.u32 	%r1, %tid.x;
	setp.gt.u32 	%p1, %r1, 3;
	@%p1 bra 	$L__BB10_2;
	mov.u32 	%r12, %ctaid.y;
	shl.b32 	%r13, %r12, 2;
	add.s32 	%r14, %r13, %r1;
	mul.lo.s32 	%r15, %r11, %r14;
	mul.wide.u32 	%rd6, %r15, 192;
	add.s64 	%rd7, %rd1, %rd6;
	ld.global.u32 	%r16, [%rd7+32];
	shl.b32 	%r17, %r1, 2;
	mov.u32 	%r18, _ZZ24cudaCopyBestMethodStereoE6shared;
	add.s32 	%r19, %r18, %r17;
	st.shared.u32 	[%r19], %r16;
	mul.wide.s32 	%rd8, %r16, 192;
	add.s64 	%rd9, %rd1, %rd8;
	ld.global.u32 	%r20, [%rd9+16];
	st.shared.u32 	[%r19+16], %r20;
$L__BB10_2:
	bar.sync 	0;
	setp.ne.s32 	%p2, %r1, 0;
	@%p2 bra 	$L__BB10_11;
	ld.shared.u32 	%r2, [_ZZ24cudaCopyBestMethodStereoE6shared+24];
	ld.shared.u32 	%r3, [_ZZ24cudaCopyBestMethodStereoE6shared+28];
	add.s32 	%r41, %r3, %r2;
	setp.eq.s32 	%p3, %r41, 2147483647;
	@%p3 bra 	$L__BB10_5;
	ld.shared.u32 	%r21, [_ZZ24cudaCopyBestMethodStereoE6shared+8];
	st.shared.u32 	[_ZZ24cudaCopyBestMethodStereoE6shared+32], %r21;
	ld.shared.u32 	%r22, [_ZZ24cudaCopyBestMethodStereoE6shared+12];
	st.shared.u32 	[_ZZ24cudaCopyBestMethodStereoE6shared+36], %r22;
$L__BB10_5:
	ld.shared.u32 	%r5, [_ZZ24cudaCopyBestMethodStereoE6shared+20];
	setp.le.s32 	%p4, %r2, %r5;
	@%p4 bra 	$L__BB10_7;
	ld.shared.u32 	%r23, [_ZZ24cudaCopyBestMethodStereoE6shared+12];
	st.shared.u32 	[_ZZ24cudaCopyBestMethodStereoE6shared+32], %r23;
	ld.shared.u32 	%r24, [_ZZ24cudaCopyBestMethodStereoE6shared+4];
	st.shared.u32 	[_ZZ24cudaCopyBestMethodStereoE6shared+36], %r24;
	add.s32 	%r41, %r5, %r3;
$L__BB10_7:
	ld.shared.u32 	%r8, [_ZZ24cudaCopyBestMethodStereoE6shared+16];
	add.s32 	%r9, %r3, %r8;
	setp.le.s32 	%p5, %r41, %r9;
	@%p5 bra 	$L__BB10_9;
	ld.shared.u32 	%r25, [_ZZ24cudaCopyBestMethodStereoE6shared];
	st.shared.u32 	[_ZZ24cudaCopyBestMethodStereoE6shared+32], %r25;
	ld.shared.u32 	%r26, [_ZZ24cudaCopyBestMethodStereoE6shared+12];
	st.shared.u32 	[_ZZ24cudaCopyBestMethodStereoE6shared+36], %r26;
	mov.u32 	%r41, %r9;
$L__BB10_9:
	add.s32 	%r27, %r5, %r8;
	setp.le.s32 	%p6, %r41, %r27;
	@%p6 bra 	$L__BB10_11;
	ld.shared.u32 	%r28, [_ZZ24cudaCopyBestMethodStereoE6shared];
	st.shared.u32 	[_ZZ24cudaCopyBestMethodStereoE6shared+32], %r28;
	ld.shared.u32 	%r29, [_ZZ24cudaCopyBestMethodStereoE6shared+4];
	st.shared.u32 	[_ZZ24cudaCopyBestMethodStereoE6shared+36], %r29;
$L__BB10_11:
	bar.sync 	0;
	setp.gt.u32 	%p7, %r1, 47;
	@%p7 bra 	$L__BB10_16;
	setp.ne.s32 	%p8, %r1, 0;
	ld.shared.u32 	%r30, [_ZZ24cudaCopyBestMethodStereoE6shared+32];
	mul.wide.s32 	%rd10, %r30, 192;
	add.s64 	%rd11, %rd1, %rd10;
	mul.wide.u32 	%rd12, %r1, 4;
	add.s64 	%rd13, %rd11, %rd12;
	ld.global.u32 	%r31, [%rd13];
	mov.u32 	%r32, %ctaid.y;
	shl.b32 	%r33, %r32, 1;
	cvta.to.global.u64 	%rd14, %rd4;
	mul.wide.u32 	%rd15, %r33, 192;
	add.s64 	%rd2, %rd14, %rd15;
	add.s64 	%rd3, %rd2, %rd12;
	st.global.u32 	[%rd3], %r31;
	@%p8 bra 	$L__BB10_14;
	ld.shared.u32 	%r34, [_ZZ24cudaCopyBestMethodStereoE6shared];
	mul.wide.s32 	%rd16, %r34, 192;
	add.s64 	%rd17, %rd1, %rd16;
	ld.global.u32 	%r35, [%rd17+40];
	st.global.u32 	[%rd2+40], %r35;
$L__BB10_14:
	setp.ne.s32 	%p9, %r1, 0;
	ld.shared.u32 	%r36, [_ZZ24cudaCopyBestMethodStereoE6shared+36];
	mul.wide.s32 	%rd18, %r36, 192;
	add.s64 	%rd19, %rd1, %rd18;
	add.s64 	%rd21, %rd19, %rd12;
	ld.global.u32 	%r37, [%rd21];
	st.global.u32 	[%rd3+192], %r37;
	@%p9 bra 	$L__BB10_16;
	ld.shared.u32 	%r38, [_ZZ24cudaCopyBestMethodStereoE6shared+4];
	mul.wide.s32 	%rd22, %r38, 192;
	add.s64 	%rd23, %rd1, %rd22;
	ld.global.u32 	%r39, [%rd23+40];
	st.global.u32 	[%rd2+232], %r39;
$L__BB10_16:
	ret;

}
	// .globl	cudaEncodeResidual
.visible .entry cudaEncodeResidual(
	.param .u64 .ptr .align 1 cudaEncodeResidual_param_0,
	.param .u64 .ptr .align 1 cudaEncodeResidual_param_1,
	.param .u64 .ptr .align 1 cudaEncodeResidual_param_2
)
{
	.reg .pred 	%p<18>;
	.reg .b32 	%r<227>;
	.reg .b64 	%rd<19>;
	// demoted variable
	.shared .align 4 .b8 _ZZ18cudaEncodeResidualE6shared[1344];
	ld.param.u64 	%rd4, [cudaEncodeResidual_param_0];
	ld.param.u64 	%rd5, [cudaEncodeResidual_param_1];
	ld.param.u64 	%rd3, [cudaEncodeResidual_param_2];
	cvta.to.global.u64 	%rd1, %rd4;
	cvta.to.global.u64 	%rd2, %rd5;
	mov.u32 	%r1, %tid.x;
	setp.gt.u32 	%p1, %r1, 47;
	shl.b32 	%r42, %r1, 2;
	mov.u32 	%r215, _ZZ18cudaEncodeResidualE6shared;
	add.s32 	%r44, %r215, %r42;
	add.s32 	%r2, %r44, 1152;
	@%p1 bra 	$L__BB11_2;
	cvta.to.global.u64 	%rd6, %rd3;
	mov.u32 	%r45, %ctaid.y;
	mul.wide.u32 	%rd7, %r45, 192;
	add.s64 	%rd8, %rd6, %rd7;
	mul.wide.u32 	%rd9, %r1, 4;
	add.s64 	%rd10, %rd8, %rd9;
	ld.global.u32 	%r46, [%rd10];
	st.shared.u32 	[%r2], %r46;
$L__BB11_2:
	bar.sync 	0;
	mov.u32 	%r3, %ntid.x;
	mov.u32 	%r48, %ctaid.x;
	mul.lo.s32 	%r4, %r48, %r3;
	ld.shared.u32 	%r49, [_ZZ18cudaEncodeResidualE6shared+1180];
	sub.s32 	%r50, %r49, %r4;
	ld.shared.u32 	%r51, [_ZZ18cudaEncodeResidualE6shared+1152];
	add.s32 	%r52, %r51, %r3;
	min.s32 	%r5, %r50, %r52;
	setp.ge.s32 	%p2, %r1, %r5;
	mov.b32 	%r212, 0;
	@%p2 bra 	$L__BB11_4;
	ld.shared.u32 	%r53, [_ZZ18cudaEncodeResidualE6shared+1156];
	add.s32 	%r54, %r4, %r1;
	add.s32 	%r55, %r54, %r53;
	mul.wide.s32 	%rd11, %r55, 4;
	add.s64 	%rd12, %rd2, %rd11;
	ld.global.u32 	%r56, [%rd12];
	ld.shared.u32 	%r57, [_ZZ18cudaEncodeResidualE6shared+1196];
	shr.s32 	%r212, %r56, %r57;
$L__BB11_4:
	add.s32 	%r8, %r2, -1152;
	st.shared.u32 	[%r2+-1152], %r212;
	setp.gt.u32 	%p3, %r1, 31;
	@%p3 bra 	$L__BB11_8;
	add.s32 	%r9, %r1, %r3;
	setp.ge.s32 	%p4, %r9, %r5;
	mov.b32 	%r213, 0;
	@%p4 bra 	$L__BB11_7;
	ld.shared.u32 	%r59, [_ZZ18cudaEncodeResidualE6shared+1156];
	add.s32 	%r60, %r9, %r4;
	add.s32 	%r61, %r60, %r59;
	mul.wide.s32 	%rd13, %r61, 4;
	add.s64 	%rd14, %rd2, %rd13;
	ld.global.u32 	%r62, [%rd14];
	ld.shared.u32 	%r63, [_ZZ18cudaEncodeResidualE6shared+1196];
	shr.s32 	%r213, %r62, %r63;
$L__BB11_7:
	shl.b32 	%r64, %r3, 2;
	add.s32 	%r65, %r8, %r64;
	st.shared.u32 	[%r65], %r213;
$L__BB11_8:
	ld.shared.u32 	%r67, [_ZZ18cudaEncodeResidualE6shared+1180];
	ld.shared.u32 	%r68, [_ZZ18cudaEncodeResidualE6shared+1152];
	add.s32 	%r69, %r4, %r68;
	sub.s32 	%r70, %r67, %r69;
	min.s32 	%r12, %r70, %r3;
	bar.sync 	0;
	ld.shared.u32 	%r13, [_ZZ18cudaEncodeResidualE6shared+1152];
	setp.lt.s32 	%p5, %r13, 1;
	mov.b32 	%r226, 0;
	@%p5 bra 	$L__BB11_20;
	and.b32  	%r14, %r13, 7;
	setp.lt.u32 	%p6, %r13, 8;
	mov.b32 	%r221, 0;
	mov.u32 	%r226, %r221;
	@%p6 bra 	$L__BB11_12;
	and.b32  	%r221, %r13, 2147483640;
	neg.s32 	%r214, %r221;
	add.s32 	%r17, %r42, 16;
	mov.b32 	%r226, 0;
$L__BB11_11:
	.pragma "nounroll";
	add.s32 	%r76, %r215, %r17;
	ld.shared.u32 	%r77, [%r76+-16];
	ld.shared.u32 	%r78, [%r215+1216];
	shl.b32 	%r79, %r77, 8;
	shr.s32 	%r80, %r79, 8;
	shl.b32 	%r81, %r78, 8;
	shr.s32 	%r82, %r81, 8;
	mad.lo.s32 	%r83, %r82, %r80, %r226;
	ld.shared.u32 	%r84, [%r76+-12];
	ld.shared.u32 	%r85, [%r215+1220];
	shl.b32 	%r86, %r84, 8;
	shr.s32 	%r87, %r86, 8;
	shl.b32 	%r88, %r85, 8;
	shr.s32 	%r89, %r88, 8;
	mad.lo.s32 	%r90, %r89, %r87, %r83;
	ld.shared.u32 	%r91, [%r76+-8];
	ld.shared.u32 	%r92, [%r215+1224];
	shl.b32 	%r93, %r91, 8;
	shr.s32 	%r94, %r93, 8;
	shl.b32 	%r95, %r92, 8;
	shr.s32 	%r96, %r95, 8;
	mad.lo.s32 	%r97, %r96, %r94, %r90;
	ld.shared.u32 	%r98, [%r76+-4];
	ld.shared.u32 	%r99, [%r215+1228];
	shl.b32 	%r100, %r98, 8;
	shr.s32 	%r101, %r100, 8;
	shl.b32 	%r102, %r99, 8;
	shr.s32 	%r103, %r102, 8;
	mad.lo.s32 	%r104, %r103, %r101, %r97;
	ld.shared.u32 	%r105, [%r76];
	ld.shared.u32 	%r106, [%r215+1232];
	shl.b32 	%r107, %r105, 8;
	shr.s32 	%r108, %r107, 8;
	shl.b32 	%r109, %r106, 8;
	shr.s32 	%r110, %r109, 8;
	mad.lo.s32 	%r111, %r110, %r108, %r104;
	ld.shared.u32 	%r112, [%r76+4];
	ld.shared.u32 	%r113, [%r215+1236];
	shl.b32 	%r114, %r112, 8;
	shr.s32 	%r115, %r114, 8;
	shl.b32 	%r116, %r113, 8;
	shr.s32 	%r117, %r116, 8;
	mad.lo.s32 	%r118, %r117, %r115, %r111;
	ld.shared.u32 	%r119, [%r76+8];
	ld.shared.u32 	%r120, [%r215+1240];
	shl.b32 	%r121, %r119, 8;
	shr.s32 	%r122, %r121, 8;
	shl.b32 	%r123, %r120, 8;
	shr.s32 	%r124, %r123, 8;
	mad.lo.s32 	%r125, %r124, %r122, %r118;
	ld.shared.u32 	%r126, [%r76+12];
	ld.shared.u32 	%r127, [%r215+1244];
	shl.b32 	%r128, %r126, 8;
	shr.s32 	%r129, %r128, 8;
	shl.b32 	%r130, %r127, 8;
	shr.s32 	%r131, %r130, 8;
	mad.lo.s32 	%r226, %r131, %r129, %r125;
	add.s32 	%r215, %r215, 32;
	add.s32 	%r214, %r214, 8;
	setp.ne.s32 	%p7, %r214, 0;
	@%p7 bra 	$L__BB11_11;
$L__BB11_12:
	setp.eq.s32 	%p8, %r14, 0;
	@%p8 bra 	$L__BB11_20;
	and.b32  	%r27, %r13, 3;
	setp.lt.u32 	%p9, %r14, 4;
	@%p9 bra 	$L__BB11_15;
	shl.b32 	%r133, %r221, 2;
	add.s32 	%r134, %r8, %r133;
	ld.shared.u32 	%r135, [%r134];
	mov.u32 	%r136, _ZZ18cudaEncodeResidualE6shared;
	add.s32 	%r137, %r136, %r133;
	ld.shared.u32 	%r138, [%r137+1216];
	shl.b32 	%r139, %r135, 8;
	shr.s32 	%r140, %r139, 8;
	shl.b32 	%r141, %r138, 8;
	shr.s32 	%r142, %r141, 8;
	mad.lo.s32 	%r143, %r142, %r140, %r226;
	ld.shared.u32 	%r144, [%r134+4];
	ld.shared.u32 	%r145, [%r137+1220];
	shl.b32 	%r146, %r144, 8;
	shr.s32 	%r147, %r146, 8;
	shl.b32 	%r148, %r145, 8;
	shr.s32 	%r149, %r148, 8;
	mad.lo.s32 	%r150, %r149, %r147, %r143;
	ld.shared.u32 	%r151, [%r134+8];
	ld.shared.u32 	%r152, [%r137+1224];
	shl.b32 	%r153, %r151, 8;
	shr.s32 	%r154, %r153, 8;
	shl.b32 	%r155, %r152, 8;
	shr.s32 	%r156, %r155, 8;
	mad.lo.s32 	%r157, %r156, %r154, %r150;
	ld.shared.u32 	%r158, [%r134+12];
	ld.shared.u32 	%r159, [%r137+1228];
	shl.b32 	%r160, %r158, 8;
	shr.s32 	%r161, %r160, 8;
	shl.b32 	%r162, %r159, 8;
	shr.s32 	%r163, %r162, 8;
	mad.lo.s32 	%r226, %r163, %r161, %r157;
	add.s32 	%r221, %r221, 4;
$L__BB11_15:
	setp.eq.s32 	%p10, %r27, 0;
	@%p10 bra 	$L__BB11_20;
	setp.eq.s32 	%p11, %r27, 1;
	@%p11 bra 	$L__BB11_18;
	shl.b32 	%r165, %r221, 2;
	add.s32 	%r166, %r8, %r165;
	ld.shared.u32 	%r167, [%r166];
	mov.u32 	%r168, _ZZ18cudaEncodeResidualE6shared;
	add.s32 	%r169, %r168, %r165;
	ld.shared.u32 	%r170, [%r169+1216];
	shl.b32 	%r171, %r167, 8;
	shr.s32 	%r172, %r171, 8;
	shl.b32 	%r173, %r170, 8;
	shr.s32 	%r174, %r173, 8;
	mad.lo.s32 	%r175, %r174, %r172, %r226;
	ld.shared.u32 	%r176, [%r166+4];
	ld.shared.u32 	%r177, [%r169+1220];
	shl.b32 	%r178, %r176, 8;
	shr.s32 	%r179, %r178, 8;
	shl.b32 	%r180, %r177, 8;
	shr.s32 	%r181, %r180, 8;
	mad.lo.s32 	%r226, %r181, %r179, %r175;
	add.s32 	%r221, %r221, 2;
$L__BB11_18:
	and.b32  	%r182, %r13, 1;
	setp.eq.b32 	%p12, %r182, 1;
	not.pred 	%p13, %p12;
	@%p13 bra 	$L__BB11_20;
	shl.b32 	%r183, %r221, 2;
	add.s32 	%r184, %r8, %r183;
	ld.shared.u32 	%r185, [%r184];
	mov.u32 	%r186, _ZZ18cudaEncodeResidualE6shared;
	add.s32 	%r187, %r186, %r183;
	ld.shared.u32 	%r188, [%r187+1216];
	shl.b32 	%r189, %r185, 8;
	shr.s32 	%r190, %r189, 8;
	shl.b32 	%r191, %r188, 8;
	shr.s32 	%r192, %r191, 8;
	mad.lo.s32 	%r226, %r192, %r190, %r226;
$L__BB11_20:
	bar.sync 	0;
	ld.shared.u32 	%r193, [_ZZ18cudaEncodeResidualE6shared+1160];
	shr.s32 	%r194, %r226, %r193;
	ld.shared.u32 	%r195, [_ZZ18cudaEncodeResidualE6shared+1152];
	shl.b32 	%r196, %r195, 2;
	add.s32 	%r197, %r8, %r196;
	ld.shared.u32 	%r198, [%r197];
	sub.s32 	%r199, %r198, %r194;
	st.shared.u32 	[%r197], %r199;
	bar.sync 	0;
	ld.shared.u32 	%r200, [_ZZ18cudaEncodeResidualE6shared+1152];
	setp.lt.s32 	%p14, %r1, %r200;
	max.s32 	%r203, %r12, 0;
	add.s32 	%r40, %r200, %r203;
	setp.ge.s32 	%p15, %r1, %r40;
	or.pred  	%p16, %p14, %p15;
	@%p16 bra 	$L__BB11_22;
	ld.shared.u32 	%r204, [%r8];
	ld.shared.u32 	%r205, [_ZZ18cudaEncodeResidualE6shared+1192];
	add.s32 	%r206, %r4, %r1;
	add.s32 	%r207, %r206, %r205;
	mul.wide.s32 	%rd15, %r207, 4;
	add.s64 	%rd16, %rd1, %rd15;
	st.global.u32 	[%rd16], %r204;
$L__BB11_22:
	add.s32 	%r41, %r1, 256;
	setp.ge.s32 	%p17, %r41, %r40;
	@%p17 bra 	$L__BB11_24;
	ld.shared.u32 	%r208, [%r2+-128];
	ld.shared.u32 	%r209, [_ZZ18cudaEncodeResidualE6shared+1192];
	add.s32 	%r210, %r41, %r4;
	add.s32 	%r211, %r210, %r209;
	mul.wide.s32 	%rd17, %r211, 4;
	add.s64 	%rd18, %rd1, %rd17;
	st.global.u32 	[%rd18], %r208;
$L__BB11_24:
	ret;

}
	// .globl	cudaCalcPartition
.visible .entry cudaCalcPartition(
	.param .u64 .ptr .align 1 cudaCalcPartition_param_0,
	.param .u64 .ptr .align 1 cudaCalcPartition_param_1,
	.param .u64 .ptr .align 1 cudaCalcPartition_param_2,
	.param .u64 .ptr .align 1 cudaCalcPartition_param_3,
	.param .u32 cudaCalcPartition_param_4,
	.param .u32 cudaCalcPartition_param_5,
	.param .u32 cudaCalcPartition_param_6
)
{
	.reg .pred 	%p<30>;
	.reg .b32 	%r<354>;
	.reg .b64 	%rd<21>;
	// demoted variable
	.shared .align 4 .b8 _ZZ17cudaCalcPartitionE6shared[1344];
	ld.param.u64 	%rd2, [cudaCalcPartition_param_0];
	ld.param.u64 	%rd3, [cudaCalcPartition_param_1];
	ld.param.u64 	%rd5, [cudaCalcPartition_param_2];
	ld.param.u64 	%rd4, [cudaCalcPartition_param_3];
	ld.param.u32 	%r75, [cudaCalcPartition_param_4];
	ld.param.u32 	%r76, [cudaCalcPartition_param_5];
	ld.param.u32 	%r77, [cudaCalcPartition_param_6];
	cvta.to.global.u64 	%rd1, %rd5;
	mov.u32 	%r1, %tid.x;
	mov.u32 	%r2, %tid.y;
	shl.b32 	%r78, %r2, 4;
	add.s32 	%r3, %r78, %r1;
	setp.gt.u32 	%p1, %r3, 47;
	shl.b32 	%r79, %r3, 2;
	mov.u32 	%r80, _ZZ17cudaCalcPartitionE6shared;
	add.s32 	%r81, %r80, %r79;
	add.s32 	%r4, %r81, 1152;
	@%p1 bra 	$L__BB12_2;
	cvta.to.global.u64 	%rd6, %rd4;
	mov.u32 	%r82, %ctaid.y;
	mul.wide.u32 	%rd7, %r82, 192;
	add.s64 	%rd8, %rd6, %rd7;
	mul.wide.u32 	%rd9, %r3, 4;
	add.s64 	%rd10, %rd8, %rd9;
	ld.global.u32 	%r83, [%rd10];
	st.shared.u32 	[%r4], %r83;
$L__BB12_2:
	bar.sync 	0;
	mov.b32 	%r84, 1;
	shl.b32 	%r85, %r84, %r75;
	mov.u32 	%r5, %ctaid.x;
	mul.lo.s32 	%r6, %r77, %r5;
	sub.s32 	%r86, %r85, %r6;
	min.u32 	%r7, %r77, %r86;
	mad.lo.s32 	%r8, %r6, %r76, %r3;
	setp.gt.u32 	%p2, %r3, 31;
	@%p2 bra 	$L__BB12_6;
	ld.shared.u32 	%r88, [_ZZ17cudaCalcPartitionE6shared+1152];
	add.s32 	%r89, %r88, %r3;
	min.s32 	%r90, %r8, %r89;
	setp.lt.s32 	%p3, %r90, 32;
	mov.b32 	%r324, 0;
	@%p3 bra 	$L__BB12_5;
	ld.shared.u32 	%r91, [_ZZ17cudaCalcPartitionE6shared+1156];
	add.s32 	%r92, %r8, %r91;
	add.s32 	%r93, %r92, -32;
	mul.wide.s32 	%rd11, %r93, 4;
	add.s64 	%rd12, %rd1, %rd11;
	ld.global.u32 	%r94, [%rd12];
	ld.shared.u32 	%r95, [_ZZ17cudaCalcPartitionE6shared+1196];
	shr.s32 	%r324, %r94, %r95;
$L__BB12_5:
	st.shared.u32 	[%r4+-1152], %r324;
$L__BB12_6:
	mul.lo.s32 	%r11, %r7, %r76;
	setp.ge.s32 	%p4, %r3, %r11;
	mov.b32 	%r325, 0;
	@%p4 bra 	$L__BB12_8;
	ld.shared.u32 	%r97, [_ZZ17cudaCalcPartitionE6shared+1156];
	add.s32 	%r98, %r97, %r8;
	mul.wide.s32 	%rd13, %r98, 4;
	add.s64 	%rd14, %rd1, %rd13;
	ld.global.u32 	%r99, [%rd14];
	ld.shared.u32 	%r100, [_ZZ17cudaCalcPartitionE6shared+1196];
	shr.s32 	%r325, %r99, %r100;
$L__BB12_8:
	add.s32 	%r14, %r4, -1152;
	st.shared.u32 	[%r4+-1024], %r325;
	bar.sync 	0;
	ld.shared.u32 	%r15, [_ZZ17cudaCalcPartitionE6shared+1152];
	setp.lt.s32 	%p5, %r15, 1;
	mov.b32 	%r339, 0;
	@%p5 bra 	$L__BB12_20;
	neg.s32 	%r331, %r15;
	and.b32  	%r17, %r15, 7;
	setp.lt.u32 	%p6, %r15, 8;
	mov.b32 	%r339, 0;
	@%p6 bra 	$L__BB12_12;
	and.b32  	%r106, %r15, 2147483640;
	neg.s32 	%r326, %r106;
	shl.b32 	%r107, %r2, 6;
	shl.b32 	%r108, %r1, 2;
	add.s32 	%r109, %r107, %r108;
	shl.b32 	%r110, %r15, 2;
	sub.s32 	%r19, %r109, %r110;
	add.s32 	%r327, %r80, 1244;
	mov.b32 	%r339, 0;
$L__BB12_11:
	.pragma "nounroll";
	add.s32 	%r112, %r327, %r19;
	ld.shared.u32 	%r113, [%r112+-1116];
	ld.shared.u32 	%r114, [%r327+-28];
	shl.b32 	%r115, %r113, 8;
	shr.s32 	%r116, %r115, 8;
	shl.b32 	%r117, %r114, 8;
	shr.s32 	%r118, %r117, 8;
	mad.lo.s32 	%r119, %r118, %r116, %r339;
	ld.shared.u32 	%r120, [%r112+-1112];
	ld.shared.u32 	%r121, [%r327+-24];
	shl.b32 	%r122, %r120, 8;
	shr.s32 	%r123, %r122, 8;
	shl.b32 	%r124, %r121, 8;
	shr.s32 	%r125, %r124, 8;
	mad.lo.s32 	%r126, %r125, %r123, %r119;
	ld.shared.u32 	%r127, [%r112+-1108];
	ld.shared.u32 	%r128, [%r327+-20];
	shl.b32 	%r129, %r127, 8;
	shr.s32 	%r130, %r129, 8;
	shl.b32 	%r131, %r128, 8;
	shr.s32 	%r132, %r131, 8;
	mad.lo.s32 	%r133, %r132, %r130, %r126;
	ld.shared.u32 	%r134, [%r112+-1104];
	ld.shared.u32 	%r135, [%r327+-16];
	shl.b32 	%r136, %r134, 8;
	shr.s32 	%r137, %r136, 8;
	shl.b32 	%r138, %r135, 8;
	shr.s32 	%r139, %r138, 8;
	mad.lo.s32 	%r140, %r139, %r137, %r133;
	ld.shared.u32 	%r141, [%r112+-1100];
	ld.shared.u32 	%r142, [%r327+-12];
	shl.b32 	%r143, %r141, 8;
	shr.s32 	%r144, %r143, 8;
	shl.b32 	%r145, %r142, 8;
	shr.s32 	%r146, %r145, 8;
	mad.lo.s32 	%r147, %r146, %r144, %r140;
	ld.shared.u32 	%r148, [%r112+-1096];
	ld.shared.u32 	%r149, [%r327+-8];
	shl.b32 	%r150, %r148, 8;
	shr.s32 	%r151, %r150, 8;
	shl.b32 	%r152, %r149, 8;
	shr.s32 	%r153, %r152, 8;
	mad.lo.s32 	%r154, %r153, %r151, %r147;
	ld.shared.u32 	%r155, [%r112+-1092];
	ld.shared.u32 	%r156, [%r327+-4];
	shl.b32 	%r157, %r155, 8;
	shr.s32 	%r158, %r157, 8;
	shl.b32 	%r159, %r156, 8;
	shr.s32 	%r160, %r159, 8;
	mad.lo.s32 	%r161, %r160, %r158, %r154;
	ld.shared.u32 	%r162, [%r112+-1088];
	ld.shared.u32 	%r163, [%r327];
	shl.b32 	%r164, %r162, 8;
	shr.s32 	%r165, %r164, 8;
	shl.b32 	%r166, %r163, 8;
	shr.s32 	%r167, %r166, 8;
	mad.lo.s32 	%r339, %r167, %r165, %r161;
	add.s32 	%r331, %r331, 8;
	add.s32 	%r327, %r327, 32;
	add.s32 	%r326, %r326, 8;
	setp.ne.s32 	%p7, %r326, 0;
	@%p7 bra 	$L__BB12_11;
$L__BB12_12:
	setp.eq.s32 	%p8, %r17, 0;
	@%p8 bra 	$L__BB12_20;
	and.b32  	%r31, %r15, 3;
	setp.lt.u32 	%p9, %r17, 4;
	@%p9 bra 	$L__BB12_15;
	shl.b32 	%r169, %r331, 2;
	add.s32 	%r170, %r14, %r169;
	ld.shared.u32 	%r171, [%r170+128];
	add.s32 	%r172, %r15, %r331;
	shl.b32 	%r173, %r172, 2;
	add.s32 	%r175, %r80, %r173;
	ld.shared.u32 	%r176, [%r175+1216];
	shl.b32 	%r177, %r171, 8;
	shr.s32 	%r178, %r177, 8;
	shl.b32 	%r179, %r176, 8;
	shr.s32 	%r180, %r179, 8;
	mad.lo.s32 	%r181, %r180, %r178, %r339;
	ld.shared.u32 	%r182, [%r170+132];
	ld.shared.u32 	%r183, [%r175+1220];
	shl.b32 	%r184, %r182, 8;
	shr.s32 	%r185, %r184, 8;
	shl.b32 	%r186, %r183, 8;
	shr.s32 	%r187, %r186, 8;
	mad.lo.s32 	%r188, %r187, %r185, %r181;
	ld.shared.u32 	%r189, [%r170+136];
	ld.shared.u32 	%r190, [%r175+1224];
	shl.b32 	%r191, %r189, 8;
	shr.s32 	%r192, %r191, 8;
	shl.b32 	%r193, %r190, 8;
	shr.s32 	%r194, %r193, 8;
	mad.lo.s32 	%r195, %r194, %r192, %r188;
	ld.shared.u32 	%r196, [%r170+140];
	ld.shared.u32 	%r197, [%r175+1228];
	shl.b32 	%r198, %r196, 8;
	shr.s32 	%r199, %r198, 8;
	shl.b32 	%r200, %r197, 8;
	shr.s32 	%r201, %r200, 8;
	mad.lo.s32 	%r339, %r201, %r199, %r195;
	add.s32 	%r331, %r331, 4;
$L__BB12_15:
	setp.eq.s32 	%p10, %r31, 0;
	@%p10 bra 	$L__BB12_20;
	setp.eq.s32 	%p11, %r31, 1;
	@%p11 bra 	$L__BB12_18;
	shl.b32 	%r203, %r331, 2;
	add.s32 	%r204, %r14, %r203;
	ld.shared.u32 	%r205, [%r204+128];
	add.s32 	%r206, %r15, %r331;
	shl.b32 	%r207, %r206, 2;
	add.s32 	%r209, %r80, %r207;
	ld.shared.u32 	%r210, [%r209+1216];
	shl.b32 	%r211, %r205, 8;
	shr.s32 	%r212, %r211, 8;
	shl.b32 	%r213, %r210, 8;
	shr.s32 	%r214, %r213, 8;
	mad.lo.s32 	%r215, %r214, %r212, %r339;
	ld.shared.u32 	%r216, [%r204+132];
	ld.shared.u32 	%r217, [%r209+1220];
	shl.b32 	%r218, %r216, 8;
	shr.s32 	%r219, %r218, 8;
	shl.b32 	%r220, %r217, 8;
	shr.s32 	%r221, %r220, 8;
	mad.lo.s32 	%r339, %r221, %r219, %r215;
	add.s32 	%r331, %r331, 2;
$L__BB12_18:
	and.b32  	%r222, %r15, 1;
	setp.eq.b32 	%p12, %r222, 1;
	not.pred 	%p13, %p12;
	@%p13 bra 	$L__BB12_20;
	shl.b32 	%r223, %r331, 2;
	add.s32 	%r224, %r14, %r223;
	ld.shared.u32 	%r225, [%r224+128];
	add.s32 	%r226, %r15, %r331;
	shl.b32 	%r227, %r226, 2;
	add.s32 	%r229, %r80, %r227;
	ld.shared.u32 	%r230, [%r229+1216];
	shl.b32 	%r231, %r225, 8;
	shr.s32 	%r232, %r231, 8;
	shl.b32 	%r233, %r230, 8;
	shr.s32 	%r234, %r233, 8;
	mad.lo.s32 	%r339, %r234, %r232, %r339;
$L__BB12_20:
	setp.ge.s32 	%p14, %r3, %r11;
	ld.shared.u32 	%r236, [%r4+-1024];
	ld.shared.u32 	%r237, [_ZZ17cudaCalcPartitionE6shared+1160];
	shr.s32 	%r238, %r339, %r237;
	sub.s32 	%r44, %r236, %r238;
	setp.lt.s32 	%p15, %r8, %r15;
	mov.b32 	%r340, 0;
	or.pred  	%p16, %p14, %p15;
	@%p16 bra 	$L__BB12_22;
	ld.shared.u32 	%r239, [_ZZ17cudaCalcPartitionE6shared+1192];
	add.s32 	%r240, %r239, %r8;
	cvta.to.global.u64 	%rd15, %rd3;
	mul.wide.s32 	%rd16, %r240, 4;
	add.s64 	%rd17, %rd15, %rd16;
	st.global.u32 	[%rd17], %r44;
	mov.u32 	%r340, %r44;
$L__BB12_22:
	shl.b32 	%r241, %r340, 1;
	shr.s32 	%r242, %r340, 31;
	xor.b32  	%r243, %r241, %r242;
	min.s32 	%r244, %r243, 1048575;
	bar.sync 	0;
	div.s32 	%r245, %r3, %r76;
	shl.b32 	%r246, %r245, 2;
	add.s32 	%r247, %r14, %r246;
	st.shared.u32 	[%r247], %r244;
	bar.sync 	0;
	ld.shared.u32 	%r248, [_ZZ17cudaCalcPartitionE6shared+1152];
	or.b32  	%r249, %r1, %r5;
	setp.eq.s32 	%p17, %r249, 0;
	selp.b32 	%r250, %r248, 0, %p17;
	sub.s32 	%r251, %r76, %r250;
	mad.lo.s32 	%r353, %r251, %r2, %r251;
	shl.b32 	%r252, %r76, 8;
	add.s32 	%r253, %r252, 256;
	shr.s32 	%r254, %r253, 8;
	mul.lo.s32 	%r47, %r254, %r1;
	setp.lt.s32 	%p18, %r76, 1;
	@%p18 bra 	$L__BB12_34;
	and.b32  	%r48, %r76, 7;
	setp.lt.u32 	%p19, %r76, 8;
	mov.b32 	%r348, 0;
	@%p19 bra 	$L__BB12_26;
	and.b32  	%r348, %r76, 2147483640;
	neg.s32 	%r342, %r348;
	shl.b32 	%r257, %r47, 2;
	add.s32 	%r259, %r257, %r80;
	add.s32 	%r341, %r259, 16;
$L__BB12_25:
	.pragma "nounroll";
	ld.shared.u32 	%r260, [%r341+-16];
	shr.s32 	%r261, %r260, %r2;
	add.s32 	%r262, %r261, %r353;
	ld.shared.u32 	%r263, [%r341+-12];
	shr.s32 	%r264, %r263, %r2;
	add.s32 	%r265, %r264, %r262;
	ld.shared.u32 	%r266, [%r341+-8];
	shr.s32 	%r267, %r266, %r2;
	add.s32 	%r268, %r267, %r265;
	ld.shared.u32 	%r269, [%r341+-4];
	shr.s32 	%r270, %r269, %r2;
	add.s32 	%r271, %r270, %r268;
	ld.shared.u32 	%r272, [%r341];
	shr.s32 	%r273, %r272, %r2;
	add.s32 	%r274, %r273, %r271;
	ld.shared.u32 	%r275, [%r341+4];
	shr.s32 	%r276, %r275, %r2;
	add.s32 	%r277, %r276, %r274;
	ld.shared.u32 	%r278, [%r341+8];
	shr.s32 	%r279, %r278, %r2;
	add.s32 	%r280, %r279, %r277;
	ld.shared.u32 	%r281, [%r341+12];
	shr.s32 	%r282, %r281, %r2;
	add.s32 	%r353, %r282, %r280;
	add.s32 	%r342, %r342, 8;
	add.s32 	%r341, %r341, 32;
	setp.ne.s32 	%p20, %r342, 0;
	@%p20 bra 	$L__BB12_25;
$L__BB12_26:
	setp.eq.s32 	%p21, %r48, 0;
	@%p21 bra 	$L__BB12_34;
	and.b32  	%r61, %r76, 3;
	setp.lt.u32 	%p22, %r48, 4;
	@%p22 bra 	$L__BB12_29;
	add.s32 	%r284, %r348, %r47;
	shl.b32 	%r285, %r284, 2;
	add.s32 	%r287, %r80, %r285;
	ld.shared.u32 	%r288, [%r287];
	shr.s32 	%r289, %r288, %r2;
	add.s32 	%r290, %r289, %r353;
	ld.shared.u32 	%r291, [%r287+4];
	shr.s32 	%r292, %r291, %r2;
	add.s32 	%r293, %r292, %r290;
	ld.shared.u32 	%r294, [%r287+8];
	shr.s32 	%r295, %r294, %r2;
	add.s32 	%r296, %r295, %r293;
	ld.shared.u32 	%r297, [%r287+12];
	shr.s32 	%r298, %r297, %r2;
	add.s32 	%r353, %r298, %r296;
	add.s32 	%r348, %r348, 4;
$L__BB12_29:
	setp.eq.s32 	%p23, %r61, 0;
	@%p23 bra 	$L__BB12_34;
	setp.eq.s32 	%p24, %r61, 1;
	@%p24 bra 	$L__BB12_32;
	add.s32 	%r300, %r348, %r47;
	shl.b32 	%r301, %r300, 2;
	add.s32 	%r303, %r80, %r301;
	ld.shared.u32 	%r304, [%r303];
	shr.s32 	%r305, %r304, %r2;
	add.s32 	%r306, %r305, %r353;
	ld.shared.u32 	%r307, [%r303+4];
	shr.s32 	%r308, %r307, %r2;
	add.s32 	%r353, %r308, %r306;
	add.s32 	%r348, %r348, 2;
$L__BB12_32:
	and.b32  	%r309, %r76, 1;
	setp.eq.b32 	%p25, %r309, 1;
	not.pred 	%p26, %p25;
	@%p26 bra 	$L__BB12_34;
	add.s32 	%r310, %r348, %r47;
	shl.b32 	%r311, %r310, 2;
	add.s32 	%r313, %r80, %r311;
	ld.shared.u32 	%r314, [%r313];
	shr.s32 	%r315, %r314, %r2;
	add.s32 	%r353, %r315, %r353;
$L__BB12_34:
	add.s32 	%r74, %r75, 1;
	setp.gt.u32 	%p27, %r2, 14;
	setp.ge.u32 	%p28, %r1, %r7;
	or.pred  	%p29, %p27, %p28;
	@%p29 bra 	$L__BB12_36;
	shl.b32 	%r317, %r2, %r74;
	add.s32 	%r318, %r317, %r1;
	mov.u32 	%r319, %ctaid.y;
	mov.b32 	%r320, 15;
	shl.b32 	%r321, %r320, %r74;
	mad.lo.s32 	%r322, %r321, %r319, %r318;
	add.s32 	%r323, %r322, %r6;
	cvta.to.global.u64 	%rd18, %rd2;
	mul.wide.u32 	%rd19, %r323, 4;
	add.s64 	%rd20, %rd18, %rd19;
	st.global.u32 	[%rd20], %r353;
$L__BB12_36:
	ret;

}
	// .globl	cudaCalcPartition16
.visible .entry cudaCalcPartition16(
	.param .u64 .ptr .align 1 cudaCalcPartition16_param_0,
	.param .u64 .ptr .align 1 cudaCalcPartition16_param_1,
	.param .u64 .ptr .align 1 cudaCalcPartition16_param_2,
	.param .u64 .ptr .align 1 cudaCalcPartition16_param_3,
	.param .u32 cudaCalcPartition16_param_4,
	.param .u32 cudaCalcPartition16_param_5,
	.param .u32 cudaCalcPartition16_param_6
)
{
	.reg .pred 	%p<16>;
	.reg .b32 	%r<287>;
	.reg .b64 	%rd<21>;
	// demoted variable
	.shared .align 4 .b8 _ZZ19cudaCalcPartition16E6shared[1344];
	ld.param.u64 	%rd2, [cudaCalcPartition16_param_0];
	ld.param.u64 	%rd3, [cudaCalcPartition16_param_1];
	ld.param.u64 	%rd5, [cudaCalcPartition16_param_2];
	ld.param.u64 	%rd4, [cudaCalcPartition16_param_3];
	ld.param.u32 	%r42, [cudaCalcPartition16_param_4];
	cvta.to.global.u64 	%rd1, %rd5;
	mov.u32 	%r1, %tid.x;
	mov.u32 	%r2, %tid.y;
	shl.b32 	%r43, %r2, 4;
	add.s32 	%r3, %r43, %r1;
	setp.gt.u32 	%p1, %r3, 47;
	shl.b32 	%r44, %r3, 2;
	mov.u32 	%r45, _ZZ19cudaCalcPartition16E6shared;
	add.s32 	%r46, %r45, %r44;
	add.s32 	%r4, %r46, 1152;
	@%p1 bra 	$L__BB13_2;
	cvta.to.global.u64 	%rd6, %rd4;
	mov.u32 	%r47, %ctaid.y;
	mul.wide.u32 	%rd7, %r47, 192;
	add.s64 	%rd8, %rd6, %rd7;
	mul.wide.u32 	%rd9, %r3, 4;
	add.s64 	%rd10, %rd8, %rd9;
	ld.global.u32 	%r48, [%rd10];
	st.shared.u32 	[%r4], %r48;
$L__BB13_2:
	bar.sync 	0;
	mov.u32 	%r5, %ctaid.x;
	shl.b32 	%r49, %r5, 8;
	add.s32 	%r6, %r3, %r49;
	setp.gt.u32 	%p2, %r3, 31;
	@%p2 bra 	$L__BB13_6;
	ld.shared.u32 	%r51, [_ZZ19cudaCalcPartition16E6shared+1152];
	add.s32 	%r52, %r51, %r3;
	min.s32 	%r53, %r6, %r52;
	setp.lt.s32 	%p3, %r53, 32;
	mov.b32 	%r271, 0;
	@%p3 bra 	$L__BB13_5;
	ld.shared.u32 	%r54, [_ZZ19cudaCalcPartition16E6shared+1156];
	add.s32 	%r55, %r6, %r54;
	add.s32 	%r56, %r55, -32;
	mul.wide.s32 	%rd11, %r56, 4;
	add.s64 	%rd12, %rd1, %rd11;
	ld.global.u32 	%r57, [%rd12];
	ld.shared.u32 	%r58, [_ZZ19cudaCalcPartition16E6shared+1196];
	shr.s32 	%r271, %r57, %r58;
$L__BB13_5:
	st.shared.u32 	[%r4+-1152], %r271;
$L__BB13_6:
	ld.shared.u32 	%r60, [_ZZ19cudaCalcPartition16E6shared+1156];
	add.s32 	%r61, %r60, %r6;
	mul.wide.s32 	%rd13, %r61, 4;
	add.s64 	%rd14, %rd1, %rd13;
	ld.global.u32 	%r62, [%rd14];
	ld.shared.u32 	%r63, [_ZZ19cudaCalcPartition16E6shared+1196];
	shr.s32 	%r64, %r62, %r63;
	add.s32 	%r9, %r4, -1152;
	st.shared.u32 	[%r4+-1024], %r64;
	bar.sync 	0;
	ld.shared.u32 	%r10, [_ZZ19cudaCalcPartition16E6shared+1152];
	setp.lt.s32 	%p4, %r10, 1;
	mov.b32 	%r285, 0;
	@%p4 bra 	$L__BB13_18;
	neg.s32 	%r277, %r10;
	and.b32  	%r12, %r10, 7;
	setp.lt.u32 	%p5, %r10, 8;
	mov.b32 	%r285, 0;
	@%p5 bra 	$L__BB13_10;
	and.b32  	%r69, %r10, 2147483640;
	neg.s32 	%r272, %r69;
	shl.b32 	%r70, %r2, 6;
	shl.b32 	%r71, %r1, 2;
	add.s32 	%r72, %r70, %r71;
	shl.b32 	%r73, %r10, 2;
	sub.s32 	%r14, %r72, %r73;
	add.s32 	%r273, %r45, 1244;
	mov.b32 	%r285, 0;
$L__BB13_9:
	.pragma "nounroll";
	add.s32 	%r75, %r273, %r14;
	ld.shared.u32 	%r76, [%r75+-1116];
	ld.shared.u32 	%r77, [%r273+-28];
	shl.b32 	%r78, %r76, 8;
	shr.s32 	%r79, %r78, 8;
	shl.b32 	%r80, %r77, 8;
	shr.s32 	%r81, %r80, 8;
	mad.lo.s32 	%r82, %r81, %r79, %r285;
	ld.shared.u32 	%r83, [%r75+-1112];
	ld.shared.u32 	%r84, [%r273+-24];
	shl.b32 	%r85, %r83, 8;
	shr.s32 	%r86, %r85, 8;
	shl.b32 	%r87, %r84, 8;
	shr.s32 	%r88, %r87, 8;
	mad.lo.s32 	%r89, %r88, %r86, %r82;
	ld.shared.u32 	%r90, [%r75+-1108];
	ld.shared.u32 	%r91, [%r273+-20];
	shl.b32 	%r92, %r90, 8;
	shr.s32 	%r93, %r92, 8;
	shl.b32 	%r94, %r91, 8;
	shr.s32 	%r95, %r94, 8;
	mad.lo.s32 	%r96, %r95, %r93, %r89;
	ld.shared.u32 	%r97, [%r75+-1104];
	ld.shared.u32 	%r98, [%r273+-16];
	shl.b32 	%r99, %r97, 8;
	shr.s32 	%r100, %r99, 8;
	shl.b32 	%r101, %r98, 8;
	shr.s32 	%r102, %r101, 8;
	mad.lo.s32 	%r103, %r102, %r100, %r96;
	ld.shared.u32 	%r104, [%r75+-1100];
	ld.shared.u32 	%r105, [%r273+-12];
	shl.b32 	%r106, %r104, 8;
	shr.s32 	%r107, %r106, 8;
	shl.b32 	%r108, %r105, 8;
	shr.s32 	%r109, %r108, 8;
	mad.lo.s32 	%r110, %r109, %r107, %r103;
	ld.shared.u32 	%r111, [%r75+-1096];
	ld.shared.u32 	%r112, [%r273+-8];
	shl.b32 	%r113, %r111, 8;
	shr.s32 	%r114, %r113, 8;
	shl.b32 	%r115, %r112, 8;
	shr.s32 	%r116, %r115, 8;
	mad.lo.s32 	%r117, %r116, %r114, %r110;
	ld.shared.u32 	%r118, [%r75+-1092];
	ld.shared.u32 	%r119, [%r273+-4];
	shl.b32 	%r120, %r118, 8;
	shr.s32 	%r121, %r120, 8;
	shl.b32 	%r122, %r119, 8;
	shr.s32 	%r123, %r122, 8;
	mad.lo.s32 	%r124, %r123, %r121, %r117;
	ld.shared.u32 	%r125, [%r75+-1088];
	ld.shared.u32 	%r126, [%r273];
	shl.b32 	%r127, %r125, 8;
	shr.s32 	%r128, %r127, 8;
	shl.b32 	%r129, %r126, 8;
	shr.s32 	%r130, %r129, 8;
	mad.lo.s32 	%r285, %r130, %r128, %r124;
	add.s32 	%r277, %r277, 8;
	add.s32 	%r273, %r273, 32;
	add.s32 	%r272, %r272, 8;
	setp.ne.s32 	%p6, %r272, 0;
	@%p6 bra 	$L__BB13_9;
$L__BB13_10:
	setp.eq.s32 	%p7, %r12, 0;
	@%p7 bra 	$L__BB13_18;
	and.b32  	%r26, %r10, 3;
	setp.lt.u32 	%p8, %r12, 4;
	@%p8 bra 	$L__BB13_13;
	shl.b32 	%r132, %r277, 2;
	add.s32 	%r133, %r9, %r132;
	ld.shared.u32 	%r134, [%r133+128];
	add.s32 	%r135, %r10, %r277;
	shl.b32 	%r136, %r135, 2;
	add.s32 	%r138, %r45, %r136;
	ld.shared.u32 	%r139, [%r138+1216];
	shl.b32 	%r140, %r134, 8;
	shr.s32 	%r141, %r140, 8;
	shl.b32 	%r142, %r139, 8;
	shr.s32 	%r143, %r142, 8;
	mad.lo.s32 	%r144, %r143, %r141, %r285;
	ld.shared.u32 	%r145, [%r133+132];
	ld.shared.u32 	%r146, [%r138+1220];
	shl.b32 	%r147, %r145, 8;
	shr.s32 	%r148, %r147, 8;
	shl.b32 	%r149, %r146, 8;
	shr.s32 	%r150, %r149, 8;
	mad.lo.s32 	%r151, %r150, %r148, %r144;
	ld.shared.u32 	%r152, [%r133+136];
	ld.shared.u32 	%r153, [%r138+1224];
	shl.b32 	%r154, %r152, 8;
	shr.s32 	%r155, %r154, 8;
	shl.b32 	%r156, %r153, 8;
	shr.s32 	%r157, %r156, 8;
	mad.lo.s32 	%r158, %r157, %r155, %r151;
	ld.shared.u32 	%r159, [%r133+140];
	ld.shared.u32 	%r160, [%r138+1228];
	shl.b32 	%r161, %r159, 8;
	shr.s32 	%r162, %r161, 8;
	shl.b32 	%r163, %r160, 8;
	shr.s32 	%r164, %r163, 8;
	mad.lo.s32 	%r285, %r164, %r162, %r158;
	add.s32 	%r277, %r277, 4;
$L__BB13_13:
	setp.eq.s32 	%p9, %r26, 0;
	@%p9 bra 	$L__BB13_18;
	setp.eq.s32 	%p10, %r26, 1;
	@%p10 bra 	$L__BB13_16;
	shl.b32 	%r166, %r277, 2;
	add.s32 	%r167, %r9, %r166;
	ld.shared.u32 	%r168, [%r167+128];
	add.s32 	%r169, %r10, %r277;
	shl.b32 	%r170, %r169, 2;
	add.s32 	%r172, %r45, %r170;
	ld.shared.u32 	%r173, [%r172+1216];
	shl.b32 	%r174, %r168, 8;
	shr.s32 	%r175, %r174, 8;
	shl.b32 	%r176, %r173, 8;
	shr.s32 	%r177, %r176, 8;
	mad.lo.s32 	%r178, %r177, %r175, %r285;
	ld.shared.u32 	%r179, [%r167+132];
	ld.shared.u32 	%r180, [%r172+1220];
	shl.b32 	%r181, %r179, 8;
	shr.s32 	%r182, %r181, 8;
	shl.b32 	%r183, %r180, 8;
	shr.s32 	%r184, %r183, 8;
	mad.lo.s32 	%r285, %r184, %r182, %r178;
	add.s32 	%r277, %r277, 2;
$L__BB13_16:
	and.b32  	%r185, %r10, 1;
	setp.eq.b32 	%p11, %r185, 1;
	not.pred 	%p12, %p11;
	@%p12 bra 	$L__BB13_18;
	shl.b32 	%r186, %r277, 2;
	add.s32 	%r187, %r9, %r186;
	ld.shared.u32 	%r188, [%r187+128];
	add.s32 	%r189, %r10, %r277;
	shl.b32 	%r190, %r189, 2;
	add.s32 	%r192, %r45, %r190;
	ld.shared.u32 	%r193, [%r192+1216];
	shl.b32 	%r194, %r188, 8;
	shr.s32 	%r195, %r194, 8;
	shl.b32 	%r196, %r193, 8;
	shr.s32 	%r197, %r196, 8;
	mad.lo.s32 	%r285, %r197, %r195, %r285;
$L__BB13_18:
	ld.shared.u32 	%r199, [%r4+-1024];
	ld.shared.u32 	%r200, [_ZZ19cudaCalcPartition16E6shared+1160];
	shr.s32 	%r201, %r285, %r200;
	sub.s32 	%r39, %r199, %r201;
	setp.lt.s32 	%p13, %r6, %r10;
	mov.b32 	%r286, 0;
	@%p13 bra 	$L__BB13_20;
	ld.shared.u32 	%r202, [_ZZ19cudaCalcPartition16E6shared+1192];
	add.s32 	%r203, %r202, %r6;
	cvta.to.global.u64 	%rd15, %rd3;
	mul.wide.s32 	%rd16, %r203, 4;
	add.s64 	%rd17, %rd15, %rd16;
	st.global.u32 	[%rd17], %r39;
	mov.u32 	%r286, %r39;
$L__BB13_20:
	shl.b32 	%r204, %r286, 1;
	shr.s32 	%r205, %r286, 31;
	xor.b32  	%r206, %r204, %r205;
	min.s32 	%r207, %r206, 1048575;
	bar.sync 	0;
	shl.b32 	%r208, %r2, 2;
	add.s32 	%r209, %r9, %r208;
	st.shared.u32 	[%r209], %r207;
	bar.sync 	0;
	mov.u32 	%r210, %ctaid.y;
	mad.lo.s32 	%r211, %r210, 15, %r2;
	add.s32 	%r212, %r42, 1;
	shl.b32 	%r41, %r211, %r212;
	setp.gt.u32 	%p14, %r2, 14;
	@%p14 bra 	$L__BB13_22;
	mad.lo.s32 	%r214, %r1, 68, %r45;
	ld.shared.u32 	%r215, [%r214];
	ld.shared.u32 	%r216, [%r214+4];
	ld.shared.u32 	%r217, [%r214+8];
	ld.shared.u32 	%r218, [%r214+12];
	ld.shared.u32 	%r219, [%r214+16];
	ld.shared.u32 	%r220, [%r214+20];
	ld.shared.u32 	%r221, [%r214+24];
	ld.shared.u32 	%r222, [%r214+28];
	ld.shared.u32 	%r223, [%r214+32];
	ld.shared.u32 	%r224, [%r214+36];
	ld.shared.u32 	%r225, [%r214+40];
	ld.shared.u32 	%r226, [%r214+44];
	ld.shared.u32 	%r227, [%r214+48];
	ld.shared.u32 	%r228, [%r214+52];
	ld.shared.u32 	%r229, [%r214+56];
	ld.shared.u32 	%r230, [%r214+60];
	ld.shared.u32 	%r231, [_ZZ19cudaCalcPartition16E6shared+1152];
	or.b32  	%r232, %r1, %r5;
	setp.eq.s32 	%p15, %r232, 0;
	sub.s32 	%r233, 16, %r231;
	selp.b32 	%r234, %r233, 16, %p15;
	mad.lo.s32 	%r235, %r234, %r2, %r234;
	shr.s32 	%r236, %r230, %r2;
	shr.s32 	%r237, %r229, %r2;
	shr.s32 	%r238, %r228, %r2;
	shr.s32 	%r239, %r227, %r2;
	shr.s32 	%r240, %r226, %r2;
	shr.s32 	%r241, %r225, %r2;
	shr.s32 	%r242, %r224, %r2;
	shr.s32 	%r243, %r223, %r2;
	shr.s32 	%r244, %r222, %r2;
	shr.s32 	%r245, %r221, %r2;
	shr.s32 	%r246, %r220, %r2;
	shr.s32 	%r247, %r219, %r2;
	shr.s32 	%r248, %r218, %r2;
	shr.s32 	%r249, %r217, %r2;
	shr.s32 	%r250, %r216, %r2;
	shr.s32 	%r251, %r215, %r2;
	add.s32 	%r252, %r250, %r251;
	add.s32 	%r253, %r252, %r249;
	add.s32 	%r254, %r253, %r248;
	add.s32 	%r255, %r254, %r247;
	add.s32 	%r256, %r255, %r246;
	add.s32 	%r257, %r256, %r245;
	add.s32 	%r258, %r257, %r244;
	add.s32 	%r259, %r258, %r243;
	add.s32 	%r260, %r259, %r242;
	add.s32 	%r261, %r260, %r241;
	add.s32 	%r262, %r261, %r240;
	add.s32 	%r263, %r262, %r239;
	add.s32 	%r264, %r263, %r238;
	add.s32 	%r265, %r264, %r237;
	add.s32 	%r266, %r265, %r236;
	add.s32 	%r267, %r266, %r235;
	shl.b32 	%r268, %r5, 4;
	add.s32 	%r269, %r268, %r1;
	add.s32 	%r270, %r269, %r41;
	cvta.to.global.u64 	%rd18, %rd2;
	mul.wide.s32 	%rd19, %r270, 4;
	add.s64 	%rd20, %rd18, %rd19;
	st.global.u32 	[%rd20], %r267;
$L__BB13_22:
	ret;

}
	// .globl	cudaCalcLargePartition
.visible .entry cudaCalcLargePartition(
	.param .u64 .ptr .align 1 cudaCalcLargePartition_param_0,
	.param .u64 .ptr .align 1 cudaCalcLargePartition_param_1,
	.param .u64 .ptr .align 1 cudaCalcLargePartition_param_2,
	.param .u64 .ptr .align 1 cudaCalcLargePartition_param_3,
	.param .u32 cudaCalcLargePartition_param_4,
	.param .u32 cudaCalcLargePartition_param_5,
	.param .u32 cudaCalcLargePartition_param_6
)
{
	.reg .pred 	%p<27>;
	.reg .b32 	%r<139>;
	.reg .b64 	%rd<15>;
	// demoted variable
	.shared .align 4 .b8 _ZZ22cudaCalcLargePartitionE6shared[2240];
	ld.param.u64 	%rd2, [cudaCalcLargePartition_param_0];
	ld.param.u64 	%rd3, [cudaCalcLargePartition_param_1];
	ld.param.u64 	%rd4, [cudaCalcLargePartition_param_3];
	ld.param.u32 	%r51, [cudaCalcLargePartition_param_4];
	ld.param.u32 	%r52, [cudaCalcLargePartition_param_5];
	mov.u32 	%r1, %tid.x;
	mov.u32 	%r2, %tid.y;
	shl.b32 	%r3, %r2, 4;
	add.s32 	%r133, %r3, %r1;
	setp.gt.u32 	%p1, %r133, 47;
	shl.b32 	%r53, %r133, 2;
	mov.u32 	%r54, _ZZ22cudaCalcLargePartitionE6shared;
	add.s32 	%r55, %r54, %r53;
	add.s32 	%r5, %r55, 2048;
	@%p1 bra 	$L__BB14_2;
	cvta.to.global.u64 	%rd5, %rd4;
	mov.u32 	%r56, %ctaid.y;
	mul.wide.u32 	%rd6, %r56, 192;
	add.s64 	%rd7, %rd5, %rd6;
	mul.wide.u32 	%rd8, %r133, 4;
	add.s64 	%rd9, %rd7, %rd8;
	ld.global.u32 	%r57, [%rd9];
	st.shared.u32 	[%r5], %r57;
$L__BB14_2:
	bar.sync 	0;
	setp.lt.s32 	%p2, %r52, 1;
	mov.b32 	%r137, 0;
	@%p2 bra 	$L__BB14_24;
	mov.u32 	%r60, %ctaid.x;
	min.u32 	%r6, %r52, 256;
	shl.b32 	%r61, %r1, 2;
	add.s32 	%r7, %r54, %r61;
	add.s32 	%r8, %r1, 32;
	add.s32 	%r9, %r1, 48;
	add.s32 	%r10, %r1, 80;
	add.s32 	%r11, %r1, 96;
	add.s32 	%r12, %r1, 112;
	add.s32 	%r13, %r1, 128;
	add.s32 	%r14, %r1, 144;
	add.s32 	%r15, %r1, 160;
	add.s32 	%r16, %r1, 176;
	add.s32 	%r17, %r1, 192;
	add.s32 	%r18, %r1, 208;
	add.s32 	%r19, %r1, 224;
	add.s32 	%r20, %r1, 240;
	mad.lo.s32 	%r63, %r52, %r60, %r1;
	add.s32 	%r132, %r63, %r3;
	cvta.to.global.u64 	%rd1, %rd3;
	mov.b32 	%r134, 0;
	mov.u32 	%r137, %r134;
$L__BB14_4:
	ld.shared.u32 	%r65, [_ZZ22cudaCalcLargePartitionE6shared+2048];
	setp.lt.s32 	%p3, %r132, %r65;
	setp.ge.s32 	%p4, %r133, %r52;
	mov.b32 	%r136, 0;
	or.pred  	%p5, %p3, %p4;
	@%p5 bra 	$L__BB14_6;
	ld.shared.u32 	%r66, [_ZZ22cudaCalcLargePartitionE6shared+2088];
	add.s32 	%r67, %r66, %r132;
	mul.wide.s32 	%rd10, %r67, 4;
	add.s64 	%rd11, %rd1, %rd10;
	ld.global.u32 	%r136, [%rd11];
$L__BB14_6:
	setp.ge.u32 	%p6, %r1, %r6;
	shl.b32 	%r68, %r136, 1;
	shr.s32 	%r69, %r136, 31;
	xor.b32  	%r70, %r68, %r69;
	min.s32 	%r71, %r70, 1048575;
	st.shared.u32 	[%r5+-2048], %r71;
	bar.sync 	0;
	@%p6 bra 	$L__BB14_23;
	add.s32 	%r72, %r1, 16;
	setp.ge.u32 	%p7, %r72, %r6;
	ld.shared.u32 	%r73, [%r7];
	shr.s32 	%r74, %r73, %r2;
	add.s32 	%r137, %r74, %r137;
	@%p7 bra 	$L__BB14_23;
	setp.ge.u32 	%p8, %r8, %r6;
	ld.shared.u32 	%r75, [%r7+64];
	shr.s32 	%r76, %r75, %r2;
	add.s32 	%r137, %r76, %r137;
	@%p8 bra 	$L__BB14_23;
	setp.ge.u32 	%p9, %r9, %r6;
	ld.shared.u32 	%r77, [%r7+128];
	shr.s32 	%r78, %r77, %r2;
	add.s32 	%r137, %r78, %r137;
	@%p9 bra 	$L__BB14_23;
	add.s32 	%r79, %r1, 64;
	setp.ge.u32 	%p10, %r79, %r6;
	ld.shared.u32 	%r80, [%r7+192];
	shr.s32 	%r81, %r80, %r2;
	add.s32 	%r137, %r81, %r137;
	@%p10 bra 	$L__BB14_23;
	setp.ge.u32 	%p11, %r10, %r6;
	ld.shared.u32 	%r82, [%r7+256];
	shr.s32 	%r83, %r82, %r2;
	add.s32 	%r137, %r83, %r137;
	@%p11 bra 	$L__BB14_23;
	setp.ge.u32 	%p12, %r11, %r6;
	ld.shared.u32 	%r84, [%r7+320];
	shr.s32 	%r85, %r84, %r2;
	add.s32 	%r137, %r85, %r137;
	@%p12 bra 	$L__BB14_23;
	setp.ge.u32 	%p13, %r12, %r6;
	ld.shared.u32 	%r86, [%r7+384];
	shr.s32 	%r87, %r86, %r2;
	add.s32 	%r137, %r87, %r137;
	@%p13 bra 	$L__BB14_23;
	setp.ge.u32 	%p14, %r13, %r6;
	ld.shared.u32 	%r88, [%r7+448];
	shr.s32 	%r89, %r88, %r2;
	add.s32 	%r137, %r89, %r137;
	@%p14 bra 	$L__BB14_23;
	setp.ge.u32 	%p15, %r14, %r6;
	ld.shared.u32 	%r90, [%r7+512];
	shr.s32 	%r91, %r90, %r2;
	add.s32 	%r137, %r91, %r137;
	@%p15 bra 	$L__BB14_23;
	setp.ge.u32 	%p16, %r15, %r6;
	ld.shared.u32 	%r92, [%r7+576];
	shr.s32 	%r93, %r92, %r2;
	add.s32 	%r137, %r93, %r137;
	@%p16 bra 	$L__BB14_23;
	setp.ge.u32 	%p17, %r16, %r6;
	ld.shared.u32 	%r94, [%r7+640];
	shr.s32 	%r95, %r94, %r2;
	add.s32 	%r137, %r95, %r137;
	@%p17 bra 	$L__BB14_23;
	setp.ge.u32 	%p18, %r17, %r6;
	ld.shared.u32 	%r96, [%r7+704];
	shr.s32 	%r97, %r96, %r2;
	add.s32 	%r137, %r97, %r137;
	@%p18 bra 	$L__BB14_23;
	setp.ge.u32 	%p19, %r18, %r6;
	ld.shared.u32 	%r98, [%r7+768];
	shr.s32 	%r99, %r98, %r2;
	add.s32 	%r137, %r99, %r137;
	@%p19 bra 	$L__BB14_23;
	setp.ge.u32 	%p20, %r19, %r6;
	ld.shared.u32 	%r100, [%r7+832];
	shr.s32 	%r101, %r100, %r2;
	add.s32 	%r137, %r101, %r137;
	@%p20 bra 	$L__BB14_23;
	setp.ge.u32 	%p21, %r20, %r6;
	ld.shared.u32 	%r102, [%r7+896];
	shr.s32 	%r103, %r102, %r2;
	add.s32 	%r137, %r103, %r137;
	@%p21 bra 	$L__BB14_23;
	ld.shared.u32 	%r104, [%r7+960];
	shr.s32 	%r105, %r104, %r2;
	add.s32 	%r137, %r105, %r137;
$L__BB14_23:
	bar.sync 	0;
	add.s32 	%r134, %r134, 256;
	add.s32 	%r133, %r133, 256;
	add.s32 	%r132, %r132, 256;
	setp.lt.s32 	%p22, %r134, %r52;
	@%p22 bra 	$L__BB14_4;
$L__BB14_24:
	min.s32 	%r106, %r137, 1048575;
	st.volatile.shared.u32 	[%r5+-1024], %r106;
	ld.volatile.shared.u32 	%r107, [%r5+-992];
	ld.volatile.shared.u32 	%r108, [%r5+-1024];
	add.s32 	%r109, %r108, %r107;
	st.volatile.shared.u32 	[%r5+-1024], %r109;
	ld.volatile.shared.u32 	%r110, [%r5+-1008];
	ld.volatile.shared.u32 	%r111, [%r5+-1024];
	add.s32 	%r112, %r111, %r110;
	st.volatile.shared.u32 	[%r5+-1024], %r112;
	ld.volatile.shared.u32 	%r113, [%r5+-1016];
	ld.volatile.shared.u32 	%r114, [%r5+-1024];
	add.s32 	%r115, %r114, %r113;
	st.volatile.shared.u32 	[%r5+-1024], %r115;
	ld.volatile.shared.u32 	%r116, [%r5+-1020];
	ld.volatile.shared.u32 	%r117, [%r5+-1024];
	add.s32 	%r118, %r117, %r116;
	st.volatile.shared.u32 	[%r5+-1024], %r118;
	add.s32 	%r49, %r51, 1;
	mov.b32 	%r119, 15;
	shl.b32 	%r50, %r119, %r49;
	setp.gt.u32 	%p23, %r2, 14;
	setp.ne.s32 	%p24, %r1, 0;
	or.pred  	%p25, %p23, %p24;
	@%p25 bra 	$L__BB14_26;
	ld.volatile.shared.u32 	%r120, [%r5+-1024];
	min.s32 	%r121, %r120, 1048575;
	ld.shared.u32 	%r122, [_ZZ22cudaCalcLargePartitionE6shared+2048];
	mov.u32 	%r123, %ctaid.x;
	setp.eq.s32 	%p26, %r123, 0;
	selp.b32 	%r124, %r122, 0, %p26;
	sub.s32 	%r125, %r52, %r124;
	mad.lo.s32 	%r126, %r125, %r2, %r125;
	add.s32 	%r127, %r126, %r121;
	shl.b32 	%r128, %r2, %r49;
	add.s32 	%r129, %r128, %r123;
	mov.u32 	%r130, %ctaid.y;
	mad.lo.s32 	%r131, %r50, %r130, %r129;
	cvta.to.global.u64 	%rd12, %rd2;
	mul.wide.u32 	%rd13, %r131, 4;
	add.s64 	%rd14, %rd12, %rd13;
	st.global.u32 	[%rd14], %r127;
$L__BB14_26:
	ret;

}
	// .globl	cudaSumPartition
.visible .entry cudaSumPartition(
	.param .u64 .ptr .align 1 cudaSumPartition_param_0,
	.param .u32 cudaSumPartition_param_1
)
{
	.reg .pred 	%p<12>;
	.reg .b32 	%r<88>;
	.reg .b64 	%rd<11>;
	// demoted variable
	.shared .align 4 .b8 _ZZ16cudaSumPartitionE6shared[2176];
	ld.param.u64 	%rd2, [cudaSumPartition_param_0];
	ld.param.u32 	%r31, [cudaSumPartition_param_1];
	cvta.to.global.u64 	%rd1, %rd2;
	add.s32 	%r33, %r31, 1;
	mov.b32 	%r34, 15;
	shl.b32 	%r35, %r34, %r33;
	mov.u32 	%r36, %ctaid.y;
	mov.u32 	%r37, %ctaid.x;
	shl.b32 	%r38, %r37, %r33;
	mad.lo.s32 	%r1, %r35, %r36, %r38;
	mov.u32 	%r2, %tid.x;
	shr.u32 	%r3, %r2, %r31;
	setp.ne.s32 	%p1, %r3, 0;
	mov.b32 	%r77, 0;
	@%p1 bra 	$L__BB15_2;
	add.s32 	%r39, %r1, %r2;
	mul.wide.u32 	%rd3, %r39, 4;
	add.s64 	%rd4, %rd1, %rd3;
	ld.global.u32 	%r77, [%rd4];
$L__BB15_2:
	shl.b32 	%r41, %r2, 2;
	mov.u32 	%r42, _ZZ16cudaSumPartitionE6shared;
	add.s32 	%r6, %r42, %r41;
	st.volatile.shared.u32 	[%r6], %r77;
	mov.u32 	%r7, %ntid.x;
	add.s32 	%r8, %r7, %r2;
	shr.u32 	%r9, %r8, %r31;
	setp.ne.s32 	%p2, %r9, 0;
	mov.b32 	%r78, 0;
	@%p2 bra 	$L__BB15_4;
	add.s32 	%r43, %r8, %r1;
	mul.wide.u32 	%rd5, %r43, 4;
	add.s64 	%rd6, %rd1, %rd5;
	ld.global.u32 	%r78, [%rd6];
$L__BB15_4:
	shl.b32 	%r44, %r7, 2;
	add.s32 	%r12, %r6, %r44;
	st.volatile.shared.u32 	[%r12], %r78;
	bar.sync 	0;
	shl.b32 	%r82, %r2, 1;
	mov.b32 	%r45, 1;
	shl.b32 	%r46, %r45, %r31;
	add.s32 	%r14, %r46, %r2;
	add.s32 	%r47, %r31, -1;
	shl.b32 	%r85, %r45, %r47;
	setp.lt.s32 	%p3, %r85, 33;
	mov.u32 	%r83, %r14;
	@%p3 bra 	$L__BB15_9;
	mov.u32 	%r79, %r85;
	mov.u32 	%r83, %r14;
$L__BB15_6:
	setp.ge.u32 	%p4, %r2, %r79;
	@%p4 bra 	$L__BB15_8;
	shl.b32 	%r48, %r82, 2;
	add.s32 	%r50, %r42, %r48;
	ld.volatile.shared.u32 	%r51, [%r50];
	ld.volatile.shared.u32 	%r52, [%r50+4];
	add.s32 	%r53, %r52, %r51;
	shl.b32 	%r54, %r83, 2;
	add.s32 	%r55, %r42, %r54;
	st.volatile.shared.u32 	[%r55], %r53;
$L__BB15_8:
	shl.b32 	%r56, %r79, 1;
	add.s32 	%r82, %r56, %r82;
	add.s32 	%r83, %r79, %r83;
	bar.sync 	0;
	shr.u32 	%r85, %r79, 1;
	setp.gt.u32 	%p5, %r79, 65;
	mov.u32 	%r79, %r85;
	@%p5 bra 	$L__BB15_6;
$L__BB15_9:
	setp.gt.u32 	%p6, %r2, 31;
	setp.lt.s32 	%p7, %r85, 1;
	or.pred  	%p8, %p6, %p7;
	@%p8 bra 	$L__BB15_11;
$L__BB15_10:
	shl.b32 	%r57, %r82, 2;
	add.s32 	%r59, %r42, %r57;
	ld.volatile.shared.u32 	%r60, [%r59];
	ld.volatile.shared.u32 	%r61, [%r59+4];
	add.s32 	%r62, %r61, %r60;
	shl.b32 	%r63, %r83, 2;
	add.s32 	%r64, %r42, %r63;
	st.volatile.shared.u32 	[%r64], %r62;
	shl.b32 	%r65, %r85, 1;
	add.s32 	%r82, %r65, %r82;
	add.s32 	%r83, %r85, %r83;
	shr.u32 	%r30, %r85, 1;
	setp.gt.u32 	%p9, %r85, 1;
	mov.u32 	%r85, %r30;
	@%p9 bra 	$L__BB15_10;
$L__BB15_11:
	setp.ne.s32 	%p10, %r3, 0;
	bar.sync 	0;
	@%p10 bra 	$L__BB15_13;
	mov.b32 	%r66, 4;
	shl.b32 	%r67, %r66, %r31;
	add.s32 	%r68, %r6, %r67;
	ld.volatile.shared.u32 	%r69, [%r68];
	add.s32 	%r70, %r14, %r1;
	mul.wide.u32 	%rd7, %r70, 4;
	add.s64 	%rd8, %rd1, %rd7;
	st.global.u32 	[%rd8], %r69;
$L__BB15_13:
	setp.ne.s32 	%p11, %r9, 0;
	@%p11 bra 	$L__BB15_15;
	add.s32 	%r71, %r14, %r7;
	mov.b32 	%r72, 4;
	shl.b32 	%r73, %r72, %r31;
	add.s32 	%r74, %r12, %r73;
	ld.volatile.shared.u32 	%r75, [%r74];
	add.s32 	%r76, %r71, %r1;
	mul.wide.u32 	%rd9, %r76, 4;
	add.s64 	%rd10, %rd1, %rd9;
	st.global.u32 	[%rd10], %r75;
$L__BB15_15:
	ret;

}
	// .globl	cudaFindRiceParameter
.visible .entry cudaFindRiceParameter(
	.param .u64 .ptr .align 1 cudaFindRiceParameter_param_0,
	.param .u64 .ptr .align 1 cudaFindRiceParameter_param_1,
	.param .u32 cudaFindRiceParameter_param_2
)
{
	.reg .pred 	%p<13>;
	.reg .b32 	%r<71>;
	.reg .b64 	%rd<13>;
	// demoted variable
	.shared .align 4 .b8 _ZZ21cudaFindRiceParameterE6shared[2048];
	ld.param.u64 	%rd2, [cudaFindRiceParameter_param_0];
	ld.param.u64 	%rd3, [cudaFindRiceParameter_param_1];
	ld.param.u32 	%r18, [cudaFindRiceParameter_param_2];
	cvta.to.global.u64 	%rd1, %rd3;
	mov.u32 	%r1, %tid.x;
	mov.u32 	%r2, %tid.y;
	shl.b32 	%r20, %r2, 5;
	add.s32 	%r3, %r20, %r1;
	mov.b32 	%r21, 2;
	shl.b32 	%r22, %r21, %r18;
	min.s32 	%r4, %r22, 32;
	add.s32 	%r5, %r18, 1;
	mov.b32 	%r23, 15;
	shl.b32 	%r24, %r23, %r5;
	mov.u32 	%r6, %ctaid.y;
	mul.lo.s32 	%r7, %r24, %r6;
	setp.ge.u32 	%p1, %r1, %r4;
	mov.b32 	%r67, 16777215;
	@%p1 bra 	$L__BB16_2;
	mov.u32 	%r25, %ctaid.x;
	shl.b32 	%r26, %r25, 5;
	add.s32 	%r27, %r26, %r1;
	shl.b32 	%r28, %r2, %r5;
	add.s32 	%r29, %r27, %r28;
	add.s32 	%r30, %r29, %r7;
	mul.wide.u32 	%rd4, %r30, 4;
	add.s64 	%rd5, %rd1, %rd4;
	ld.global.u32 	%r67, [%rd5];
$L__BB16_2:
	setp.ge.u32 	%p2, %r1, %r4;
	setp.gt.u32 	%p3, %r2, 6;
	mov.b32 	%r68, 16777215;
	or.pred  	%p4, %p3, %p2;
	@%p4 bra 	$L__BB16_4;
	add.s32 	%r32, %r2, 8;
	shl.b32 	%r33, %r32, %r5;
	mov.u32 	%r34, %ctaid.x;
	shl.b32 	%r35, %r34, 5;
	add.s32 	%r36, %r35, %r1;
	add.s32 	%r37, %r36, %r33;
	add.s32 	%r38, %r37, %r7;
	mul.wide.u32 	%rd6, %r38, 4;
	add.s64 	%rd7, %rd1, %rd6;
	ld.global.u32 	%r68, [%rd7];
$L__BB16_4:
	setp.lt.s32 	%p5, %r68, %r67;
	selp.b32 	%r39, 8, 0, %p5;
	add.s32 	%r40, %r39, %r2;
	shl.b32 	%r41, %r3, 2;
	mov.u32 	%r42, _ZZ21cudaFindRiceParameterE6shared;
	add.s32 	%r43, %r42, %r41;
	add.s32 	%r12, %r43, 1024;
	st.volatile.shared.u32 	[%r43+1024], %r40;
	min.s32 	%r70, %r67, %r68;
	st.volatile.shared.u32 	[%r43], %r70;
	bar.sync 	0;
	setp.gt.u32 	%p6, %r3, 127;
	@%p6 bra 	$L__BB16_6;
	ld.volatile.shared.u32 	%r44, [%r12+-512];
	setp.lt.s32 	%p7, %r44, %r70;
	selp.b32 	%r45, 512, 0, %p7;
	add.s32 	%r46, %r12, %r45;
	ld.volatile.shared.u32 	%r47, [%r46];
	st.volatile.shared.u32 	[%r12], %r47;
	min.s32 	%r70, %r70, %r44;
	st.volatile.shared.u32 	[%r12+-1024], %r70;
$L__BB16_6:
	bar.sync 	0;
	setp.gt.u32 	%p8, %r3, 63;
	@%p8 bra 	$L__BB16_8;
	ld.volatile.shared.u32 	%r48, [%r12+-768];
	setp.lt.s32 	%p9, %r48, %r70;
	selp.b32 	%r49, 256, 0, %p9;
	add.s32 	%r50, %r12, %r49;
	ld.volatile.shared.u32 	%r51, [%r50];
	st.volatile.shared.u32 	[%r12], %r51;
	min.s32 	%r70, %r70, %r48;
	st.volatile.shared.u32 	[%r12+-1024], %r70;
$L__BB16_8:
	bar.sync 	0;
	setp.gt.u32 	%p10, %r3, 31;
	@%p10 bra 	$L__BB16_10;
	ld.volatile.shared.u32 	%r52, [%r12+-896];
	setp.lt.s32 	%p11, %r52, %r70;
	selp.b32 	%r53, 128, 0, %p11;
	add.s32 	%r54, %r12, %r53;
	ld.volatile.shared.u32 	%r55, [%r54];
	st.volatile.shared.u32 	[%r12], %r55;
	min.s32 	%r56, %r70, %r52;
	st.volatile.shared.u32 	[%r12+-1024], %r56;
$L__BB16_10:
	bar.sync 	0;
	setp.ge.s32 	%p12, %r3, %r4;
	@%p12 bra 	$L__BB16_12;
	cvta.to.global.u64 	%rd8, %rd2;
	ld.volatile.shared.u32 	%r57, [%r12];
	add.s32 	%r58, %r18, 2;
	shl.b32 	%r59, %r6, %r58;
	mov.u32 	%r60, %ctaid.x;
	add.s32 	%r61, %r59, %r3;
	mad.lo.s32 	%r62, %r4, %r60, %r61;
	mul.wide.u32 	%rd9, %r62, 4;
	add.s64 	%rd10, %rd8, %rd9;
	st.global.u32 	[%rd10], %r57;
	ld.volatile.shared.u32 	%r63, [%r12+-1024];
	mov.b32 	%r64, 1;
	shl.b32 	%r65, %r64, %r5;
	add.s32 	%r66, %r62, %r65;
	mul.wide.u32 	%rd11, %r66, 4;
	add.s64 	%rd12, %rd8, %rd11;
	st.global.u32 	[%rd12], %r63;
$L__BB16_12:
	ret;

}
	// .globl	cudaFindPartitionOrder
.visible .entry cudaFindPartitionOrder(
	.param .u64 .ptr .align 1 cudaFindPartitionOrder_param_0,
	.param .u64 .ptr .align 1 cudaFindPartitionOrder_param_1,
	.param .u64 .ptr .align 1 cudaFindPartitionOrder_param_2,
	.param .u32 cudaFindPartitionOrder_param_3
)
{
	.reg .pred 	%p<37>;
	.reg .b32 	%r<209>;
	.reg .b64 	%rd<19>;
	// demoted variable
	.shared .align 4 .b8 _ZZ22cudaFindPartitionOrderE6shared[3520];
	ld.param.u64 	%rd3, [cudaFindPartitionOrder_param_0];
	ld.param.u64 	%rd4, [cudaFindPartitionOrder_param_1];
	ld.param.u64 	%rd5, [cudaFindPartitionOrder_param_2];
	ld.param.u32 	%r32, [cudaFindPartitionOrder_param_3];
	cvta.to.global.u64 	%rd1, %rd5;
	cvta.to.global.u64 	%rd6, %rd4;
	mov.u32 	%r1, %ctaid.y;
	add.s32 	%r33, %r32, 2;
	shl.b32 	%r34, %r1, %r33;
	mov.b32 	%r35, 2;
	shl.b32 	%r2, %r35, %r32;
	add.s32 	%r3, %r34, %r2;
	mov.u32 	%r4, %tid.x;
	setp.gt.u32 	%p1, %r4, 47;
	mul.wide.u32 	%rd7, %r1, 192;
	add.s64 	%rd2, %rd6, %rd7;
	shl.b32 	%r36, %r4, 2;
	mov.u32 	%r37, _ZZ22cudaFindPartitionOrderE6shared;
	add.s32 	%r38, %r37, %r36;
	add.s32 	%r5, %r38, 3328;
	@%p1 bra 	$L__BB17_2;
	mul.wide.u32 	%rd8, %r4, 4;
	add.s64 	%rd9, %rd2, %rd8;
	ld.global.u32 	%r39, [%rd9];
	st.shared.u32 	[%r5], %r39;
$L__BB17_2:
	setp.ge.u32 	%p2, %r4, %r2;
	mov.b32 	%r202, 0;
	@%p2 bra 	$L__BB17_4;
	add.s32 	%r41, %r3, %r4;
	mul.wide.u32 	%rd10, %r41, 4;
	add.s64 	%rd11, %rd1, %rd10;
	ld.global.u32 	%r202, [%rd11];
$L__BB17_4:
	st.shared.u32 	[%r5+-3328], %r202;
	add.s32 	%r8, %r4, 256;
	setp.ge.u32 	%p3, %r8, %r2;
	mov.b32 	%r203, 0;
	@%p3 bra 	$L__BB17_6;
	add.s32 	%r43, %r8, %r3;
	mul.wide.u32 	%rd12, %r43, 4;
	add.s64 	%rd13, %rd1, %rd12;
	ld.global.u32 	%r203, [%rd13];
$L__BB17_6:
	st.shared.u32 	[%r5+-2304], %r203;
	bar.sync 	0;
	setp.lt.s32 	%p4, %r32, 0;
	@%p4 bra 	$L__BB17_39;
	add.s32 	%r11, %r2, %r4;
	and.b32  	%r44, %r32, 1;
	setp.eq.b32 	%p5, %r44, 1;
	mov.u32 	%r204, %r32;
	@%p5 bra 	$L__BB17_18;
	setp.gt.u32 	%p6, %r4, 127;
	shr.u32 	%r45, %r4, %r32;
	setp.eq.s32 	%p7, %r45, 0;
	mov.b32 	%r46, -2;
	shl.b32 	%r47, %r46, %r32;
	add.s32 	%r48, %r11, %r47;
	shl.b32 	%r49, %r48, 2;
	add.s32 	%r51, %r37, %r49;
	ld.shared.u32 	%r52, [%r51];
	selp.b32 	%r53, %r52, 0, %p7;
	st.volatile.shared.u32 	[%r5+-1280], %r53;
	bar.sync 	0;
	@%p6 bra 	$L__BB17_10;
	ld.volatile.shared.u32 	%r54, [%r5+-768];
	ld.volatile.shared.u32 	%r55, [%r5+-1280];
	add.s32 	%r56, %r55, %r54;
	st.volatile.shared.u32 	[%r5+-1280], %r56;
$L__BB17_10:
	setp.gt.u32 	%p8, %r4, 63;
	bar.sync 	0;
	@%p8 bra 	$L__BB17_12;
	ld.volatile.shared.u32 	%r57, [%r5+-1024];
	ld.volatile.shared.u32 	%r58, [%r5+-1280];
	add.s32 	%r59, %r58, %r57;
	st.volatile.shared.u32 	[%r5+-1280], %r59;
$L__BB17_12:
	setp.gt.u32 	%p9, %r4, 31;
	bar.sync 	0;
	@%p9 bra 	$L__BB17_14;
	ld.volatile.shared.u32 	%r60, [%r5+-1152];
	ld.volatile.shared.u32 	%r61, [%r5+-1280];
	add.s32 	%r62, %r61, %r60;
	st.volatile.shared.u32 	[%r5+-1280], %r62;
$L__BB17_14:
	setp.gt.u32 	%p10, %r4, 31;
	bar.sync 	0;
	@%p10 bra 	$L__BB17_17;
	setp.ne.s32 	%p11, %r4, 0;
	ld.volatile.shared.u32 	%r63, [%r5+-1216];
	ld.volatile.shared.u32 	%r64, [%r5+-1280];
	add.s32 	%r65, %r64, %r63;
	st.volatile.shared.u32 	[%r5+-1280], %r65;
	ld.volatile.shared.u32 	%r66, [%r5+-1248];
	ld.volatile.shared.u32 	%r67, [%r5+-1280];
	add.s32 	%r68, %r67, %r66;
	st.volatile.shared.u32 	[%r5+-1280], %r68;
	ld.volatile.shared.u32 	%r69, [%r5+-1264];
	ld.volatile.shared.u32 	%r70, [%r5+-1280];
	add.s32 	%r71, %r70, %r69;
	st.volatile.shared.u32 	[%r5+-1280], %r71;
	ld.volatile.shared.u32 	%r72, [%r5+-1272];
	ld.volatile.shared.u32 	%r73, [%r5+-1280];
	add.s32 	%r74, %r73, %r72;
	st.volatile.shared.u32 	[%r5+-1280], %r74;
	ld.volatile.shared.u32 	%r75, [%r5+-1276];
	ld.volatile.shared.u32 	%r76, [%r5+-1280];
	add.s32 	%r77, %r76, %r75;
	st.volatile.shared.u32 	[%r5+-1280], %r77;
	@%p11 bra 	$L__BB17_17;
	ld.volatile.shared.u32 	%r79, [_ZZ22cudaFindPartitionOrderE6shared+2048];
	mov.b32 	%r80, 4;
	shl.b32 	%r81, %r80, %r32;
	add.s32 	%r82, %r79, %r81;
	shl.b32 	%r83, %r32, 2;
	add.s32 	%r84, %r37, %r83;
	st.shared.u32 	[%r84+3072], %r82;
$L__BB17_17:
	bar.sync 	0;
	add.s32 	%r204, %r32, -1;
$L__BB17_18:
	setp.eq.s32 	%p12, %r32, 0;
	@%p12 bra 	$L__BB17_39;
	add.s32 	%r206, %r204, -1;
	shl.b32 	%r85, %r204, 2;
	add.s32 	%r87, %r85, %r37;
	add.s32 	%r205, %r87, 3072;
$L__BB17_20:
	setp.gt.u32 	%p13, %r4, 127;
	add.s32 	%r18, %r206, 1;
	shr.u32 	%r88, %r4, %r18;
	setp.eq.s32 	%p14, %r88, 0;
	mov.b32 	%r89, -2;
	shl.b32 	%r90, %r89, %r18;
	add.s32 	%r91, %r11, %r90;
	shl.b32 	%r92, %r91, 2;
	add.s32 	%r94, %r37, %r92;
	ld.shared.u32 	%r95, [%r94];
	selp.b32 	%r96, %r95, 0, %p14;
	st.volatile.shared.u32 	[%r5+-1280], %r96;
	bar.sync 	0;
	@%p13 bra 	$L__BB17_22;
	ld.volatile.shared.u32 	%r97, [%r5+-768];
	ld.volatile.shared.u32 	%r98, [%r5+-1280];
	add.s32 	%r99, %r98, %r97;
	st.volatile.shared.u32 	[%r5+-1280], %r99;
$L__BB17_22:
	setp.gt.u32 	%p15, %r4, 63;
	bar.sync 	0;
	@%p15 bra 	$L__BB17_24;
	ld.volatile.shared.u32 	%r100, [%r5+-1024];
	ld.volatile.shared.u32 	%r101, [%r5+-1280];
	add.s32 	%r102, %r101, %r100;
	st.volatile.shared.u32 	[%r5+-1280], %r102;
$L__BB17_24:
	setp.gt.u32 	%p16, %r4, 31;
	bar.sync 	0;
	@%p16 bra 	$L__BB17_26;
	ld.volatile.shared.u32 	%r103, [%r5+-1152];
	ld.volatile.shared.u32 	%r104, [%r5+-1280];
	add.s32 	%r105, %r104, %r103;
	st.volatile.shared.u32 	[%r5+-1280], %r105;
$L__BB17_26:
	setp.gt.u32 	%p17, %r4, 31;
	bar.sync 	0;
	@%p17 bra 	$L__BB17_29;
	setp.ne.s32 	%p18, %r4, 0;
	ld.volatile.shared.u32 	%r106, [%r5+-1216];
	ld.volatile.shared.u32 	%r107, [%r5+-1280];
	add.s32 	%r108, %r107, %r106;
	st.volatile.shared.u32 	[%r5+-1280], %r108;
	ld.volatile.shared.u32 	%r109, [%r5+-1248];
	ld.volatile.shared.u32 	%r110, [%r5+-1280];
	add.s32 	%r111, %r110, %r109;
	st.volatile.shared.u32 	[%r5+-1280], %r111;
	ld.volatile.shared.u32 	%r112, [%r5+-1264];
	ld.volatile.shared.u32 	%r113, [%r5+-1280];
	add.s32 	%r114, %r113, %r112;
	st.volatile.shared.u32 	[%r5+-1280], %r114;
	ld.volatile.shared.u32 	%r115, [%r5+-1272];
	ld.volatile.shared.u32 	%r116, [%r5+-1280];
	add.s32 	%r117, %r116, %r115;
	st.volatile.shared.u32 	[%r5+-1280], %r117;
	ld.volatile.shared.u32 	%r118, [%r5+-1276];
	ld.volatile.shared.u32 	%r119, [%r5+-1280];
	add.s32 	%r120, %r119, %r118;
	st.volatile.shared.u32 	[%r5+-1280], %r120;
	@%p18 bra 	$L__BB17_29;
	ld.volatile.shared.u32 	%r121, [_ZZ22cudaFindPartitionOrderE6shared+2048];
	mov.b32 	%r122, 4;
	shl.b32 	%r123, %r122, %r18;
	add.s32 	%r124, %r121, %r123;
	st.shared.u32 	[%r205], %r124;
$L__BB17_29:
	setp.gt.u32 	%p19, %r4, 127;
	bar.sync 	0;
	shr.u32 	%r125, %r4, %r206;
	setp.eq.s32 	%p20, %r125, 0;
	mov.b32 	%r126, -2;
	shl.b32 	%r127, %r126, %r206;
	add.s32 	%r128, %r11, %r127;
	shl.b32 	%r129, %r128, 2;
	add.s32 	%r131, %r37, %r129;
	ld.shared.u32 	%r132, [%r131];
	selp.b32 	%r133, %r132, 0, %p20;
	st.volatile.shared.u32 	[%r5+-1280], %r133;
	bar.sync 	0;
	@%p19 bra 	$L__BB17_31;
	ld.volatile.shared.u32 	%r134, [%r5+-768];
	ld.volatile.shared.u32 	%r135, [%r5+-1280];
	add.s32 	%r136, %r135, %r134;
	st.volatile.shared.u32 	[%r5+-1280], %r136;
$L__BB17_31:
	setp.gt.u32 	%p21, %r4, 63;
	bar.sync 	0;
	@%p21 bra 	$L__BB17_33;
	ld.volatile.shared.u32 	%r137, [%r5+-1024];
	ld.volatile.shared.u32 	%r138, [%r5+-1280];
	add.s32 	%r139, %r138, %r137;
	st.volatile.shared.u32 	[%r5+-1280], %r139;
$L__BB17_33:
	setp.gt.u32 	%p22, %r4, 31;
	bar.sync 	0;
	@%p22 bra 	$L__BB17_35;
	ld.volatile.shared.u32 	%r140, [%r5+-1152];
	ld.volatile.shared.u32 	%r141, [%r5+-1280];
	add.s32 	%r142, %r141, %r140;
	st.volatile.shared.u32 	[%r5+-1280], %r142;
$L__BB17_35:
	setp.gt.u32 	%p23, %r4, 31;
	bar.sync 	0;
	@%p23 bra 	$L__BB17_38;
	setp.ne.s32 	%p24, %r4, 0;
	ld.volatile.shared.u32 	%r143, [%r5+-1216];
	ld.volatile.shared.u32 	%r144, [%r5+-1280];
	add.s32 	%r145, %r144, %r143;
	st.volatile.shared.u32 	[%r5+-1280], %r145;
	ld.volatile.shared.u32 	%r146, [%r5+-1248];
	ld.volatile.shared.u32 	%r147, [%r5+-1280];
	add.s32 	%r148, %r147, %r146;
	st.volatile.shared.u32 	[%r5+-1280], %r148;
	ld.volatile.shared.u32 	%r149, [%r5+-1264];
	ld.volatile.shared.u32 	%r150, [%r5+-1280];
	add.s32 	%r151, %r150, %r149;
	st.volatile.shared.u32 	[%r5+-1280], %r151;
	ld.volatile.shared.u32 	%r152, [%r5+-1272];
	ld.volatile.shared.u32 	%r153, [%r5+-1280];
	add.s32 	%r154, %r153, %r152;
	st.volatile.shared.u32 	[%r5+-1280], %r154;
	ld.volatile.shared.u32 	%r155, [%r5+-1276];
	ld.volatile.shared.u32 	%r156, [%r5+-1280];
	add.s32 	%r157, %r156, %r155;
	st.volatile.shared.u32 	[%r5+-1280], %r157;
	@%p24 bra 	$L__BB17_38;
	ld.volatile.shared.u32 	%r158, [_ZZ22cudaFindPartitionOrderE6shared+2048];
	mov.b32 	%r159, 4;
	shl.b32 	%r160, %r159, %r206;
	add.s32 	%r161, %r158, %r160;
	st.shared.u32 	[%r205+-4], %r161;
$L__BB17_38:
	bar.sync 	0;
	add.s32 	%r206, %r206, -2;
	add.s32 	%r205, %r205, -8;
	setp.gt.s32 	%p25, %r18, 1;
	@%p25 bra 	$L__BB17_20;
$L__BB17_39:
	setp.gt.u32 	%p26, %r4, 31;
	@%p26 bra 	$L__BB17_50;
	add.s32 	%r21, %r5, -128;
	st.shared.u32 	[%r5+-128], %r4;
	setp.gt.u32 	%p27, %r4, %r32;
	@%p27 bra 	$L__BB17_42;
	ld.shared.u32 	%r207, [%r5+-256];
	bra.uni 	$L__BB17_43;
$L__BB17_42:
	mov.b32 	%r207, 268435455;
	st.shared.u32 	[%r5+-256], %r207;
$L__BB17_43:
	ld.shared.u32 	%r164, [%r5+-224];
	setp.lt.s32 	%p28, %r164, %r207;
	selp.b32 	%r165, 32, 0, %p28;
	add.s32 	%r166, %r21, %r165;
	ld.shared.u32 	%r167, [%r166];
	st.shared.u32 	[%r5+-128], %r167;
	min.s32 	%r168, %r207, %r164;
	st.shared.u32 	[%r5+-256], %r168;
	ld.shared.u32 	%r169, [%r5+-240];
	setp.lt.s32 	%p29, %r169, %r168;
	selp.b32 	%r170, 16, 0, %p29;
	add.s32 	%r171, %r21, %r170;
	ld.shared.u32 	%r172, [%r171];
	st.shared.u32 	[%r5+-128], %r172;
	min.s32 	%r173, %r168, %r169;
	st.shared.u32 	[%r5+-256], %r173;
	ld.shared.u32 	%r174, [%r5+-248];
	setp.lt.s32 	%p30, %r174, %r173;
	selp.b32 	%r175, 8, 0, %p30;
	add.s32 	%r176, %r21, %r175;
	ld.shared.u32 	%r177, [%r176];
	st.shared.u32 	[%r5+-128], %r177;
	min.s32 	%r178, %r173, %r174;
	st.shared.u32 	[%r5+-256], %r178;
	ld.shared.u32 	%r179, [%r5+-252];
	setp.lt.s32 	%p31, %r179, %r178;
	selp.b32 	%r180, 4, 0, %p31;
	add.s32 	%r181, %r21, %r180;
	ld.shared.u32 	%r182, [%r181];
	st.shared.u32 	[%r5+-128], %r182;
	min.s32 	%r24, %r178, %r179;
	st.shared.u32 	[%r5+-256], %r24;
	setp.ne.s32 	%p32, %r4, 0;
	@%p32 bra 	$L__BB17_50;
	ld.shared.u32 	%r183, [_ZZ22cudaFindPartitionOrderE6shared+3200];
	st.global.u32 	[%rd2+52], %r183;
	ld.shared.u32 	%r184, [_ZZ22cudaFindPartitionOrderE6shared+3352];
	ld.shared.u32 	%r185, [_ZZ22cudaFindPartitionOrderE6shared+3372];
	sub.s32 	%r25, %r184, %r185;
	ld.shared.u32 	%r26, [_ZZ22cudaFindPartitionOrderE6shared+3348];
	setp.eq.s32 	%p33, %r26, 32;
	@%p33 bra 	$L__BB17_47;
	setp.ne.s32 	%p34, %r26, 8;
	@%p34 bra 	$L__BB17_48;
	ld.shared.u32 	%r190, [_ZZ22cudaFindPartitionOrderE6shared+3328];
	mad.lo.s32 	%r191, %r190, %r25, %r24;
	add.s32 	%r208, %r191, 6;
	bra.uni 	$L__BB17_49;
$L__BB17_47:
	ld.shared.u32 	%r186, [_ZZ22cudaFindPartitionOrderE6shared+3328];
	ld.shared.u32 	%r187, [_ZZ22cudaFindPartitionOrderE6shared+3340];
	add.s32 	%r188, %r187, %r25;
	mad.lo.s32 	%r189, %r188, %r186, %r24;
	add.s32 	%r208, %r189, 15;
	bra.uni 	$L__BB17_49;
$L__BB17_48:
	setp.eq.s32 	%p35, %r26, 0;
	ld.shared.u32 	%r192, [_ZZ22cudaFindPartitionOrderE6shared+3356];
	selp.b32 	%r193, 1, %r192, %p35;
	mul.lo.s32 	%r208, %r193, %r25;
$L__BB17_49:
	st.global.u32 	[%rd2+16], %r208;
$L__BB17_50:
	bar.sync 	0;
	ld.shared.u32 	%r31, [_ZZ22cudaFindPartitionOrderE6shared+3200];
	shr.u32 	%r194, %r4, %r31;
	setp.ne.s32 	%p36, %r194, 0;
	@%p36 bra 	$L__BB17_52;
	mov.b32 	%r195, -2;
	shl.b32 	%r196, %r195, %r31;
	add.s32 	%r197, %r3, %r4;
	add.s32 	%r198, %r197, %r196;
	mul.wide.u32 	%rd14, %r198, 4;
	add.s64 	%rd15, %rd1, %rd14;
	ld.global.u32 	%r199, [%rd15];
	shl.b32 	%r200, %r1, %r32;
	add.s32 	%r201, %r200, %r4;
	cvta.to.global.u64 	%rd16, %rd3;
	mul.wide.u32 	%rd17, %r201, 4;
	add.s64 	%rd18, %rd16, %rd17;
	st.global.u32 	[%rd18], %r199;
$L__BB17_52:
	ret;

}


// ===== COMPILED SASS (sm_100) =====

	.target	sm_100

	.elftype	@"ET_EXEC"


//--------------------- .note.nv.tkinfo           --------------------------
	.section	.note.nv.tkinfo,"",@"SHT_NOTE"
	.sectionflags	@"SHF_NOTE_NV_TKINFO"
	.tkinfo
        /*0018*/ 	.word	0x00000002
        /*0030*/ 	.string	""
        /*0030*/ 	.string	"ptxas"
        /*0030*/ 	.string	"Cuda compilation tools, release 13.0, V13.0.88"
        /*0030*/ 	.string	"Build cuda_13.0.r13.0/compiler.36424714_0"
        /*0030*/ 	.string	"-arch sm_100 -m 64 "



//--------------------- .note.nv.cuinfo           --------------------------
	.section	.note.nv.cuinfo,"",@"SHT_NOTE"
	.sectionflags	@"SHF_NOTE_NV_CUINFO"
        /*0018*/ 	.short	0x0002
        /*001a*/ 	.short	0x0064
        /*001c*/ 	.short	0x0082
	.zero		2


//--------------------- .nv.info                  --------------------------
	.section	.nv.info,"",@"SHT_CUDA_INFO"
	.align	4


	//----- nvinfo : EIATTR_REGCOUNT
	.align		4
        /*0000*/ 	.byte	0x04, 0x2f
        /*0002*/ 	.short	(.L_1 - .L_0)
	.align		4
.L_0:
        /*0004*/ 	.word	index@(cudaStereoDecorr)
        /*0008*/ 	.word	0x00000012


	//----- nvinfo : EIATTR_FRAME_SIZE
	.align		4
.L_1:
        /*000c*/ 	.byte	0x04, 0x11
        /*000e*/ 	.short	(.L_3 - .L_2)
	.align		4
.L_2:
        /*0010*/ 	.word	index@(cudaStereoDecorr)
        /*0014*/ 	.word	0x00000000


	//----- nvinfo : EIATTR_REGCOUNT
	.align		4
.L_3:
        /*0018*/ 	.byte	0x04, 0x2f
        /*001a*/ 	.short	(.L_5 - .L_4)
	.align		4
.L_4:
        /*001c*/ 	.word	index@(cudaChannelDecorr2)
        /*0020*/ 	.word	0x0000000e


	//----- nvinfo : EIATTR_FRAME_SIZE
	.align		4
.L_5:
        /*0024*/ 	.byte	0x04, 0x11
        /*0026*/ 	.short	(.L_7 - .L_6)
	.align		4
.L_6:
        /*0028*/ 	.word	index@(cudaChannelDecorr2)
        /*002c*/ 	.word	0x00000000


	//----- nvinfo : EIATTR_REGCOUNT
	.align		4
.L_7:
        /*0030*/ 	.byte	0x04, 0x2f
        /*0032*/ 	.short	(.L_9 - .L_8)
	.align		4
.L_8:
        /*0034*/ 	.word	index@(cudaChannelDecorr)
        /*0038*/ 	.word	0x0000000a


	//----- nvinfo : EIATTR_FRAME_SIZE
	.align		4
.L_9:
        /*003c*/ 	.byte	0x04, 0x11
        /*003e*/ 	.short	(.L_11 - .L_10)
	.align		4
.L_10:
        /*0040*/ 	.word	index@(cudaChannelDecorr)
        /*0044*/ 	.word	0x00000000


	//----- nvinfo : EIATTR_REGCOUNT
	.align		4
.L_11:
        /*0048*/ 	.byte	0x04, 0x2f
        /*004a*/ 	.short	(.L_13 - .L_12)
	.align		4
.L_12:
        /*004c*/ 	.word	index@(cudaFindWastedBits)
        /*0050*/ 	.word	0x0000000c


	//----- nvinfo : EIATTR_FRAME_SIZE
	.align		4
.L_13:
        /*0054*/ 	.byte	0x04, 0x11
        /*0056*/ 	.short	(.L_15 - .L_14)
	.align		4
.L_14:
        /*0058*/ 	.word	index@(cudaFindWastedBits)
        /*005c*/ 	.word	0x00000000


	//----- nvinfo : EIATTR_REGCOUNT
	.align		4
.L_15:
        /*0060*/ 	.byte	0x04, 0x2f
        /*0062*/ 	.short	(.L_17 - .L_16)
	.align		4
.L_16:
        /*0064*/ 	.word	index@(cudaComputeAutocor)
        /*0068*/ 	.word	0x00000020


	//----- nvinfo : EIATTR_FRAME_SIZE
	.align		4
.L_17:
        /*006c*/ 	.byte	0x04, 0x11
        /*006e*/ 	.short	(.L_19 - .L_18)
	.align		4
.L_18:
        /*0070*/ 	.word	index@(cudaComputeAutocor)
        /*0074*/ 	.word	0x00000000


	//----- nvinfo : EIATTR_REGCOUNT
	.align		4
.L_19:
        /*0078*/ 	.byte	0x04, 0x2f
        /*007a*/ 	.short	(.L_21 - .L_20)
	.align		4
.L_20:
        /*007c*/ 	.word	index@(cudaComputeLPC)
        /*0080*/ 	.word	0x0000001a


	//----- nvinfo : EIATTR_FRAME_SIZE
	.align		4
.L_21:
        /*0084*/ 	.byte	0x04, 0x11
        /*0086*/ 	.short	(.L_23 - .L_22)
	.align		4
.L_22:
        /*0088*/ 	.word	index@($__internal_1_$__cuda_sm3x_div_rn_noftz_f32_slowpath)
        /*008c*/ 	.word	0x00000000


	//----- nvinfo : EIATTR_FRAME_SIZE
	.align		4
.L_23:
        /*0090*/ 	.byte	0x04, 0x11
        /*0092*/ 	.short	(.L_25 - .L_24)
	.align		4
.L_24:
        /*0094*/ 	.word	index@(cudaComputeLPC)
        /*0098*/ 	.word	0x00000000


	//----- nvinfo : EIATTR_REGCOUNT
	.align		4
.L_25:
        /*009c*/ 	.byte	0x04, 0x2f
        /*009e*/ 	.short	(.L_27 - .L_26)
	.align		4
.L_26:
        /*00a0*/ 	.word	index@(cudaComputeLPCLattice)
        /*00a4*/ 	.word	0x00000020


	//----- nvinfo : EIATTR_FRAME_SIZE
	.align		4
.L_27:
        /*00a8*/ 	.byte	0x04, 0x11
        /*00aa*/ 	.short	(.L_29 - .L_28)
	.align		4
.L_28:
        /*00ac*/ 	.word	index@($__internal_0_$__cuda_sm3x_div_rn_noftz_f32_slowpath)
        /*00b0*/ 	.word	0x00000000


	//----- nvinfo : EIATTR_FRAME_SIZE
	.align		4
.L_29:
        /*00b4*/ 	.byte	0x04, 0x11
        /*00b6*/ 	.short	(.L_31 - .L_30)
	.align		4
.L_30:
        /*00b8*/ 	.word	index@(cudaComputeLPCLattice)
        /*00bc*/ 	.word	0x00000000


	//----- nvinfo : EIATTR_REGCOUNT
	.align		4
.L_31:
        /*00c0*/ 	.byte	0x04, 0x2f
        /*00c2*/ 	.short	(.L_33 - .L_32)
	.align		4
.L_32:
        /*00c4*/ 	.word	index@(cudaEstimateResidual)
        /*00c8*/ 	.word	0x0000001e


	//----- nvinfo : EIATTR_FRAME_SIZE
	.align		4
.L_33:
        /*00cc*/ 	.byte	0x04, 0x11
        /*00ce*/ 	.short	(.L_35 - .L_34)
	.align		4
.L_34:
        /*00d0*/ 	.word	index@(cudaEstimateResidual)
        /*00d4*/ 	.word	0x00000000


	//----- nvinfo : EIATTR_REGCOUNT
	.align		4
.L_35:
        /*00d8*/ 	.byte	0x04, 0x2f
        /*00da*/ 	.short	(.L_37 - .L_36)
	.align		4
.L_36:
        /*00dc*/ 	.word	index@(cudaChooseBestMethod)
        /*00e0*/ 	.word	0x00000019


	//----- nvinfo : EIATTR_FRAME_SIZE
	.align		4
.L_37:
        /*00e4*/ 	.byte	0x04, 0x11
        /*00e6*/ 	.short	(.L_39 - .L_38)
	.align		4
.L_38:
        /*00e8*/ 	.word	index@(cudaChooseBestMethod)
        /*00ec*/ 	.word	0x00000000


	//----- nvinfo : EIATTR_REGCOUNT
	.align		4
.L_39:
        /*00f0*/ 	.byte	0x04, 0x2f
        /*00f2*/ 	.short	(.L_41 - .L_40)
	.align		4
.L_40:
        /*00f4*/ 	.word	index@(cudaCopyBestMethod)
        /*00f8*/ 	.word	0x0000000c


	//----- nvinfo : EIATTR_FRAME_SIZE
	.align		4
.L_41:
        /*00fc*/ 	.byte	0x04, 0x11
        /*00fe*/ 	.short	(.L_43 - .L_42)
	.align		4
.L_42:
        /*0100*/ 	.word	index@(cudaCopyBestMethod)
        /*0104*/ 	.word	0x00000000


	//----- nvinfo : EIATTR_REGCOUNT
	.align		4
.L_43:
        /*0108*/ 	.byte	0x04, 0x2f
        /*010a*/ 	.short	(.L_45 - .L_44)
	.align		4
.L_44:
        /*010c*/ 	.word	index@(cudaCopyBestMethodStereo)
        /*0110*/ 	.word	0x00000010


	//----- nvinfo : EIATTR_FRAME_SIZE
	.align		4
.L_45:
        /*0114*/ 	.byte	0x04, 0x11
        /*0116*/ 	.short	(.L_47 - .L_46)
	.align		4
.L_46:
        /*0118*/ 	.word	index@(cudaCopyBestMethodStereo)
        /*011c*/ 	.word	0x00000000


	//----- nvinfo : EIATTR_REGCOUNT
	.align		4
.L_47:
        /*0120*/ 	.byte	0x04, 0x2f
        /*0122*/ 	.short	(.L_49 - .L_48)
	.align		4
.L_48:
        /*0124*/ 	.word	index@(cudaEncodeResidual)
        /*0128*/ 	.word	0x0000001d


	//----- nvinfo : EIATTR_FRAME_SIZE
	.align		4
.L_49:
        /*012c*/ 	.byte	0x04, 0x11
        /*012e*/ 	.short	(.L_51 - .L_50)
	.align		4
.L_50:
        /*0130*/ 	.word	index@(cudaEncodeResidual)
        /*0134*/ 	.word	0x00000000


	//----- nvinfo : EIATTR_REGCOUNT
	.align		4
.L_51:
        /*0138*/ 	.byte	0x04, 0x2f
        /*013a*/ 	.short	(.L_53 - .L_52)
	.align		4
.L_52:
        /*013c*/ 	.word	index@(cudaCalcPartition)
        /*0140*/ 	.word	0x0000001e


	//----- nvinfo : EIATTR_FRAME_SIZE
	.align		4
.L_53:
        /*0144*/ 	.byte	0x04, 0x11
        /*0146*/ 	.short	(.L_55 - .L_54)
	.align		4
.L_54:
        /*0148*/ 	.word	index@(cudaCalcPartition)
        /*014c*/ 	.word	0x00000000


	//----- nvinfo : EIATTR_REGCOUNT
	.align		4
.L_55:
        /*0150*/ 	.byte	0x04, 0x2f
        /*0152*/ 	.short	(.L_57 - .L_56)
	.align		4
.L_56:
        /*0154*/ 	.word	index@(cudaCalcPartition16)
        /*0158*/ 	.word	0x0000001f


	//----- nvinfo : EIATTR_FRAME_SIZE
	.align		4
.L_57:
        /*015c*/ 	.byte	0x04, 0x11
        /*015e*/ 	.short	(.L_59 - .L_58)
	.align		4
.L_58:
        /*0160*/ 	.word	index@(cudaCalcPartition16)
        /*0164*/ 	.word	0x00000000


	//----- nvinfo : EIATTR_REGCOUNT
	.align		4
.L_59:
        /*0168*/ 	.byte	0x04, 0x2f
        /*016a*/ 	.short	(.L_61 - .L_60)
	.align		4
.L_60:
        /*016c*/ 	.word	index@(cudaCalcLargePartition)
        /*0170*/ 	.word	0x00000019


	//----- nvinfo : EIATTR_FRAME_SIZE
	.align		4
.L_61:
        /*0174*/ 	.byte	0x04, 0x11
        /*0176*/ 	.short	(.L_63 - .L_62)
	.align		4
.L_62:
        /*0178*/ 	.word	index@(cudaCalcLargePartition)
        /*017c*/ 	.word	0x00000000


	//----- nvinfo : EIATTR_REGCOUNT
	.align		4
.L_63:
        /*0180*/ 	.byte	0x04, 0x2f
        /*0182*/ 	.short	(.L_65 - .L_64)
	.align		4
.L_64:
        /*0184*/ 	.word	index@(cudaSumPartition)
        /*0188*/ 	.word	0x00000011


	//----- nvinfo : EIATTR_FRAME_SIZE
	.align		4
.L_65:
        /*018c*/ 	.byte	0x04, 0x11
        /*018e*/ 	.short	(.L_67 - .L_66)
	.align		4
.L_66:
        /*0190*/ 	.word	index@(cudaSumPartition)
        /*0194*/ 	.word	0x00000000


	//----- nvinfo : EIATTR_REGCOUNT
	.align		4
.L_67:
        /*0198*/ 	.byte	0x04, 0x2f
        /*019a*/ 	.short	(.L_69 - .L_68)
	.align		4
.L_68:
        /*019c*/ 	.word	index@(cudaFindRiceParameter)
        /*01a0*/ 	.word	0x00000010


	//----- nvinfo : EIATTR_FRAME_SIZE
	.align		4
.L_69:
        /*01a4*/ 	.byte	0x04, 0x11
        /*01a6*/ 	.short	(.L_71 - .L_70)
	.align		4
.L_70:
        /*01a8*/ 	.word	index@(cudaFindRiceParameter)
        /*01ac*/ 	.word	0x00000000


	//----- nvinfo : EIATTR_REGCOUNT
	.align		4
.L_71:
        /*01b0*/ 	.byte	0x04, 0x2f
        /*01b2*/ 	.short	(.L_73 - .L_72)
	.align		4
.L_72:
        /*01b4*/ 	.word	index@(cudaFindPartitionOrder)
        /*01b8*/ 	.word	0x00000015


	//----- nvinfo : EIATTR_FRAME_SIZE
	.align		4
.L_73:
        /*01bc*/ 	.byte	0x04, 0x11
        /*01be*/ 	.short	(.L_75 - .L_74)
	.align		4
.L_74:
        /*01c0*/ 	.word	index@(cudaFindPartitionOrder)
        /*01c4*/ 	.word	0x00000000


	//----- nvinfo : EIATTR_MIN_STACK_SIZE
	.align		4
.L_75:
        /*01c8*/ 	.byte	0x04, 0x12
        /*01ca*/ 	.short	(.L_77 - .L_76)
	.align		4
.L_76:
        /*01cc*/ 	.word	index@(cudaFindPartitionOrder)
        /*01d0*/ 	.word	0x00000000


	//----- nvinfo : EIATTR_MIN_STACK_SIZE
	.align		4
.L_77:
        /*01d4*/ 	.byte	0x04, 0x12
        /*01d6*/ 	.short	(.L_79 - .L_78)
	.align		4
.L_78:
        /*01d8*/ 	.word	index@(cudaFindRiceParameter)
        /*01dc*/ 	.word	0x00000000


	//----- nvinfo : EIATTR_MIN_STACK_SIZE
	.align		4
.L_79:
        /*01e0*/ 	.byte	0x04, 0x12
        /*01e2*/ 	.short	(.L_81 - .L_80)
	.align		4
.L_80:
        /*01e4*/ 	.word	index@(cudaSumPartition)
        /*01e8*/ 	.word	0x00000000


	//----- nvinfo : EIATTR_MIN_STACK_SIZE
	.align		4
.L_81:
        /*01ec*/ 	.byte	0x04, 0x12
        /*01ee*/ 	.short	(.L_83 - .L_82)
	.align		4
.L_82:
        /*01f0*/ 	.word	index@(cudaCalcLargePartition)
        /*01f4*/ 	.word	0x00000000


	//----- nvinfo : EIATTR_MIN_STACK_SIZE
	.align		4
.L_83:
        /*01f8*/ 	.byte	0x04, 0x12
        /*01fa*/ 	.short	(.L_85 - .L_84)
	.align		4
.L_84:
        /*01fc*/ 	.word	index@(cudaCalcPartition16)
        /*0200*/ 	.word	0x00000000


	//----- nvinfo : EIATTR_MIN_STACK_SIZE
	.align		4
.L_85:
        /*0204*/ 	.byte	0x04, 0x12
        /*0206*/ 	.short	(.L_87 - .L_86)
	.align		4
.L_86:
        /*0208*/ 	.word	index@(cudaCalcPartition)
        /*020c*/ 	.word	0x00000000


	//----- nvinfo : EIATTR_MIN_STACK_SIZE
	.align		4
.L_87:
        /*0210*/ 	.byte	0x04, 0x12
        /*0212*/ 	.short	(.L_89 - .L_88)
	.align		4
.L_88:
        /*0214*/ 	.word	index@(cudaEncodeResidual)
        /*0218*/ 	.word	0x00000000


	//----- nvinfo : EIATTR_MIN_STACK_SIZE
	.align		4
.L_89:
        /*021c*/ 	.byte	0x04, 0x12
        /*021e*/ 	.short	(.L_91 - .L_90)
	.align		4
.L_90:
        /*0220*/ 	.word	index@(cudaCopyBestMethodStereo)
        /*0224*/ 	.word	0x00000000


	//----- nvinfo : EIATTR_MIN_STACK_SIZE
	.align		4
.L_91:
        /*0228*/ 	.byte	0x04, 0x12
        /*022a*/ 	.short	(.L_93 - .L_92)
	.align		4
.L_92:
        /*022c*/ 	.word	index@(cudaCopyBestMethod)
        /*0230*/ 	.word	0x00000000


	//----- nvinfo : EIATTR_MIN_STACK_SIZE
	.align		4
.L_93:
        /*0234*/ 	.byte	0x04, 0x12
        /*0236*/ 	.short	(.L_95 - .L_94)
	.align		4
.L_94:
        /*0238*/ 	.word	index@(cudaChooseBestMethod)
        /*023c*/ 	.word	0x00000000


	//----- nvinfo : EIATTR_MIN_STACK_SIZE
	.align		4
.L_95:
        /*0240*/ 	.byte	0x04, 0x12
        /*0242*/ 	.short	(.L_97 - .L_96)
	.align		4
.L_96:
        /*0244*/ 	.word	index@(cudaEstimateResidual)
        /*0248*/ 	.word	0x00000000


	//----- nvinfo : EIATTR_MIN_STACK_SIZE
	.align		4
.L_97:
        /*024c*/ 	.byte	0x04, 0x12
        /*024e*/ 	.short	(.L_99 - .L_98)
	.align		4
.L_98:
        /*0250*/ 	.word	index@(cudaComputeLPCLattice)
        /*0254*/ 	.word	0x00000000


	//----- nvinfo : EIATTR_MIN_STACK_SIZE
	.align		4
.L_99:
        /*0258*/ 	.byte	0x04, 0x12
        /*025a*/ 	.short	(.L_101 - .L_100)
	.align		4
.L_100:
        /*025c*/ 	.word	index@(cudaComputeLPC)
        /*0260*/ 	.word	0x00000000


	//----- nvinfo : EIATTR_MIN_STACK_SIZE
	.align		4
.L_101:
        /*0264*/ 	.byte	0x04, 0x12
        /*0266*/ 	.short	(.L_103 - .L_102)
	.align		4
.L_102:
        /*0268*/ 	.word	index@(cudaComputeAutocor)
        /*026c*/ 	.word	0x00000000


	//----- nvinfo : EIATTR_MIN_STACK_SIZE
	.align		4
.L_103:
        /*0270*/ 	.byte	0x04, 0x12
        /*0272*/ 	.short	(.L_105 - .L_104)
	.align		4
.L_104:
        /*0274*/ 	.word	index@(cudaFindWastedBits)
        /*0278*/ 	.word	0x00000000


	//----- nvinfo : EIATTR_MIN_STACK_SIZE
	.align		4
.L_105:
        /*027c*/ 	.byte	0x04, 0x12
        /*027e*/ 	.short	(.L_107 - .L_106)
	.align		4
.L_106:
        /*0280*/ 	.word	index@(cudaChannelDecorr)
        /*0284*/ 	.word	0x00000000


	//----- nvinfo : EIATTR_MIN_STACK_SIZE
	.align		4
.L_107:
        /*0288*/ 	.byte	0x04, 0x12
        /*028a*/ 	.short	(.L_109 - .L_108)
	.align		4
.L_108:
        /*028c*/ 	.word	index@(cudaChannelDecorr2)
        /*0290*/ 	.word	0x00000000


	//----- nvinfo : EIATTR_MIN_STACK_SIZE
	.align		4
.L_109:
        /*0294*/ 	.byte	0x04, 0x12
        /*0296*/ 	.short	(.L_111 - .L_110)
	.align		4
.L_110:
        /*0298*/ 	.word	index@(cudaStereoDecorr)
        /*029c*/ 	.word	0x00000000
.L_111:


//--------------------- .nv.compat                --------------------------
	.section	.nv.compat,"",@"SHT_CUDA_COMPAT_INFO"
	.align	4
        /*0000*/ 	.byte	0x02, 0x09, 0x00, 0x00, 0x02, 0x02, 0x01, 0x00, 0x02, 0x05, 0x05, 0x00, 0x03, 0x07, 0x01, 0x01
        /*0010*/ 	.byte	0x02, 0x03, 0x00, 0x00, 0x02, 0x06, 0x01, 0x00, 0x04, 0x0b, 0x08, 0x00, 0x01, 0x00, 0x00, 0x00
        /*0020*/ 	.byte	0x00, 0x00, 0x00, 0x00


//--------------------- .nv.info.cudaFindPartitionOrder --------------------------
	.section	.nv.info.cudaFindPartitionOrder,"",@"SHT_CUDA_INFO"
	.sectionflags	@""
	.align	4


	//----- nvinfo : EIATTR_CUDA_API_VERSION
	.align		4
        /*0000*/ 	.byte	0x04, 0x37
        /*0002*/ 	.short	(.L_113 - .L_112)
.L_112:
        /*0004*/ 	.word	0x00000082


	//----- nvinfo : EIATTR_KPARAM_INFO
	.align		4
.L_113:
        /*0008*/ 	.byte	0x04, 0x17
        /*000a*/ 	.short	(.L_115 - .L_114)
.L_114:
        /*000c*/ 	.word	0x00000000
        /*0010*/ 	.short	0x0003
        /*0012*/ 	.short	0x0018
        /*0014*/ 	.byte	0x00, 0xf0, 0x11, 0x00


	//----- nvinfo : EIATTR_KPARAM_INFO
	.align		4
.L_115:
        /*0018*/ 	.byte	0x04, 0x17
        /*001a*/ 	.short	(.L_117 - .L_116)
.L_116:
        /*001c*/ 	.word	0x00000000
        /*0020*/ 	.short	0x0002
        /*0022*/ 	.short	0x0010
        /*0024*/ 	.byte	0x00, 0xf5, 0x21, 0x00


	//----- nvinfo : EIATTR_KPARAM_INFO
	.align		4
.L_117:
        /*0028*/ 	.byte	0x04, 0x17
        /*002a*/ 	.short	(.L_119 - .L_118)
.L_118:
        /*002c*/ 	.word	0x00000000
        /*0030*/ 	.short	0x0001
        /*0032*/ 	.short	0x0008
        /*0034*/ 	.byte	0x00, 0xf5, 0x21, 0x00


	//----- nvinfo : EIATTR_KPARAM_INFO
	.align		4
.L_119:
        /*0038*/ 	.byte	0x04, 0x17
        /*003a*/ 	.short	(.L_121 - .L_120)
.L_120:
        /*003c*/ 	.word	0x00000000
        /*0040*/ 	.short	0x0000
        /*0042*/ 	.short	0x0000
        /*0044*/ 	.byte	0x00, 0xf5, 0x21, 0x00


	//----- nvinfo : EIATTR_SPARSE_MMA_MASK
	.align		4
.L_121:
        /*0048*/ 	.byte	0x03, 0x50
        /*004a*/ 	.short	0x0000


	//----- nvinfo : EIATTR_MAXREG_COUNT
	.align		4
        /*004c*/ 	.byte	0x03, 0x1b
        /*004e*/ 	.short	0x00ff


	//----- nvinfo : EIATTR_NUM_BARRIERS
	.align		4
        /*0050*/ 	.byte	0x02, 0x4c
        /*0052*/ 	.byte	0x01
	.zero		1


	//----- nvinfo : EIATTR_MERCURY_ISA_VERSION
	.align		4
        /*0054*/ 	.byte	0x03, 0x5f
        /*0056*/ 	.short	0x0101


	//----- nvinfo : EIATTR_UNUSED_LOAD_BYTE_OFFSET
	.align		4
        /*0058*/ 	.byte	0x04, 0x44
        /*005a*/ 	.short	(.L_123 - .L_122)


	//   ....[0]....
.L_122:
        /*005c*/ 	.word	0x000011b0
        /*0060*/ 	.word	0x0000fff0


	//----- nvinfo : EIATTR_VRC_CTA_INIT_COUNT
	.align		4
.L_123:
        /*0064*/ 	.byte	0x02, 0x4a
	.zero		1
	.zero		1


	//----- nvinfo : EIATTR_EXIT_INSTR_OFFSETS
	.align		4
        /*0068*/ 	.byte	0x04, 0x1c
        /*006a*/ 	.short	(.L_125 - .L_124)


	//   ....[0]....
.L_124:
        /*006c*/ 	.word	0x00001370


	//   ....[1]....
        /*0070*/ 	.word	0x00001440


	//----- nvinfo : EIATTR_CRS_STACK_SIZE
	.align		4
.L_125:
        /*0074*/ 	.byte	0x04, 0x1e
        /*0076*/ 	.short	(.L_127 - .L_126)
.L_126:
        /*0078*/ 	.word	0x00000000


	//----- nvinfo : EIATTR_CBANK_PARAM_SIZE
	.align		4
.L_127:
        /*007c*/ 	.byte	0x03, 0x19
        /*007e*/ 	.short	0x001c


	//----- nvinfo : EIATTR_PARAM_CBANK
	.align		4
        /*0080*/ 	.byte	0x04, 0x0a
        /*0082*/ 	.short	(.L_129 - .L_128)
	.align		4
.L_128:
        /*0084*/ 	.word	index@(.nv.constant0.cudaFindPartitionOrder)
        /*0088*/ 	.short	0x0380
        /*008a*/ 	.short	0x001c


	//----- nvinfo : EIATTR_SW_WAR
	.align		4
.L_129:
        /*008c*/ 	.byte	0x04, 0x36
        /*008e*/ 	.short	(.L_131 - .L_130)
.L_130:
        /*0090*/ 	.word	0x00000008
.L_131:


//--------------------- .nv.info.cudaFindRiceParameter --------------------------
	.section	.nv.info.cudaFindRiceParameter,"",@"SHT_CUDA_INFO"
	.sectionflags	@""
	.align	4


	//----- nvinfo : EIATTR_CUDA_API_VERSION
	.align		4
        /*0000*/ 	.byte	0x04, 0x37
        /*0002*/ 	.short	(.L_133 - .L_132)
.L_132:
        /*0004*/ 	.word	0x00000082


	//----- nvinfo : EIATTR_KPARAM_INFO
	.align		4
.L_133:
        /*0008*/ 	.byte	0x04, 0x17
        /*000a*/ 	.short	(.L_135 - .L_134)
.L_134:
        /*000c*/ 	.word	0x00000000
        /*0010*/ 	.short	0x0002
        /*0012*/ 	.short	0x0010
        /*0014*/ 	.byte	0x00, 0xf0, 0x11, 0x00


	//----- nvinfo : EIATTR_KPARAM_INFO
	.align		4
.L_135:
        /*0018*/ 	.byte	0x04, 0x17
        /*001a*/ 	.short	(.L_137 - .L_136)
.L_136:
        /*001c*/ 	.word	0x00000000
        /*0020*/ 	.short	0x0001
        /*0022*/ 	.short	0x0008
        /*0024*/ 	.byte	0x00, 0xf5, 0x21, 0x00


	//----- nvinfo : EIATTR_KPARAM_INFO
	.align		4
.L_137:
        /*0028*/ 	.byte	0x04, 0x17
        /*002a*/ 	.short	(.L_139 - .L_138)
.L_138:
        /*002c*/ 	.word	0x00000000
        /*0030*/ 	.short	0x0000
        /*0032*/ 	.short	0x0000
        /*0034*/ 	.byte	0x00, 0xf5, 0x21, 0x00


	//----- nvinfo : EIATTR_SPARSE_MMA_MASK
	.align		4
.L_139:
        /*0038*/ 	.byte	0x03, 0x50
        /*003a*/ 	.short	0x0000


	//----- nvinfo : EIATTR_MAXREG_COUNT
	.align		4
        /*003c*/ 	.byte	0x03, 0x1b
        /*003e*/ 	.short	0x00ff


	//----- nvinfo : EIATTR_NUM_BARRIERS
	.align		4
        /*0040*/ 	.byte	0x02, 0x4c
        /*0042*/ 	.byte	0x01
	.zero		1


	//----- nvinfo : EIATTR_MERCURY_ISA_VERSION
	.align		4
        /*0044*/ 	.byte	0x03, 0x5f
        /*0046*/ 	.short	0x0101


	//----- nvinfo : EIATTR_VRC_CTA_INIT_COUNT
	.align		4
        /*0048*/ 	.byte	0x02, 0x4a
	.zero		1
	.zero		1


	//----- nvinfo : EIATTR_EXIT_INSTR_OFFSETS
	.align		4
        /*004c*/ 	.byte	0x04, 0x1c
        /*004e*/ 	.short	(.L_141 - .L_140)


	//   ....[0]....
.L_140:
        /*0050*/ 	.word	0x00000550


	//   ....[1]....
        /*0054*/ 	.word	0x00000650


	//----- nvinfo : EIATTR_CRS_STACK_SIZE
	.align		4
.L_141:
        /*0058*/ 	.byte	0x04, 0x1e
        /*005a*/ 	.short	(.L_143 - .L_142)
.L_142:
        /*005c*/ 	.word	0x00000000


	//----- nvinfo : EIATTR_CBANK_PARAM_SIZE
	.align		4
.L_143:
        /*0060*/ 	.byte	0x03, 0x19
        /*0062*/ 	.short	0x0014


	//----- nvinfo : EIATTR_PARAM_CBANK
	.align		4
        /*0064*/ 	.byte	0x04, 0x0a
        /*0066*/ 	.short	(.L_145 - .L_144)
	.align		4
.L_144:
        /*0068*/ 	.word	index@(.nv.constant0.cudaFindRiceParameter)
        /*006c*/ 	.short	0x0380
        /*006e*/ 	.short	0x0014


	//----- nvinfo : EIATTR_SW_WAR
	.align		4
.L_145:
        /*0070*/ 	.byte	0x04, 0x36
        /*0072*/ 	.short	(.L_147 - .L_146)
.L_146:
        /*0074*/ 	.word	0x00000008
.L_147:


//--------------------- .nv.info.cudaSumPartition --------------------------
	.section	.nv.info.cudaSumPartition,"",@"SHT_CUDA_INFO"
	.sectionflags	@""
	.align	4


	//----- nvinfo : EIATTR_CUDA_API_VERSION
	.align		4
        /*0000*/ 	.byte	0x04, 0x37
        /*0002*/ 	.short	(.L_149 - .L_148)
.L_148:
        /*0004*/ 	.word	0x00000082


	//----- nvinfo : EIATTR_KPARAM_INFO
	.align		4
.L_149:
        /*0008*/ 	.byte	0x04, 0x17
        /*000a*/ 	.short	(.L_151 - .L_150)
.L_150:
        /*000c*/ 	.word	0x00000000
        /*0010*/ 	.short	0x0001
        /*0012*/ 	.short	0x0008
        /*0014*/ 	.byte	0x00, 0xf0, 0x11, 0x00


	//----- nvinfo : EIATTR_KPARAM_INFO
	.align		4
.L_151:
        /*0018*/ 	.byte	0x04, 0x17
        /*001a*/ 	.short	(.L_153 - .L_152)
.L_152:
        /*001c*/ 	.word	0x00000000
        /*0020*/ 	.short	0x0000
        /*0022*/ 	.short	0x0000
        /*0024*/ 	.byte	0x00, 0xf5, 0x21, 0x00


	//----- nvinfo : EIATTR_SPARSE_MMA_MASK
	.align		4
.L_153:
        /*0028*/ 	.byte	0x03, 0x50
        /*002a*/ 	.short	0x0000


	//----- nvinfo : EIATTR_MAXREG_COUNT
	.align		4
        /*002c*/ 	.byte	0x03, 0x1b
        /*002e*/ 	.short	0x00ff


	//----- nvinfo : EIATTR_NUM_BARRIERS
	.align		4
        /*0030*/ 	.byte	0x02, 0x4c
        /*0032*/ 	.byte	0x01
	.zero		1


	//----- nvinfo : EIATTR_MERCURY_ISA_VERSION
	.align		4
        /*0034*/ 	.byte	0x03, 0x5f
        /*0036*/ 	.short	0x0101


	//----- nvinfo : EIATTR_VRC_CTA_INIT_COUNT
	.align		4
        /*0038*/ 	.byte	0x02, 0x4a
	.zero		1
	.zero		1


	//----- nvinfo : EIATTR_EXIT_INSTR_OFFSETS
	.align		4
        /*003c*/ 	.byte	0x04, 0x1c
        /*003e*/ 	.short	(.L_155 - .L_154)


	//   ....[0]....
.L_154:
        /*0040*/ 	.word	0x000005c0


	//   ....[1]....
        /*0044*/ 	.word	0x00000650


	//----- nvinfo : EIATTR_CRS_STACK_SIZE
	.align		4
.L_155:
        /*0048*/ 	.byte	0x04, 0x1e
        /*004a*/ 	.short	(.L_157 - .L_156)
.L_156:
        /*004c*/ 	.word	0x00000000


	//----- nvinfo : EIATTR_CBANK_PARAM_SIZE
	.align		4
.L_157:
        /*0050*/ 	.byte	0x03, 0x19
        /*0052*/ 	.short	0x000c


	//----- nvinfo : EIATTR_PARAM_CBANK
	.align		4
        /*0054*/ 	.byte	0x04, 0x0a
        /*0056*/ 	.short	(.L_159 - .L_158)
	.align		4
.L_158:
        /*0058*/ 	.word	index@(.nv.constant0.cudaSumPartition)
        /*005c*/ 	.short	0x0380
        /*005e*/ 	.short	0x000c


	//----- nvinfo : EIATTR_SW_WAR
	.align		4
.L_159:
        /*0060*/ 	.byte	0x04, 0x36
        /*0062*/ 	.short	(.L_161 - .L_160)
.L_160:
        /*0064*/ 	.word	0x00000008
.L_161:


//--------------------- .nv.info.cudaCalcLargePartition --------------------------
	.section	.nv.info.cudaCalcLargePartition,"",@"SHT_CUDA_INFO"
	.sectionflags	@""
	.align	4


	//----- nvinfo : EIATTR_CUDA_API_VERSION
	.align		4
        /*0000*/ 	.byte	0x04, 0x37
        /*0002*/ 	.short	(.L_163 - .L_162)
.L_162:
        /*0004*/ 	.word	0x00000082


	//----- nvinfo : EIATTR_KPARAM_INFO
	.align		4
.L_163:
        /*0008*/ 	.byte	0x04, 0x17
        /*000a*/ 	.short	(.L_165 - .L_164)
.L_164:
        /*000c*/ 	.word	0x00000000
        /*0010*/ 	.short	0x0006
        /*0012*/ 	.short	0x0028
        /*0014*/ 	.byte	0x00, 0xf0, 0x11, 0x00


	//----- nvinfo : EIATTR_KPARAM_INFO
	.align		4
.L_165:
        /*0018*/ 	.byte	0x04, 0x17
        /*001a*/ 	.short	(.L_167 - .L_166)
.L_166:
        /*001c*/ 	.word	0x00000000
        /*0020*/ 	.short	0x0005
        /*0022*/ 	.short	0x0024
        /*0024*/ 	.byte	0x00, 0xf0, 0x11, 0x00


	//----- nvinfo : EIATTR_KPARAM_INFO
	.align		4
.L_167:
        /*0028*/ 	.byte	0x04, 0x17
        /*002a*/ 	.short	(.L_169 - .L_168)
.L_168:
        /*002c*/ 	.word	0x00000000
        /*0030*/ 	.short	0x0004
        /*0032*/ 	.short	0x0020
        /*0034*/ 	.byte	0x00, 0xf0, 0x11, 0x00


	//----- nvinfo : EIATTR_KPARAM_INFO
	.align		4
.L_169:
        /*0038*/ 	.byte	0x04, 0x17
        /*003a*/ 	.short	(.L_171 - .L_170)
.L_170:
        /*003c*/ 	.word	0x00000000
        /*0040*/ 	.short	0x0003
        /*0042*/ 	.short	0x0018
        /*0044*/ 	.byte	0x00, 0xf5, 0x21, 0x00


	//----- nvinfo : EIATTR_KPARAM_INFO
	.align		4
.L_171:
        /*0048*/ 	.byte	0x04, 0x17
        /*004a*/ 	.short	(.L_173 - .L_172)
.L_172:
        /*004c*/ 	.word	0x00000000
        /*0050*/ 	.short	0x0002
        /*0052*/ 	.short	0x0010
        /*0054*/ 	.byte	0x00, 0xf5, 0x21, 0x00


	//----- nvinfo : EIATTR_KPARAM_INFO
	.align		4
.L_173:
        /*0058*/ 	.byte	0x04, 0x17
        /*005a*/ 	.short	(.L_175 - .L_174)
.L_174:
        /*005c*/ 	.word	0x00000000
        /*0060*/ 	.short	0x0001
        /*0062*/ 	.short	0x0008
        /*0064*/ 	.byte	0x00, 0xf5, 0x21, 0x00


	//----- nvinfo : EIATTR_KPARAM_INFO
	.align		4
.L_175:
        /*0068*/ 	.byte	0x04, 0x17
        /*006a*/ 	.short	(.L_177 - .L_176)
.L_176:
        /*006c*/ 	.word	0x00000000
        /*0070*/ 	.short	0x0000
        /*0072*/ 	.short	0x0000
        /*0074*/ 	.byte	0x00, 0xf5, 0x21, 0x00


	//----- nvinfo : EIATTR_SPARSE_MMA_MASK
	.align		4
.L_177:
        /*0078*/ 	.byte	0x03, 0x50
        /*007a*/ 	.short	0x0000


	//----- nvinfo : EIATTR_MAXREG_COUNT
	.align		4
        /*007c*/ 	.byte	0x03, 0x1b
        /*007e*/ 	.short	0x00ff


	//----- nvinfo : EIATTR_NUM_BARRIERS
	.align		4
        /*0080*/ 	.byte	0x02, 0x4c
        /*0082*/ 	.byte	0x01
	.zero		1


	//----- nvinfo : EIATTR_MERCURY_ISA_VERSION
	.align		4
        /*0084*/ 	.byte	0x03, 0x5f
        /*0086*/ 	.short	0x0101


	//----- nvinfo : EIATTR_VRC_CTA_INIT_COUNT
	.align		4
        /*0088*/ 	.byte	0x02, 0x4a
	.zero		1
	.zero		1


	//----- nvinfo : EIATTR_EXIT_INSTR_OFFSETS
	.align		4
        /*008c*/ 	.byte	0x04, 0x1c
        /*008e*/ 	.short	(.L_179 - .L_178)


	//   ....[0]....
.L_178:
        /*0090*/ 	.word	0x00000ba0


	//   ....[1]....
        /*0094*/ 	.word	0x00000d20


	//----- nvinfo : EIATTR_CRS_STACK_SIZE
	.align		4
.L_179:
        /*0098*/ 	.byte	0x04, 0x1e
        /*009a*/ 	.short	(.L_181 - .L_180)
.L_180:
        /*009c*/ 	.word	0x00000000


	//----- nvinfo : EIATTR_CBANK_PARAM_SIZE
	.align		4
.L_181:
        /*00a0*/ 	.byte	0x03, 0x19
        /*00a2*/ 	.short	0x002c


	//----- nvinfo : EIATTR_PARAM_CBANK
	.align		4
        /*00a4*/ 	.byte	0x04, 0x0a
        /*00a6*/ 	.short	(.L_183 - .L_182)
	.align		4
.L_182:
        /*00a8*/ 	.word	index@(.nv.constant0.cudaCalcLargePartition)
        /*00ac*/ 	.short	0x0380
        /*00ae*/ 	.short	0x002c


	//----- nvinfo : EIATTR_SW_WAR
	.align		4
.L_183:
        /*00b0*/ 	.byte	0x04, 0x36
        /*00b2*/ 	.short	(.L_185 - .L_184)
.L_184:
        /*00b4*/ 	.word	0x00000008
.L_185:


//--------------------- .nv.info.cudaCalcPartition16 --------------------------
	.section	.nv.info.cudaCalcPartition16,"",@"SHT_CUDA_INFO"
	.sectionflags	@""
	.align	4


	//----- nvinfo : EIATTR_CUDA_API_VERSION
	.align		4
        /*0000*/ 	.byte	0x04, 0x37
        /*0002*/ 	.short	(.L_187 - .L_186)
.L_186:
        /*0004*/ 	.word	0x00000082


	//----- nvinfo : EIATTR_KPARAM_INFO
	.align		4
.L_187:
        /*0008*/ 	.byte	0x04, 0x17
        /*000a*/ 	.short	(.L_189 - .L_188)
.L_188:
        /*000c*/ 	.word	0x00000000
        /*0010*/ 	.short	0x0006
        /*0012*/ 	.short	0x0028
        /*0014*/ 	.byte	0x00, 0xf0, 0x11, 0x00


	//----- nvinfo : EIATTR_KPARAM_INFO
	.align		4
.L_189:
        /*0018*/ 	.byte	0x04, 0x17
        /*001a*/ 	.short	(.L_191 - .L_190)
.L_190:
        /*001c*/ 	.word	0x00000000
        /*0020*/ 	.short	0x0005
        /*0022*/ 	.short	0x0024
        /*0024*/ 	.byte	0x00, 0xf0, 0x11, 0x00


	//----- nvinfo : EIATTR_KPARAM_INFO
	.align		4
.L_191:
        /*0028*/ 	.byte	0x04, 0x17
        /*002a*/ 	.short	(.L_193 - .L_192)
.L_192:
        /*002c*/ 	.word	0x00000000
        /*0030*/ 	.short	0x0004
        /*0032*/ 	.short	0x0020
        /*0034*/ 	.byte	0x00, 0xf0, 0x11, 0x00


	//----- nvinfo : EIATTR_KPARAM_INFO
	.align		4
.L_193:
        /*0038*/ 	.byte	0x04, 0x17
        /*003a*/ 	.short	(.L_195 - .L_194)
.L_194:
        /*003c*/ 	.word	0x00000000
        /*0040*/ 	.short	0x0003
        /*0042*/ 	.short	0x0018
        /*0044*/ 	.byte	0x00, 0xf5, 0x21, 0x00


	//----- nvinfo : EIATTR_KPARAM_INFO
	.align		4
.L_195:
        /*0048*/ 	.byte	0x04, 0x17
        /*004a*/ 	.short	(.L_197 - .L_196)
.L_196:
        /*004c*/ 	.word	0x00000000
        /*0050*/ 	.short	0x0002
        /*0052*/ 	.short	0x0010
        /*0054*/ 	.byte	0x00, 0xf5, 0x21, 0x00


	//----- nvinfo : EIATTR_KPARAM_INFO
	.align		4
.L_197:
        /*0058*/ 	.byte	0x04, 0x17
        /*005a*/ 	.short	(.L_199 - .L_198)
.L_198:
        /*005c*/ 	.word	0x00000000
        /*0060*/ 	.short	0x0001
        /*0062*/ 	.short	0x0008
        /*0064*/ 	.byte	0x00, 0xf5, 0x21, 0x00


	//----- nvinfo : EIATTR_KPARAM_INFO
	.align		4
.L_199:
        /*0068*/ 	.byte	0x04, 0x17
        /*006a*/ 	.short	(.L_201 - .L_200)
.L_200:
        /*006c*/ 	.word	0x00000000
        /*0070*/ 	.short	0x0000
        /*0072*/ 	.short	0x0000
        /*0074*/ 	.byte	0x00, 0xf5, 0x21, 0x00


	//----- nvinfo : EIATTR_SPARSE_MMA_MASK
	.align		4
.L_201:
        /*0078*/ 	.byte	0x03, 0x50
        /*007a*/ 	.short	0x0000


	//----- nvinfo : EIATTR_MAXREG_COUNT
	.align		4
        /*007c*/ 	.byte	0x03, 0x1b
        /*007e*/ 	.short	0x00ff


	//----- nvinfo : EIATTR_NUM_BARRIERS
	.align		4
        /*0080*/ 	.byte	0x02, 0x4c
        /*0082*/ 	.byte	0x01
	.zero		1


	//----- nvinfo : EIATTR_MERCURY_ISA_VERSION
	.align		4
        /*0084*/ 	.byte	0x03, 0x5f
        /*0086*/ 	.short	0x0101


	//----- nvinfo : EIATTR_VRC_CTA_INIT_COUNT
	.align		4
        /*0088*/ 	.byte	0x02, 0x4a
	.zero		1
	.zero		1


	//----- nvinfo : EIATTR_EXIT_INSTR_OFFSETS
	.align		4
        /*008c*/ 	.byte	0x04, 0x1c
        /*008e*/ 	.short	(.L_203 - .L_202)


	//   ....[0]....
.L_202:
        /*0090*/ 	.word	0x00000dc0


	//   ....[1]....
        /*0094*/ 	.word	0x00001100


	//----- nvinfo : EIATTR_CRS_STACK_SIZE
	.align		4
.L_203:
        /*0098*/ 	.byte	0x04, 0x1e
        /*009a*/ 	.short	(.L_205 - .L_204)
.L_204:
        /*009c*/ 	.word	0x00000000


	//----- nvinfo : EIATTR_CBANK_PARAM_SIZE
	.align		4
.L_205:
        /*00a0*/ 	.byte	0x03, 0x19
        /*00a2*/ 	.short	0x002c


	//----- nvinfo : EIATTR_PARAM_CBANK
	.align		4
        /*00a4*/ 	.byte	0x04, 0x0a
        /*00a6*/ 	.short	(.L_207 - .L_206)
	.align		4
.L_206:
        /*00a8*/ 	.word	index@(.nv.constant0.cudaCalcPartition16)
        /*00ac*/ 	.short	0x0380
        /*00ae*/ 	.short	0x002c


	//----- nvinfo : EIATTR_SW_WAR
	.align		4
.L_207:
        /*00b0*/ 	.byte	0x04, 0x36
        /*00b2*/ 	.short	(.L_209 - .L_208)
.L_208:
        /*00b4*/ 	.word	0x00000008
.L_209:


//--------------------- .nv.info.cudaCalcPartition --------------------------
	.section	.nv.info.cudaCalcPartition,"",@"SHT_CUDA_INFO"
	.sectionflags	@""
	.align	4


	//----- nvinfo : EIATTR_CUDA_API_VERSION
	.align		4
        /*0000*/ 	.byte	0x04, 0x37
        /*0002*/ 	.short	(.L_211 - .L_210)
.L_210:
        /*0004*/ 	.word	0x00000082


	//----- nvinfo : EIATTR_KPARAM_INFO
	.align		4
.L_211:
        /*0008*/ 	.byte	0x04, 0x17
        /*000a*/ 	.short	(.L_213 - .L_212)
.L_212:
        /*000c*/ 	.word	0x00000000
        /*0010*/ 	.short	0x0006
        /*0012*/ 	.short	0x0028
        /*0014*/ 	.byte	0x00, 0xf0, 0x11, 0x00


	//----- nvinfo : EIATTR_KPARAM_INFO
	.align		4
.L_213:
        /*0018*/ 	.byte	0x04, 0x17
        /*001a*/ 	.short	(.L_215 - .L_214)
.L_214:
        /*001c*/ 	.word	0x00000000
        /*0020*/ 	.short	0x0005
        /*0022*/ 	.short	0x0024
        /*0024*/ 	.byte	0x00, 0xf0, 0x11, 0x00


	//----- nvinfo : EIATTR_KPARAM_INFO
	.align		4
.L_215:
        /*0028*/ 	.byte	0x04, 0x17
        /*002a*/ 	.short	(.L_217 - .L_216)
.L_216:
        /*002c*/ 	.word	0x00000000
        /*0030*/ 	.short	0x0004
        /*0032*/ 	.short	0x0020
        /*0034*/ 	.byte	0x00, 0xf0, 0x11, 0x00


	//----- nvinfo : EIATTR_KPARAM_INFO
	.align		4
.L_217:
        /*0038*/ 	.byte	0x04, 0x17
        /*003a*/ 	.short	(.L_219 - .L_218)
.L_218:
        /*003c*/ 	.word	0x00000000
        /*0040*/ 	.short	0x0003
        /*0042*/ 	.short	0x0018
        /*0044*/ 	.byte	0x00, 0xf5, 0x21, 0x00


	//----- nvinfo : EIATTR_KPARAM_INFO
	.align		4
.L_219:
        /*0048*/ 	.byte	0x04, 0x17
        /*004a*/ 	.short	(.L_221 - .L_220)
.L_220:
        /*004c*/ 	.word	0x00000000
        /*0050*/ 	.short	0x0002
        /*0052*/ 	.short	0x0010
        /*0054*/ 	.byte	0x00, 0xf5, 0x21, 0x00


	//----- nvinfo : EIATTR_KPARAM_INFO
	.align		4
.L_221:
        /*0058*/ 	.byte	0x04, 0x17
        /*005a*/ 	.short	(.L_223 - .L_222)
.L_222:
        /*005c*/ 	.word	0x00000000
        /*0060*/ 	.short	0x0001
        /*0062*/ 	.short	0x0008
        /*0064*/ 	.byte	0x00, 0xf5, 0x21, 0x00


	//----- nvinfo : EIATTR_KPARAM_INFO
	.align		4
.L_223:
        /*0068*/ 	.byte	0x04, 0x17
        /*006a*/ 	.short	(.L_225 - .L_224)
.L_224:
        /*006c*/ 	.word	0x00000000
        /*0070*/ 	.short	0x0000
        /*0072*/ 	.short	0x0000
        /*0074*/ 	.byte	0x00, 0xf5, 0x21, 0x00


	//----- nvinfo : EIATTR_SPARSE_MMA_MASK
	.align		4
.L_225:
        /*0078*/ 	.byte	0x03, 0x50
        /*007a*/ 	.short	0x0000


	//----- nvinfo : EIATTR_MAXREG_COUNT
	.align		4
        /*007c*/ 	.byte	0x03, 0x1b
        /*007e*/ 	.short	0x00ff


	//----- nvinfo : EIATTR_NUM_BARRIERS
	.align		4
        /*0080*/ 	.byte	0x02, 0x4c
        /*0082*/ 	.byte	0x01
	.zero		1


	//----- nvinfo : EIATTR_MERCURY_ISA_VERSION
	.align		4
        /*0084*/ 	.byte	0x03, 0x5f
        /*0086*/ 	.short	0x0101


	//----- nvinfo : EIATTR_VRC_CTA_INIT_COUNT
	.align		4
        /*0088*/ 	.byte	0x02, 0x4a
	.zero		1
	.zero		1


	//----- nvinfo : EIATTR_EXIT_INSTR_OFFSETS
	.align		4
        /*008c*/ 	.byte	0x04, 0x1c
        /*008e*/ 	.short	(.L_227 - .L_226)


	//   ....[0]....
.L_226:
        /*0090*/ 	.word	0x000014d0


	//   ....[1]....
        /*0094*/ 	.word	0x00001590


	//----- nvinfo : EIATTR_CRS_STACK_SIZE
	.align		4
.L_227:
        /*0098*/ 	.byte	0x04, 0x1e
        /*009a*/ 	.short	(.L_229 - .L_228)
.L_228:
        /*009c*/ 	.word	0x00000000


	//----- nvinfo : EIATTR_CBANK_PARAM_SIZE
	.align		4
.L_229:
        /*00a0*/ 	.byte	0x03, 0x19
        /*00a2*/ 	.short	0x002c


	//----- nvinfo : EIATTR_PARAM_CBANK
	.align		4
        /*00a4*/ 	.byte	0x04, 0x0a
        /*00a6*/ 	.short	(.L_231 - .L_230)
	.align		4
.L_230:
        /*00a8*/ 	.word	index@(.nv.constant0.cudaCalcPartition)
        /*00ac*/ 	.short	0x0380
        /*00ae*/ 	.short	0x002c


	//----- nvinfo : EIATTR_SW_WAR
	.align		4
.L_231:
        /*00b0*/ 	.byte	0x04, 0x36
        /*00b2*/ 	.short	(.L_233 - .L_232)
.L_232:
        /*00b4*/ 	.word	0x00000008
.L_233:


//--------------------- .nv.info.cudaEncodeResidual --------------------------
	.section	.nv.info.cudaEncodeResidual,"",@"SHT_CUDA_INFO"
	.sectionflags	@""
	.align	4


	//----- nvinfo : EIATTR_CUDA_API_VERSION
	.align		4
        /*0000*/ 	.byte	0x04, 0x37
        /*0002*/ 	.short	(.L_235 - .L_234)
.L_234:
        /*0004*/ 	.word	0x00000082


	//----- nvinfo : EIATTR_KPARAM_INFO
	.align		4
.L_235:
        /*0008*/ 	.byte	0x04, 0x17
        /*000a*/ 	.short	(.L_237 - .L_236)
.L_236:
        /*000c*/ 	.word	0x00000000
        /*0010*/ 	.short	0x0002
        /*0012*/ 	.short	0x0010
        /*0014*/ 	.byte	0x00, 0xf5, 0x21, 0x00


	//----- nvinfo : EIATTR_KPARAM_INFO
	.align		4
.L_237:
        /*0018*/ 	.byte	0x04, 0x17
        /*001a*/ 	.short	(.L_239 - .L_238)
.L_238:
        /*001c*/ 	.word	0x00000000
        /*0020*/ 	.short	0x0001
        /*0022*/ 	.short	0x0008
        /*0024*/ 	.byte	0x00, 0xf5, 0x21, 0x00


	//----- nvinfo : EIATTR_KPARAM_INFO
	.align		4
.L_239:
        /*0028*/ 	.byte	0x04, 0x17
        /*002a*/ 	.short	(.L_241 - .L_240)
.L_240:
        /*002c*/ 	.word	0x00000000
        /*0030*/ 	.short	0x0000
        /*0032*/ 	.short	0x0000
        /*0034*/ 	.byte	0x00, 0xf5, 0x21, 0x00


	//----- nvinfo : EIATTR_SPARSE_MMA_MASK
	.align		4
.L_241:
        /*0038*/ 	.byte	0x03, 0x50
        /*003a*/ 	.short	0x0000


	//----- nvinfo : EIATTR_MAXREG_COUNT
	.align		4
        /*003c*/ 	.byte	0x03, 0x1b
        /*003e*/ 	.short	0x00ff


	//----- nvinfo : EIATTR_NUM_BARRIERS
	.align		4
        /*0040*/ 	.byte	0x02, 0x4c
        /*0042*/ 	.byte	0x01
	.zero		1


	//----- nvinfo : EIATTR_MERCURY_ISA_VERSION
	.align		4
        /*0044*/ 	.byte	0x03, 0x5f
        /*0046*/ 	.short	0x0101


	//----- nvinfo : EIATTR_VRC_CTA_INIT_COUNT
	.align		4
        /*0048*/ 	.byte	0x02, 0x4a
	.zero		1
	.zero		1


	//----- nvinfo : EIATTR_EXIT_INSTR_OFFSETS
	.align		4
        /*004c*/ 	.byte	0x04, 0x1c
        /*004e*/ 	.short	(.L_243 - .L_242)


	//   ....[0]....
.L_242:
        /*0050*/ 	.word	0x00000d50


	//   ....[1]....
        /*0054*/ 	.word	0x00000dc0


	//----- nvinfo : EIATTR_CRS_STACK_SIZE
	.align		4
.L_243:
        /*0058*/ 	.byte	0x04, 0x1e
        /*005a*/ 	.short	(.L_245 - .L_244)
.L_244:
        /*005c*/ 	.word	0x00000000


	//----- nvinfo : EIATTR_CBANK_PARAM_SIZE
	.align		4
.L_245:
        /*0060*/ 	.byte	0x03, 0x19
        /*0062*/ 	.short	0x0018


	//----- nvinfo : EIATTR_PARAM_CBANK
	.align		4
        /*0064*/ 	.byte	0x04, 0x0a
        /*0066*/ 	.short	(.L_247 - .L_246)
	.align		4
.L_246:
        /*0068*/ 	.word	index@(.nv.constant0.cudaEncodeResidual)
        /*006c*/ 	.short	0x0380
        /*006e*/ 	.short	0x0018


	//----- nvinfo : EIATTR_SW_WAR
	.align		4
.L_247:
        /*0070*/ 	.byte	0x04, 0x36
        /*0072*/ 	.short	(.L_249 - .L_248)
.L_248:
        /*0074*/ 	.word	0x00000008
.L_249:


//--------------------- .nv.info.cudaCopyBestMethodStereo --------------------------
	.section	.nv.info.cudaCopyBestMethodStereo,"",@"SHT_CUDA_INFO"
	.sectionflags	@""
	.align	4


	//----- nvinfo : EIATTR_CUDA_API_VERSION
	.align		4
        /*0000*/ 	.byte	0x04, 0x37
        /*0002*/ 	.short	(.L_251 - .L_250)
.L_250:
        /*0004*/ 	.word	0x00000082


	//----- nvinfo : EIATTR_KPARAM_INFO
	.align		4
.L_251:
        /*0008*/ 	.byte	0x04, 0x17
        /*000a*/ 	.short	(.L_253 - .L_252)
.L_252:
        /*000c*/ 	.word	0x00000000
        /*0010*/ 	.short	0x0002
        /*0012*/ 	.short	0x0010
        /*0014*/ 	.byte	0x00, 0xf0, 0x11, 0x00


	//----- nvinfo : EIATTR_KPARAM_INFO
	.align		4
.L_253:
        /*0018*/ 	.byte	0x04, 0x17
        /*001a*/ 	.short	(.L_255 - .L_254)
.L_254:
        /*001c*/ 	.word	0x00000000
        /*0020*/ 	.short	0x0001
        /*0022*/ 	.short	0x0008
        /*0024*/ 	.byte	0x00, 0xf5, 0x21, 0x00


	//----- nvinfo : EIATTR_KPARAM_INFO
	.align		4
.L_255:
        /*0028*/ 	.byte	0x04, 0x17
        /*002a*/ 	.short	(.L_257 - .L_256)
.L_256:
        /*002c*/ 	.word	0x00000000
        /*0030*/ 	.short	0x0000
        /*0032*/ 	.short	0x0000
        /*0034*/ 	.byte	0x00, 0xf5, 0x21, 0x00


	//----- nvinfo : EIATTR_SPARSE_MMA_MASK
	.align		4
.L_257:
        /*0038*/ 	.byte	0x03, 0x50
        /*003a*/ 	.short	0x0000


	//----- nvinfo : EIATTR_MAXREG_COUNT
	.align		4
        /*003c*/ 	.byte	0x03, 0x1b
        /*003e*/ 	.short	0x00ff


	//----- nvinfo : EIATTR_NUM_BARRIERS
	.align		4
        /*0040*/ 	.byte	0x02, 0x4c
        /*0042*/ 	.byte	0x01
	.zero		1


	//----- nvinfo : EIATTR_MERCURY_ISA_VERSION
	.align		4
        /*0044*/ 	.byte	0x03, 0x5f
        /*0046*/ 	.short	0x0101


	//----- nvinfo : EIATTR_VRC_CTA_INIT_COUNT
	.align		4
        /*0048*/ 	.byte	0x02, 0x4a
	.zero		1
	.zero		1


	//----- nvinfo : EIATTR_EXIT_INSTR_OFFSETS
	.align		4
        /*004c*/ 	.byte	0x04, 0x1c
        /*004e*/ 	.short	(.L_259 - .L_258)


	//   ....[0]....
.L_258:
        /*0050*/ 	.word	0x000003c0


	//   ....[1]....
        /*0054*/ 	.word	0x00000530


	//   ....[2]....
        /*0058*/ 	.word	0x00000580


	//----- nvinfo : EIATTR_CRS_STACK_SIZE
	.align		4
.L_259:
        /*005c*/ 	.byte	0x04, 0x1e
        /*005e*/ 	.short	(.L_261 - .L_260)
.L_260:
        /*0060*/ 	.word	0x00000000


	//----- nvinfo : EIATTR_CBANK_PARAM_SIZE
	.align		4
.L_261:
        /*0064*/ 	.byte	0x03, 0x19
        /*0066*/ 	.short	0x0014


	//----- nvinfo : EIATTR_PARAM_CBANK
	.align		4
        /*0068*/ 	.byte	0x04, 0x0a
        /*006a*/ 	.short	(.L_263 - .L_262)
	.align		4
.L_262:
        /*006c*/ 	.word	index@(.nv.constant0.cudaCopyBestMethodStereo)
        /*0070*/ 	.short	0x0380
        /*0072*/ 	.short	0x0014


	//----- nvinfo : EIATTR_SW_WAR
	.align		4
.L_263:
        /*0074*/ 	.byte	0x04, 0x36
        /*0076*/ 	.short	(.L_265 - .L_264)
.L_264:
        /*0078*/ 	.word	0x00000008
.L_265:


//--------------------- .nv.info.cudaCopyBestMethod --------------------------
	.section	.nv.info.cudaCopyBestMethod,"",@"SHT_CUDA_INFO"
	.sectionflags	@""
	.align	4


	//----- nvinfo : EIATTR_CUDA_API_VERSION
	.align		4
        /*0000*/ 	.byte	0x04, 0x37
        /*0002*/ 	.short	(.L_267 - .L_266)
.L_266:
        /*0004*/ 	.word	0x00000082


	//----- nvinfo : EIATTR_KPARAM_INFO
	.align		4
.L_267:
        /*0008*/ 	.byte	0x04, 0x17
        /*000a*/ 	.short	(.L_269 - .L_268)
.L_268:
        /*000c*/ 	.word	0x00000000
        /*0010*/ 	.short	0x0002
        /*0012*/ 	.short	0x0010
        /*0014*/ 	.byte	0x00, 0xf0, 0x11, 0x00


	//----- nvinfo : EIATTR_KPARAM_INFO
	.align		4
.L_269:
        /*0018*/ 	.byte	0x04, 0x17
        /*001a*/ 	.short	(.L_271 - .L_270)
.L_270:
        /*001c*/ 	.word	0x00000000
        /*0020*/ 	.short	0x0001
        /*0022*/ 	.short	0x0008
        /*0024*/ 	.byte	0x00, 0xf5, 0x21, 0x00


	//----- nvinfo : EIATTR_KPARAM_INFO
	.align		4
.L_271:
        /*0028*/ 	.byte	0x04, 0x17
        /*002a*/ 	.short	(.L_273 - .L_272)
.L_272:
        /*002c*/ 	.word	0x00000000
        /*0030*/ 	.short	0x0000
        /*0032*/ 	.short	0x0000
        /*0034*/ 	.byte	0x00, 0xf5, 0x21, 0x00


	//----- nvinfo : EIATTR_SPARSE_MMA_MASK
	.align		4
.L_273:
        /*0038*/ 	.byte	0x03, 0x50
        /*003a*/ 	.short	0x0000


	//----- nvinfo : EIATTR_MAXREG_COUNT
	.align		4
        /*003c*/ 	.byte	0x03, 0x1b
        /*003e*/ 	.short	0x00ff


	//----- nvinfo : EIATTR_NUM_BARRIERS
	.align		4
        /*0040*/ 	.byte	0x02, 0x4c
        /*0042*/ 	.byte	0x01
	.zero		1


	//----- nvinfo : EIATTR_MERCURY_ISA_VERSION
	.align		4
        /*0044*/ 	.byte	0x03, 0x5f
        /*0046*/ 	.short	0x0101


	//----- nvinfo : EIATTR_VRC_CTA_INIT_COUNT
	.align		4
        /*0048*/ 	.byte	0x02, 0x4a
	.zero		1
	.zero		1


	//----- nvinfo : EIATTR_EXIT_INSTR_OFFSETS
	.align		4
        /*004c*/ 	.byte	0x04, 0x1c
        /*004e*/ 	.short	(.L_275 - .L_274)


	//   ....[0]....
.L_274:
        /*0050*/ 	.word	0x00000130


	//   ....[1]....
        /*0054*/ 	.word	0x00000210


	//----- nvinfo : EIATTR_CRS_STACK_SIZE
	.align		4
.L_275:
        /*0058*/ 	.byte	0x04, 0x1e
        /*005a*/ 	.short	(.L_277 - .L_276)
.L_276:
        /*005c*/ 	.word	0x00000000


	//----- nvinfo : EIATTR_CBANK_PARAM_SIZE
	.align		4
.L_277:
        /*0060*/ 	.byte	0x03, 0x19
        /*0062*/ 	.short	0x0014


	//----- nvinfo : EIATTR_PARAM_CBANK
	.align		4
        /*0064*/ 	.byte	0x04, 0x0a
        /*0066*/ 	.short	(.L_279 - .L_278)
	.align		4
.L_278:
        /*0068*/ 	.word	index@(.nv.constant0.cudaCopyBestMethod)
        /*006c*/ 	.short	0x0380
        /*006e*/ 	.short	0x0014


	//----- nvinfo : EIATTR_SW_WAR
	.align		4
.L_279:
        /*0070*/ 	.byte	0x04, 0x36
        /*0072*/ 	.short	(.L_281 - .L_280)
.L_280:
        /*0074*/ 	.word	0x00000008
.L_281:


//--------------------- .nv.info.cudaChooseBestMethod --------------------------
	.section	.nv.info.cudaChooseBestMethod,"",@"SHT_CUDA_INFO"
	.sectionflags	@""
	.align	4


	//----- nvinfo : EIATTR_CUDA_API_VERSION
	.align		4
        /*0000*/ 	.byte	0x04, 0x37
        /*0002*/ 	.short	(.L_283 - .L_282)
.L_282:
        /*0004*/ 	.word	0x00000082


	//----- nvinfo : EIATTR_KPARAM_INFO
	.align		4
.L_283:
        /*0008*/ 	.byte	0x04, 0x17
        /*000a*/ 	.short	(.L_285 - .L_284)
.L_284:
        /*000c*/ 	.word	0x00000000
        /*0010*/ 	.short	0x0003
        /*0012*/ 	.short	0x0014
        /*0014*/ 	.byte	0x00, 0xf0, 0x11, 0x00


	//----- nvinfo : EIATTR_KPARAM_INFO
	.align		4
.L_285:
        /*0018*/ 	.byte	0x04, 0x17
        /*001a*/ 	.short	(.L_287 - .L_286)
.L_286:
        /*001c*/ 	.word	0x00000000
        /*0020*/ 	.short	0x0002
        /*0022*/ 	.short	0x0010
        /*0024*/ 	.byte	0x00, 0xf0, 0x11, 0x00


	//----- nvinfo : EIATTR_KPARAM_INFO
	.align		4
.L_287:
        /*0028*/ 	.byte	0x04, 0x17
        /*002a*/ 	.short	(.L_289 - .L_288)
.L_288:
        /*002c*/ 	.word	0x00000000
        /*0030*/ 	.short	0x0001
        /*0032*/ 	.short	0x0008
        /*0034*/ 	.byte	0x00, 0xf5, 0x21, 0x00


	//----- nvinfo : EIATTR_KPARAM_INFO
	.align		4
.L_289:
        /*0038*/ 	.byte	0x04, 0x17
        /*003a*/ 	.short	(.L_291 - .L_290)
.L_290:
        /*003c*/ 	.word	0x00000000
        /*0040*/ 	.short	0x0000
        /*0042*/ 	.short	0x0000
        /*0044*/ 	.byte	0x00, 0xf5, 0x21, 0x00


	//----- nvinfo : EIATTR_SPARSE_MMA_MASK
	.align		4
.L_291:
        /*0048*/ 	.byte	0x03, 0x50
        /*004a*/ 	.short	0x0000


	//----- nvinfo : EIATTR_MAXREG_COUNT
	.align		4
        /*004c*/ 	.byte	0x03, 0x1b
        /*004e*/ 	.short	0x00ff


	//----- nvinfo : EIATTR_NUM_BARRIERS
	.align		4
        /*0050*/ 	.byte	0x02, 0x4c
        /*0052*/ 	.byte	0x01
	.zero		1


	//----- nvinfo : EIATTR_MERCURY_ISA_VERSION
	.align		4
        /*0054*/ 	.byte	0x03, 0x5f
        /*0056*/ 	.short	0x0101


	//----- nvinfo : EIATTR_VRC_CTA_INIT_COUNT
	.align		4
        /*0058*/ 	.byte	0x02, 0x4a
	.zero		1
	.zero		1


	//----- nvinfo : EIATTR_EXIT_INSTR_OFFSETS
	.align		4
        /*005c*/ 	.byte	0x04, 0x1c
        /*005e*/ 	.short	(.L_293 - .L_292)


	//   ....[0]....
.L_292:
        /*0060*/ 	.word	0x00000f20


	//   ....[1]....
        /*0064*/ 	.word	0x000011c0


	//   ....[2]....
        /*0068*/ 	.word	0x000012d0


	//----- nvinfo : EIATTR_CRS_STACK_SIZE
	.align		4
.L_293:
        /*006c*/ 	.byte	0x04, 0x1e
        /*006e*/ 	.short	(.L_295 - .L_294)
.L_294:
        /*0070*/ 	.word	0x00000000


	//----- nvinfo : EIATTR_CBANK_PARAM_SIZE
	.align		4
.L_295:
        /*0074*/ 	.byte	0x03, 0x19
        /*0076*/ 	.short	0x0018


	//----- nvinfo : EIATTR_PARAM_CBANK
	.align		4
        /*0078*/ 	.byte	0x04, 0x0a
        /*007a*/ 	.short	(.L_297 - .L_296)
	.align		4
.L_296:
        /*007c*/ 	.word	index@(.nv.constant0.cudaChooseBestMethod)
        /*0080*/ 	.short	0x0380
        /*0082*/ 	.short	0x0018


	//----- nvinfo : EIATTR_SW_WAR
	.align		4
.L_297:
        /*0084*/ 	.byte	0x04, 0x36
        /*0086*/ 	.short	(.L_299 - .L_298)
.L_298:
        /*0088*/ 	.word	0x00000008
.L_299:


//--------------------- .nv.info.cudaEstimateResidual --------------------------
	.section	.nv.info.cudaEstimateResidual,"",@"SHT_CUDA_INFO"
	.sectionflags	@""
	.align	4


	//----- nvinfo : EIATTR_CUDA_API_VERSION
	.align		4
        /*0000*/ 	.byte	0x04, 0x37
        /*0002*/ 	.short	(.L_301 - .L_300)
.L_300:
        /*0004*/ 	.word	0x00000082


	//----- nvinfo : EIATTR_KPARAM_INFO
	.align		4
.L_301:
        /*0008*/ 	.byte	0x04, 0x17
        /*000a*/ 	.short	(.L_303 - .L_302)
.L_302:
        /*000c*/ 	.word	0x00000000
        /*0010*/ 	.short	0x0005
        /*0012*/ 	.short	0x0020
        /*0014*/ 	.byte	0x00, 0xf0, 0x11, 0x00


	//----- nvinfo : EIATTR_KPARAM_INFO
	.align		4
.L_303:
        /*0018*/ 	.byte	0x04, 0x17
        /*001a*/ 	.short	(.L_305 - .L_304)
.L_304:
        /*001c*/ 	.word	0x00000000
        /*0020*/ 	.short	0x0004
        /*0022*/ 	.short	0x001c
        /*0024*/ 	.byte	0x00, 0xf0, 0x11, 0x00


	//----- nvinfo : EIATTR_KPARAM_INFO
	.align		4
.L_305:
        /*0028*/ 	.byte	0x04, 0x17
        /*002a*/ 	.short	(.L_307 - .L_306)
.L_306:
        /*002c*/ 	.word	0x00000000
        /*0030*/ 	.short	0x0003
        /*0032*/ 	.short	0x0018
        /*0034*/ 	.byte	0x00, 0xf0, 0x11, 0x00


	//----- nvinfo : EIATTR_KPARAM_INFO
	.align		4
.L_307:
        /*0038*/ 	.byte	0x04, 0x17
        /*003a*/ 	.short	(.L_309 - .L_308)
.L_308:
        /*003c*/ 	.word	0x00000000
        /*0040*/ 	.short	0x0002
        /*0042*/ 	.short	0x0010
        /*0044*/ 	.byte	0x00, 0xf5, 0x21, 0x00


	//----- nvinfo : EIATTR_KPARAM_INFO
	.align		4
.L_309:
        /*0048*/ 	.byte	0x04, 0x17
        /*004a*/ 	.short	(.L_311 - .L_310)
.L_310:
        /*004c*/ 	.word	0x00000000
        /*0050*/ 	.short	0x0001
        /*0052*/ 	.short	0x0008
        /*0054*/ 	.byte	0x00, 0xf5, 0x21, 0x00


	//----- nvinfo : EIATTR_KPARAM_INFO
	.align		4
.L_311:
        /*0058*/ 	.byte	0x04, 0x17
        /*005a*/ 	.short	(.L_313 - .L_312)
.L_312:
        /*005c*/ 	.word	0x00000000
        /*0060*/ 	.short	0x0000
        /*0062*/ 	.short	0x0000
        /*0064*/ 	.byte	0x00, 0xf5, 0x21, 0x00


	//----- nvinfo : EIATTR_SPARSE_MMA_MASK
	.align		4
.L_313:
        /*0068*/ 	.byte	0x03, 0x50
        /*006a*/ 	.short	0x0000


	//----- nvinfo : EIATTR_MAXREG_COUNT
	.align		4
        /*006c*/ 	.byte	0x03, 0x1b
        /*006e*/ 	.short	0x00ff


	//----- nvinfo : EIATTR_NUM_BARRIERS
	.align		4
        /*0070*/ 	.byte	0x02, 0x4c
        /*0072*/ 	.byte	0x01
	.zero		1


	//----- nvinfo : EIATTR_MERCURY_ISA_VERSION
	.align		4
        /*0074*/ 	.byte	0x03, 0x5f
        /*0076*/ 	.short	0x0101


	//----- nvinfo : EIATTR_VRC_CTA_INIT_COUNT
	.align		4
        /*0078*/ 	.byte	0x02, 0x4a
	.zero		1
	.zero		1


	//----- nvinfo : EIATTR_EXIT_INSTR_OFFSETS
	.align		4
        /*007c*/ 	.byte	0x04, 0x1c
        /*007e*/ 	.short	(.L_315 - .L_314)


	//   ....[0]....
.L_314:
        /*0080*/ 	.word	0x00001420


	//   ....[1]....
        /*0084*/ 	.word	0x000014a0


	//----- nvinfo : EIATTR_CRS_STACK_SIZE
	.align		4
.L_315:
        /*0088*/ 	.byte	0x04, 0x1e
        /*008a*/ 	.short	(.L_317 - .L_316)
.L_316:
        /*008c*/ 	.word	0x00000000


	//----- nvinfo : EIATTR_CBANK_PARAM_SIZE
	.align		4
.L_317:
        /*0090*/ 	.byte	0x03, 0x19
        /*0092*/ 	.short	0x0024


	//----- nvinfo : EIATTR_PARAM_CBANK
	.align		4
        /*0094*/ 	.byte	0x04, 0x0a
        /*0096*/ 	.short	(.L_319 - .L_318)
	.align		4
.L_318:
        /*0098*/ 	.word	index@(.nv.constant0.cudaEstimateResidual)
        /*009c*/ 	.short	0x0380
        /*009e*/ 	.short	0x0024


	//----- nvinfo : EIATTR_SW_WAR
	.align		4
.L_319:
        /*00a0*/ 	.byte	0x04, 0x36
        /*00a2*/ 	.short	(.L_321 - .L_320)
.L_320:
        /*00a4*/ 	.word	0x00000008
.L_321:


//--------------------- .nv.info.cudaComputeLPCLattice --------------------------
	.section	.nv.info.cudaComputeLPCLattice,"",@"SHT_CUDA_INFO"
	.sectionflags	@""
	.align	4


	//----- nvinfo : EIATTR_CUDA_API_VERSION
	.align		4
        /*0000*/ 	.byte	0x04, 0x37
        /*0002*/ 	.short	(.L_323 - .L_322)
.L_322:
        /*0004*/ 	.word	0x00000082


	//----- nvinfo : EIATTR_KPARAM_INFO
	.align		4
.L_323:
        /*0008*/ 	.byte	0x04, 0x17
        /*000a*/ 	.short	(.L_325 - .L_324)
.L_324:
        /*000c*/ 	.word	0x00000000
        /*0010*/ 	.short	0x0004
        /*0012*/ 	.short	0x001c
        /*0014*/ 	.byte	0x00, 0xf0, 0x11, 0x00


	//----- nvinfo : EIATTR_KPARAM_INFO
	.align		4
.L_325:
        /*0018*/ 	.byte	0x04, 0x17
        /*001a*/ 	.short	(.L_327 - .L_326)
.L_326:
        /*001c*/ 	.word	0x00000000
        /*0020*/ 	.short	0x0003
        /*0022*/ 	.short	0x0018
        /*0024*/ 	.byte	0x00, 0xf0, 0x11, 0x00


	//----- nvinfo : EIATTR_KPARAM_INFO
	.align		4
.L_327:
        /*0028*/ 	.byte	0x04, 0x17
        /*002a*/ 	.short	(.L_329 - .L_328)
.L_328:
        /*002c*/ 	.word	0x00000000
        /*0030*/ 	.short	0x0002
        /*0032*/ 	.short	0x0010
        /*0034*/ 	.byte	0x00, 0xf5, 0x21, 0x00


	//----- nvinfo : EIATTR_KPARAM_INFO
	.align		4
.L_329:
        /*0038*/ 	.byte	0x04, 0x17
        /*003a*/ 	.short	(.L_331 - .L_330)
.L_330:
        /*003c*/ 	.word	0x00000000
        /*0040*/ 	.short	0x0001
        /*0042*/ 	.short	0x0008
        /*0044*/ 	.byte	0x00, 0xf0, 0x11, 0x00


	//----- nvinfo : EIATTR_KPARAM_INFO
	.align		4
.L_331:
        /*0048*/ 	.byte	0x04, 0x17
        /*004a*/ 	.short	(.L_333 - .L_332)
.L_332:
        /*004c*/ 	.word	0x00000000
        /*0050*/ 	.short	0x0000
        /*0052*/ 	.short	0x0000
        /*0054*/ 	.byte	0x00, 0xf5, 0x21, 0x00


	//----- nvinfo : EIATTR_SPARSE_MMA_MASK
	.align		4
.L_333:
        /*0058*/ 	.byte	0x03, 0x50
        /*005a*/ 	.short	0x0000


	//----- nvinfo : EIATTR_MAXREG_COUNT
	.align		4
        /*005c*/ 	.byte	0x03, 0x1b
        /*005e*/ 	.short	0x00ff


	//----- nvinfo : EIATTR_NUM_BARRIERS
	.align		4
        /*0060*/ 	.byte	0x02, 0x4c
        /*0062*/ 	.byte	0x01
	.zero		1


	//----- nvinfo : EIATTR_MERCURY_ISA_VERSION
	.align		4
        /*0064*/ 	.byte	0x03, 0x5f
        /*0066*/ 	.short	0x0101


	//----- nvinfo : EIATTR_VRC_CTA_INIT_COUNT
	.align		4
        /*0068*/ 	.byte	0x02, 0x4a
	.zero		1
	.zero		1


	//----- nvinfo : EIATTR_EXIT_INSTR_OFFSETS
	.align		4
        /*006c*/ 	.byte	0x04, 0x1c
        /*006e*/ 	.short	(.L_335 - .L_334)


	//   ....[0]....
.L_334:
        /*0070*/ 	.word	0x00001530


	//   ....[1]....
        /*0074*/ 	.word	0x00001590


	//   ....[2]....
        /*0078*/ 	.word	0x00004030


	//----- nvinfo : EIATTR_CRS_STACK_SIZE
	.align		4
.L_335:
        /*007c*/ 	.byte	0x04, 0x1e
        /*007e*/ 	.short	(.L_337 - .L_336)
.L_336:
        /*0080*/ 	.word	0x00000000


	//----- nvinfo : EIATTR_CBANK_PARAM_SIZE
	.align		4
.L_337:
        /*0084*/ 	.byte	0x03, 0x19
        /*0086*/ 	.short	0x0020


	//----- nvinfo : EIATTR_PARAM_CBANK
	.align		4
        /*0088*/ 	.byte	0x04, 0x0a
        /*008a*/ 	.short	(.L_339 - .L_338)
	.align		4
.L_338:
        /*008c*/ 	.word	index@(.nv.constant0.cudaComputeLPCLattice)
        /*0090*/ 	.short	0x0380
        /*0092*/ 	.short	0x0020


	//----- nvinfo : EIATTR_SW_WAR
	.align		4
.L_339:
        /*0094*/ 	.byte	0x04, 0x36
        /*0096*/ 	.short	(.L_341 - .L_340)
.L_340:
        /*0098*/ 	.word	0x00000008
.L_341:


//--------------------- .nv.info.cudaComputeLPC   --------------------------
	.section	.nv.info.cudaComputeLPC,"",@"SHT_CUDA_INFO"
	.sectionflags	@""
	.align	4


	//----- nvinfo : EIATTR_CUDA_API_VERSION
	.align		4
        /*0000*/ 	.byte	0x04, 0x37
        /*0002*/ 	.short	(.L_343 - .L_342)
.L_342:
        /*0004*/ 	.word	0x00000082


	//----- nvinfo : EIATTR_KPARAM_INFO
	.align		4
.L_343:
        /*0008*/ 	.byte	0x04, 0x17
        /*000a*/ 	.short	(.L_345 - .L_344)
.L_344:
        /*000c*/ 	.word	0x00000000
        /*0010*/ 	.short	0x0004
        /*0012*/ 	.short	0x001c
        /*0014*/ 	.byte	0x00, 0xf0, 0x11, 0x00


	//----- nvinfo : EIATTR_KPARAM_INFO
	.align		4
.L_345:
        /*0018*/ 	.byte	0x04, 0x17
        /*001a*/ 	.short	(.L_347 - .L_346)
.L_346:
        /*001c*/ 	.word	0x00000000
        /*0020*/ 	.short	0x0003
        /*0022*/ 	.short	0x0018
        /*0024*/ 	.byte	0x00, 0xf0, 0x11, 0x00


	//----- nvinfo : EIATTR_KPARAM_INFO
	.align		4
.L_347:
        /*0028*/ 	.byte	0x04, 0x17
        /*002a*/ 	.short	(.L_349 - .L_348)
.L_348:
        /*002c*/ 	.word	0x00000000
        /*0030*/ 	.short	0x0002
        /*0032*/ 	.short	0x0010
        /*0034*/ 	.byte	0x00, 0xf5, 0x21, 0x00


	//----- nvinfo : EIATTR_KPARAM_INFO
	.align		4
.L_349:
        /*0038*/ 	.byte	0x04, 0x17
        /*003a*/ 	.short	(.L_351 - .L_350)
.L_350:
        /*003c*/ 	.word	0x00000000
        /*0040*/ 	.short	0x0001
        /*0042*/ 	.short	0x0008
        /*0044*/ 	.byte	0x00, 0xf5, 0x21, 0x00


	//----- nvinfo : EIATTR_KPARAM_INFO
	.align		4
.L_351:
        /*0048*/ 	.byte	0x04, 0x17
        /*004a*/ 	.short	(.L_353 - .L_352)
.L_352:
        /*004c*/ 	.word	0x00000000
        /*0050*/ 	.short	0x0000
        /*0052*/ 	.short	0x0000
        /*0054*/ 	.byte	0x00, 0xf5, 0x21, 0x00


	//----- nvinfo : EIATTR_SPARSE_MMA_MASK
	.align		4
.L_353:
        /*0058*/ 	.byte	0x03, 0x50
        /*005a*/ 	.short	0x0000


	//----- nvinfo : EIATTR_MAXREG_COUNT
	.align		4
        /*005c*/ 	.byte	0x03, 0x1b
        /*005e*/ 	.short	0x00ff


	//----- nvinfo : EIATTR_NUM_BARRIERS
	.align		4
        /*0060*/ 	.byte	0x02, 0x4c
        /*0062*/ 	.byte	0x01
	.zero		1


	//----- nvinfo : EIATTR_MERCURY_ISA_VERSION
	.align		4
        /*0064*/ 	.byte	0x03, 0x5f
        /*0066*/ 	.short	0x0101


	//----- nvinfo : EIATTR_VRC_CTA_INIT_COUNT
	.align		4
        /*0068*/ 	.byte	0x02, 0x4a
	.zero		1
	.zero		1


	//----- nvinfo : EIATTR_EXIT_INSTR_OFFSETS
	.align		4
        /*006c*/ 	.byte	0x04, 0x1c
        /*006e*/ 	.short	(.L_355 - .L_354)


	//   ....[0]....
.L_354:
        /*0070*/ 	.word	0x00001330


	//   ....[1]....
        /*0074*/ 	.word	0x000013f0


	//   ....[2]....
        /*0078*/ 	.word	0x00001e30


	//----- nvinfo : EIATTR_CRS_STACK_SIZE
	.align		4
.L_355:
        /*007c*/ 	.byte	0x04, 0x1e
        /*007e*/ 	.short	(.L_357 - .L_356)
.L_356:
        /*0080*/ 	.word	0x00000000


	//----- nvinfo : EIATTR_CBANK_PARAM_SIZE
	.align		4
.L_357:
        /*0084*/ 	.byte	0x03, 0x19
        /*0086*/ 	.short	0x0020


	//----- nvinfo : EIATTR_PARAM_CBANK
	.align		4
        /*0088*/ 	.byte	0x04, 0x0a
        /*008a*/ 	.short	(.L_359 - .L_358)
	.align		4
.L_358:
        /*008c*/ 	.word	index@(.nv.constant0.cudaComputeLPC)
        /*0090*/ 	.short	0x0380
        /*0092*/ 	.short	0x0020


	//----- nvinfo : EIATTR_SW_WAR
	.align		4
.L_359:
        /*0094*/ 	.byte	0x04, 0x36
        /*0096*/ 	.short	(.L_361 - .L_360)
.L_360:
        /*0098*/ 	.word	0x00000008
.L_361:


//--------------------- .nv.info.cudaComputeAutocor --------------------------
	.section	.nv.info.cudaComputeAutocor,"",@"SHT_CUDA_INFO"
	.sectionflags	@""
	.align	4


	//----- nvinfo : EIATTR_CUDA_API_VERSION
	.align		4
        /*0000*/ 	.byte	0x04, 0x37
        /*0002*/ 	.short	(.L_363 - .L_362)
.L_362:
        /*0004*/ 	.word	0x00000082


	//----- nvinfo : EIATTR_KPARAM_INFO
	.align		4
.L_363:
        /*0008*/ 	.byte	0x04, 0x17
        /*000a*/ 	.short	(.L_365 - .L_364)
.L_364:
        /*000c*/ 	.word	0x00000000
        /*0010*/ 	.short	0x0006
        /*0012*/ 	.short	0x0028
        /*0014*/ 	.byte	0x00, 0xf0, 0x11, 0x00


	//----- nvinfo : EIATTR_KPARAM_INFO
	.align		4
.L_365:
        /*0018*/ 	.byte	0x04, 0x17
        /*001a*/ 	.short	(.L_367 - .L_366)
.L_366:
        /*001c*/ 	.word	0x00000000
        /*0020*/ 	.short	0x0005
        /*0022*/ 	.short	0x0024
        /*0024*/ 	.byte	0x00, 0xf0, 0x11, 0x00


	//----- nvinfo : EIATTR_KPARAM_INFO
	.align		4
.L_367:
        /*0028*/ 	.byte	0x04, 0x17
        /*002a*/ 	.short	(.L_369 - .L_368)
.L_368:
        /*002c*/ 	.word	0x00000000
        /*0030*/ 	.short	0x0004
        /*0032*/ 	.short	0x0020
        /*0034*/ 	.byte	0x00, 0xf0, 0x11, 0x00


	//----- nvinfo : EIATTR_KPARAM_INFO
	.align		4
.L_369:
        /*0038*/ 	.byte	0x04, 0x17
        /*003a*/ 	.short	(.L_371 - .L_370)
.L_370:
        /*003c*/ 	.word	0x00000000
        /*0040*/ 	.short	0x0003
        /*0042*/ 	.short	0x0018
        /*0044*/ 	.byte	0x00, 0xf5, 0x21, 0x00


	//----- nvinfo : EIATTR_KPARAM_INFO
	.align		4
.L_371:
        /*0048*/ 	.byte	0x04, 0x17
        /*004a*/ 	.short	(.L_373 - .L_372)
.L_372:
        /*004c*/ 	.word	0x00000000
        /*0050*/ 	.short	0x0002
        /*0052*/ 	.short	0x0010
        /*0054*/ 	.byte	0x00, 0xf5, 0x21, 0x00


	//----- nvinfo : EIATTR_KPARAM_INFO
	.align		4
.L_373:
        /*0058*/ 	.byte	0x04, 0x17
        /*005a*/ 	.short	(.L_375 - .L_374)
.L_374:
        /*005c*/ 	.word	0x00000000
        /*0060*/ 	.short	0x0001
        /*0062*/ 	.short	0x0008
        /*0064*/ 	.byte	0x00, 0xf5, 0x21, 0x00


	//----- nvinfo : EIATTR_KPARAM_INFO
	.align		4
.L_375:
        /*0068*/ 	.byte	0x04, 0x17
        /*006a*/ 	.short	(.L_377 - .L_376)
.L_376:
        /*006c*/ 	.word	0x00000000
        /*0070*/ 	.short	0x0000
        /*0072*/ 	.short	0x0000
        /*0074*/ 	.byte	0x00, 0xf5, 0x21, 0x00


	//----- nvinfo : EIATTR_SPARSE_MMA_MASK
	.align		4
.L_377:
        /*0078*/ 	.byte	0x03, 0x50
        /*007a*/ 	.short	0x0000


	//----- nvinfo : EIATTR_MAXREG_COUNT
	.align		4
        /*007c*/ 	.byte	0x03, 0x1b
        /*007e*/ 	.short	0x00ff


	//----- nvinfo : EIATTR_NUM_BARRIERS
	.align		4
        /*0080*/ 	.byte	0x02, 0x4c
        /*0082*/ 	.byte	0x01
	.zero		1


	//----- nvinfo : EIATTR_MERCURY_ISA_VERSION
	.align		4
        /*0084*/ 	.byte	0x03, 0x5f
        /*0086*/ 	.short	0x0101


	//----- nvinfo : EIATTR_VRC_CTA_INIT_COUNT
	.align		4
        /*0088*/ 	.byte	0x02, 0x4a
	.zero		1
	.zero		1


	//----- nvinfo : EIATTR_EXIT_INSTR_OFFSETS
	.align		4
        /*008c*/ 	.byte	0x04, 0x1c
        /*008e*/ 	.short	(.L_379 - .L_378)


	//   ....[0]....
.L_378:
        /*0090*/ 	.word	0x000003b0


	//   ....[1]....
        /*0094*/ 	.word	0x00001680


	//----- nvinfo : EIATTR_CRS_STACK_SIZE
	.align		4
.L_379:
        /*0098*/ 	.byte	0x04, 0x1e
        /*009a*/ 	.short	(.L_381 - .L_380)
.L_380:
        /*009c*/ 	.word	0x00000000


	//----- nvinfo : EIATTR_CBANK_PARAM_SIZE
	.align		4
.L_381:
        /*00a0*/ 	.byte	0x03, 0x19
        /*00a2*/ 	.short	0x002c


	//----- nvinfo : EIATTR_PARAM_CBANK
	.align		4
        /*00a4*/ 	.byte	0x04, 0x0a
        /*00a6*/ 	.short	(.L_383 - .L_382)
	.align		4
.L_382:
        /*00a8*/ 	.word	index@(.nv.constant0.cudaComputeAutocor)
        /*00ac*/ 	.short	0x0380
        /*00ae*/ 	.short	0x002c


	//----- nvinfo : EIATTR_SW_WAR
	.align		4
.L_383:
        /*00b0*/ 	.byte	0x04, 0x36
        /*00b2*/ 	.short	(.L_385 - .L_384)
.L_384:
        /*00b4*/ 	.word	0x00000008
.L_385:


//--------------------- .nv.info.cudaFindWastedBits --------------------------
	.section	.nv.info.cudaFindWastedBits,"",@"SHT_CUDA_INFO"
	.sectionflags	@""
	.align	4


	//----- nvinfo : EIATTR_CUDA_API_VERSION
	.align		4
        /*0000*/ 	.byte	0x04, 0x37
        /*0002*/ 	.short	(.L_387 - .L_386)
.L_386:
        /*0004*/ 	.word	0x00000082


	//----- nvinfo : EIATTR_KPARAM_INFO
	.align		4
.L_387:
        /*0008*/ 	.byte	0x04, 0x17
        /*000a*/ 	.short	(.L_389 - .L_388)
.L_388:
        /*000c*/ 	.word	0x00000000
        /*0010*/ 	.short	0x0003
        /*0012*/ 	.short	0x0014
        /*0014*/ 	.byte	0x00, 0xf0, 0x11, 0x00


	//----- nvinfo : EIATTR_KPARAM_INFO
	.align		4
.L_389:
        /*0018*/ 	.byte	0x04, 0x17
        /*001a*/ 	.short	(.L_391 - .L_390)
.L_390:
        /*001c*/ 	.word	0x00000000
        /*0020*/ 	.short	0x0002
        /*0022*/ 	.short	0x0010
        /*0024*/ 	.byte	0x00, 0xf0, 0x11, 0x00


	//----- nvinfo : EIATTR_KPARAM_INFO
	.align		4
.L_391:
        /*0028*/ 	.byte	0x04, 0x17
        /*002a*/ 	.short	(.L_393 - .L_392)
.L_392:
        /*002c*/ 	.word	0x00000000
        /*0030*/ 	.short	0x0001
        /*0032*/ 	.short	0x0008
        /*0034*/ 	.byte	0x00, 0xf5, 0x21, 0x00


	//----- nvinfo : EIATTR_KPARAM_INFO
	.align		4
.L_393:
        /*0038*/ 	.byte	0x04, 0x17
        /*003a*/ 	.short	(.L_395 - .L_394)
.L_394:
        /*003c*/ 	.word	0x00000000
        /*0040*/ 	.short	0x0000
        /*0042*/ 	.short	0x0000
        /*0044*/ 	.byte	0x00, 0xf5, 0x21, 0x00


	//----- nvinfo : EIATTR_SPARSE_MMA_MASK
	.align		4
.L_395:
        /*0048*/ 	.byte	0x03, 0x50
        /*004a*/ 	.short	0x0000


	//----- nvinfo : EIATTR_MAXREG_COUNT
	.align		4
        /*004c*/ 	.byte	0x03, 0x1b
        /*004e*/ 	.short	0x00ff


	//----- nvinfo : EIATTR_NUM_BARRIERS
	.align		4
        /*0050*/ 	.byte	0x02, 0x4c
        /*0052*/ 	.byte	0x01
	.zero		1


	//----- nvinfo : EIATTR_MERCURY_ISA_VERSION
	.align		4
        /*0054*/ 	.byte	0x03, 0x5f
        /*0056*/ 	.short	0x0101


	//----- nvinfo : EIATTR_VRC_CTA_INIT_COUNT
	.align		4
        /*0058*/ 	.byte	0x02, 0x4a
	.zero		1
	.zero		1


	//----- nvinfo : EIATTR_EXIT_INSTR_OFFSETS
	.align		4
        /*005c*/ 	.byte	0x04, 0x1c
        /*005e*/ 	.short	(.L_397 - .L_396)


	//   ....[0]....
.L_396:
        /*0060*/ 	.word	0x00000990


	//   ....[1]....
        /*0064*/ 	.word	0x00000a50


	//----- nvinfo : EIATTR_CRS_STACK_SIZE
	.align		4
.L_397:
        /*0068*/ 	.byte	0x04, 0x1e
        /*006a*/ 	.short	(.L_399 - .L_398)
.L_398:
        /*006c*/ 	.word	0x00000000


	//----- nvinfo : EIATTR_CBANK_PARAM_SIZE
	.align		4
.L_399:
        /*0070*/ 	.byte	0x03, 0x19
        /*0072*/ 	.short	0x0018


	//----- nvinfo : EIATTR_PARAM_CBANK
	.align		4
        /*0074*/ 	.byte	0x04, 0x0a
        /*0076*/ 	.short	(.L_401 - .L_400)
	.align		4
.L_400:
        /*0078*/ 	.word	index@(.nv.constant0.cudaFindWastedBits)
        /*007c*/ 	.short	0x0380
        /*007e*/ 	.short	0x0018


	//----- nvinfo : EIATTR_SW_WAR
	.align		4
.L_401:
        /*0080*/ 	.byte	0x04, 0x36
        /*0082*/ 	.short	(.L_403 - .L_402)
.L_402:
        /*0084*/ 	.word	0x00000008
.L_403:


//--------------------- .nv.info.cudaChannelDecorr --------------------------
	.section	.nv.info.cudaChannelDecorr,"",@"SHT_CUDA_INFO"
	.sectionflags	@""
	.align	4


	//----- nvinfo : EIATTR_CUDA_API_VERSION
	.align		4
        /*0000*/ 	.byte	0x04, 0x37
        /*0002*/ 	.short	(.L_405 - .L_404)
.L_404:
        /*0004*/ 	.word	0x00000082


	//----- nvinfo : EIATTR_KPARAM_INFO
	.align		4
.L_405:
        /*0008*/ 	.byte	0x04, 0x17
        /*000a*/ 	.short	(.L_407 - .L_406)
.L_406:
        /*000c*/ 	.word	0x00000000
        /*0010*/ 	.short	0x0002
        /*0012*/ 	.short	0x0010
        /*0014*/ 	.byte	0x00, 0xf0, 0x11, 0x00


	//----- nvinfo : EIATTR_KPARAM_INFO
	.align		4
.L_407:
        /*0018*/ 	.byte	0x04, 0x17
        /*001a*/ 	.short	(.L_409 - .L_408)
.L_408:
        /*001c*/ 	.word	0x00000000
        /*0020*/ 	.short	0x0001
        /*0022*/ 	.short	0x0008
        /*0024*/ 	.byte	0x00, 0xf5, 0x21, 0x00


	//----- nvinfo : EIATTR_KPARAM_INFO
	.align		4
.L_409:
        /*0028*/ 	.byte	0x04, 0x17
        /*002a*/ 	.short	(.L_411 - .L_410)
.L_410:
        /*002c*/ 	.word	0x00000000
        /*0030*/ 	.short	0x0000
        /*0032*/ 	.short	0x0000
        /*0034*/ 	.byte	0x00, 0xf5, 0x21, 0x00


	//----- nvinfo : EIATTR_SPARSE_MMA_MASK
	.align		4
.L_411:
        /*0038*/ 	.byte	0x03, 0x50
        /*003a*/ 	.short	0x0000


	//----- nvinfo : EIATTR_MAXREG_COUNT
	.align		4
        /*003c*/ 	.byte	0x03, 0x1b
        /*003e*/ 	.short	0x00ff


	//----- nvinfo : EIATTR_MERCURY_ISA_VERSION
	.align		4
        /*0040*/ 	.byte	0x03, 0x5f
        /*0042*/ 	.short	0x0101


	//----- nvinfo : EIATTR_VRC_CTA_INIT_COUNT
	.align		4
        /*0044*/ 	.byte	0x02, 0x4a
	.zero		1
	.zero		1


	//----- nvinfo : EIATTR_EXIT_INSTR_OFFSETS
	.align		4
        /*0048*/ 	.byte	0x04, 0x1c
        /*004a*/ 	.short	(.L_413 - .L_412)


	//   ....[0]....
.L_412:
        /*004c*/ 	.word	0x00000070


	//   ....[1]....
        /*0050*/ 	.word	0x00000130


	//----- nvinfo : EIATTR_CBANK_PARAM_SIZE
	.align		4
.L_413:
        /*0054*/ 	.byte	0x03, 0x19
        /*0056*/ 	.short	0x0014


	//----- nvinfo : EIATTR_PARAM_CBANK
	.align		4
        /*0058*/ 	.byte	0x04, 0x0a
        /*005a*/ 	.short	(.L_415 - .L_414)
	.align		4
.L_414:
        /*005c*/ 	.word	index@(.nv.constant0.cudaChannelDecorr)
        /*0060*/ 	.short	0x0380
        /*0062*/ 	.short	0x0014


	//----- nvinfo : EIATTR_SW_WAR
	.align		4
.L_415:
        /*0064*/ 	.byte	0x04, 0x36
        /*0066*/ 	.short	(.L_417 - .L_416)
.L_416:
        /*0068*/ 	.word	0x00000008
.L_417:


//--------------------- .nv.info.cudaChannelDecorr2 --------------------------
	.section	.nv.info.cudaChannelDecorr2,"",@"SHT_CUDA_INFO"
	.sectionflags	@""
	.align	4


	//----- nvinfo : EIATTR_CUDA_API_VERSION
	.align		4
        /*0000*/ 	.byte	0x04, 0x37
        /*0002*/ 	.short	(.L_419 - .L_418)
.L_418:
        /*0004*/ 	.word	0x00000082


	//----- nvinfo : EIATTR_KPARAM_INFO
	.align		4
.L_419:
        /*0008*/ 	.byte	0x04, 0x17
        /*000a*/ 	.short	(.L_421 - .L_420)
.L_420:
        /*000c*/ 	.word	0x00000000
        /*0010*/ 	.short	0x0002
        /*0012*/ 	.short	0x0010
        /*0014*/ 	.byte	0x00, 0xf0, 0x11, 0x00


	//----- nvinfo : EIATTR_KPARAM_INFO
	.align		4
.L_421:
        /*0018*/ 	.byte	0x04, 0x17
        /*001a*/ 	.short	(.L_423 - .L_422)
.L_422:
        /*001c*/ 	.word	0x00000000
        /*0020*/ 	.short	0x0001
        /*0022*/ 	.short	0x0008
        /*0024*/ 	.byte	0x00, 0xf5, 0x21, 0x00


	//----- nvinfo : EIATTR_KPARAM_INFO
	.align		4
.L_423:
        /*0028*/ 	.byte	0x04, 0x17
        /*002a*/ 	.short	(.L_425 - .L_424)
.L_424:
        /*002c*/ 	.word	0x00000000
        /*0030*/ 	.short	0x0000
        /*0032*/ 	.short	0x0000
        /*0034*/ 	.byte	0x00, 0xf5, 0x21, 0x00


	//----- nvinfo : EIATTR_SPARSE_MMA_MASK
	.align		4
.L_425:
        /*0038*/ 	.byte	0x03, 0x50
        /*003a*/ 	.short	0x0000


	//----- nvinfo : EIATTR_MAXREG_COUNT
	.align		4
        /*003c*/ 	.byte	0x03, 0x1b
        /*003e*/ 	.short	0x00ff


	//----- nvinfo : EIATTR_MERCURY_ISA_VERSION
	.align		4
        /*0040*/ 	.byte	0x03, 0x5f
        /*0042*/ 	.short	0x0101


	//----- nvinfo : EIATTR_VRC_CTA_INIT_COUNT
	.align		4
        /*0044*/ 	.byte	0x02, 0x4a
	.zero		1
	.zero		1


	//----- nvinfo : EIATTR_EXIT_INSTR_OFFSETS
	.align		4
        /*0048*/ 	.byte	0x04, 0x1c
        /*004a*/ 	.short	(.L_427 - .L_426)


	//   ....[0]....
.L_426:
        /*004c*/ 	.word	0x00000070


	//   ....[1]....
        /*0050*/ 	.word	0x00000130


	//----- nvinfo : EIATTR_CBANK_PARAM_SIZE
	.align		4
.L_427:
        /*0054*/ 	.byte	0x03, 0x19
        /*0056*/ 	.short	0x0014


	//----- nvinfo : EIATTR_PARAM_CBANK
	.align		4
        /*0058*/ 	.byte	0x04, 0x0a
        /*005a*/ 	.short	(.L_429 - .L_428)
	.align		4
.L_428:
        /*005c*/ 	.word	index@(.nv.constant0.cudaChannelDecorr2)
        /*0060*/ 	.short	0x0380
        /*0062*/ 	.short	0x0014


	//----- nvinfo : EIATTR_SW_WAR
	.align		4
.L_429:
        /*0064*/ 	.byte	0x04, 0x36
        /*0066*/ 	.short	(.L_431 - .L_430)
.L_430:
        /*0068*/ 	.word	0x00000008
.L_431:


//--------------------- .nv.info.cudaStereoDecorr --------------------------
	.section	.nv.info.cudaStereoDecorr,"",@"SHT_CUDA_INFO"
	.sectionflags	@""
	.align	4


	//----- nvinfo : EIATTR_CUDA_API_VERSION
	.align		4
        /*0000*/ 	.byte	0x04, 0x37
        /*0002*/ 	.short	(.L_433 - .L_432)
.L_432:
        /*0004*/ 	.word	0x00000082


	//----- nvinfo : EIATTR_KPARAM_INFO
	.align		4
.L_433:
        /*0008*/ 	.byte	0x04, 0x17
        /*000a*/ 	.short	(.L_435 - .L_434)
.L_434:
        /*000c*/ 	.word	0x00000000
        /*0010*/ 	.short	0x0002
        /*0012*/ 	.short	0x0010
        /*0014*/ 	.byte	0x00, 0xf0, 0x11, 0x00


	//----- nvinfo : EIATTR_KPARAM_INFO
	.align		4
.L_435:
        /*0018*/ 	.byte	0x04, 0x17
        /*001a*/ 	.short	(.L_437 - .L_436)
.L_436:
        /*001c*/ 	.word	0x00000000
        /*0020*/ 	.short	0x0001
        /*0022*/ 	.short	0x0008
        /*0024*/ 	.byte	0x00, 0xf5, 0x21, 0x00


	//----- nvinfo : EIATTR_KPARAM_INFO
	.align		4
.L_437:
        /*0028*/ 	.byte	0x04, 0x17
        /*002a*/ 	.short	(.L_439 - .L_438)
.L_438:
        /*002c*/ 	.word	0x00000000
        /*0030*/ 	.short	0x0000
        /*0032*/ 	.short	0x0000
        /*0034*/ 	.byte	0x00, 0xf5, 0x21, 0x00


	//----- nvinfo : EIATTR_SPARSE_MMA_MASK
	.align		4
.L_439:
        /*0038*/ 	.byte	0x03, 0x50
        /*003a*/ 	.short	0x0000


	//----- nvinfo : EIATTR_MAXREG_COUNT
	.align		4
        /*003c*/ 	.byte	0x03, 0x1b
        /*003e*/ 	.short	0x00ff


	//----- nvinfo : EIATTR_MERCURY_ISA_VERSION
	.align		4
        /*0040*/ 	.byte	0x03, 0x5f
        /*0042*/ 	.short	0x0101


	//----- nvinfo : EIATTR_VRC_CTA_INIT_COUNT
	.align		4
        /*0044*/ 	.byte	0x02, 0x4a
	.zero		1
	.zero		1


	//----- nvinfo : EIATTR_EXIT_INSTR_OFFSETS
	.align		4
        /*0048*/ 	.byte	0x04, 0x1c
        /*004a*/ 	.short	(.L_441 - .L_440)


	//   ....[0]....
.L_440:
        /*004c*/ 	.word	0x00000070


	//   ....[1]....
        /*0050*/ 	.word	0x000001f0


	//----- nvinfo : EIATTR_CBANK_PARAM_SIZE
	.align		4
.L_441:
        /*0054*/ 	.byte	0x03, 0x19
        /*0056*/ 	.short	0x0014


	//----- nvinfo : EIATTR_PARAM_CBANK
	.align		4
        /*0058*/ 	.byte	0x04, 0x0a
        /*005a*/ 	.short	(.L_443 - .L_442)
	.align		4
.L_442:
        /*005c*/ 	.word	index@(.nv.constant0.cudaStereoDecorr)
        /*0060*/ 	.short	0x0380
        /*0062*/ 	.short	0x0014


	//----- nvinfo : EIATTR_SW_WAR
	.align		4
.L_443:
        /*0064*/ 	.byte	0x04, 0x36
        /*0066*/ 	.short	(.L_445 - .L_444)
.L_444:
        /*0068*/ 	.word	0x00000008
.L_445:


//--------------------- .nv.callgraph             --------------------------
	.section	.nv.callgraph,"",@"SHT_CUDA_CALLGRAPH"
	.align	4
	.sectionentsize	8
	.align		4
        /*0000*/ 	.word	0x00000000
	.align		4
        /*0004*/ 	.word	0xffffffff
	.align		4
        /*0008*/ 	.word	0x00000000
	.align		4
        /*000c*/ 	.word	0xfffffffe
	.align		4
        /*0010*/ 	.word	0x00000000
	.align		4
        /*0014*/ 	.word	0xfffffffd
	.align		4
        /*0018*/ 	.word	0x00000000
	.align		4
        /*001c*/ 	.word	0xfffffffc


//--------------------- .text.cudaFindPartitionOrder --------------------------
	.section	.text.cudaFindPartitionOrder,"ax",@progbits
	.align	128
        .global         cudaFindPartitionOrder
        .type           cudaFindPartitionOrder,@function
        .size           cudaFindPartitionOrder,(.L_x_236 - cudaFindPartitionOrder)
        .other          cudaFindPartitionOrder,@"STO_CUDA_ENTRY STV_DEFAULT"
cudaFindPartitionOrder:
.text.cudaFindPartitionOrder:
[----:B------:R-:W-:Y:S01]  /*0000*/  LDC R1, c[0x0][0x37c] ;  /* 0x0000df00ff017b82 */ /* 0x000fe20000000800 */
[----:B------:R-:W0:Y:S07]  /*0010*/  S2R R5, SR_TID.X ;  /* 0x0000000000057919 */ /* 0x000e2e0000002100 */
[----:B------:R-:W1:Y:S01]  /*0020*/  LDC R6, c[0x0][0x398] ;  /* 0x0000e600ff067b82 */ /* 0x000e620000000800 */
[----:B------:R-:W-:Y:S01]  /*0030*/  IMAD.MOV.U32 R3, RZ, RZ, 0x2 ;  /* 0x00000002ff037424 */ /* 0x000fe200078e00ff */
[----:B------:R-:W2:Y:S01]  /*0040*/  LDCU.64 UR6, c[0x0][0x358] ;  /* 0x00006b00ff0677ac */ /* 0x000ea20008000a00 */
[----:B------:R-:W3:Y:S03]  /*0050*/  S2R R0, SR_CTAID.Y ;  /* 0x0000000000007919 */ /* 0x000ee60000002600 */
[----:B-1----:R-:W-:Y:S01]  /*0060*/  SHF.L.U32 R10, R3, R6, RZ ;  /* 0x00000006030a7219 */ /* 0x002fe200000006ff */
[----:B------:R-:W-:Y:S01]  /*0070*/  VIADD R7, R6, 0x2 ;  /* 0x0000000206077836 */ /* 0x000fe20000000000 */
[----:B------:R-:W1:Y:S01]  /*0080*/  LDC.64 R2, c[0x0][0x388] ;  /* 0x0000e200ff027b82 */ /* 0x000e620000000a00 */
[C---:B0-----:R-:W-:Y:S01]  /*0090*/  VIADD R11, R5.reuse, 0x100 ;  /* 0x00000100050b7836 */ /* 0x041fe20000000000 */
[----:B------:R-:W-:-:S02]  /*00a0*/  ISETP.GE.U32.AND P1, PT, R5, R10, PT ;  /* 0x0000000a0500720c */ /* 0x000fc40003f26070 */
[----:B------:R-:W-:Y:S02]  /*00b0*/  ISETP.GT.U32.AND P0, PT, R5, 0x2f, PT ;  /* 0x0000002f0500780c */ /* 0x000fe40003f04070 */
[----:B------:R-:W-:Y:S02]  /*00c0*/  ISETP.GE.U32.AND P2, PT, R11, R10, PT ;  /* 0x0000000a0b00720c */ /* 0x000fe40003f46070 */
[----:B---3--:R-:W-:-:S05]  /*00d0*/  SHF.L.U32 R7, R0, R7, RZ ;  /* 0x0000000700077219 */ /* 0x008fca00000006ff */
[----:B------:R-:W-:Y:S02]  /*00e0*/  IMAD.IADD R4, R7, 0x1, R10 ;  /* 0x0000000107047824 */ /* 0x000fe400078e020a */
[----:B------:R-:W0:Y:S02]  /*00f0*/  @!P1 LDC.64 R14, c[0x0][0x390] ;  /* 0x0000e400ff0e9b82 */ /* 0x000e240000000a00 */
[C---:B------:R-:W-:Y:S02]  /*0100*/  @!P1 IMAD.IADD R7, R4.reuse, 0x1, R5 ;  /* 0x0000000104079824 */ /* 0x040fe400078e0205 */
[----:B------:R-:W-:Y:S01]  /*0110*/  @!P2 IADD3 R17, PT, PT, R4, R11, RZ ;  /* 0x0000000b0411a210 */ /* 0x000fe20007ffe0ff */
[----:B-1----:R-:W-:-:S03]  /*0120*/  IMAD.WIDE.U32 R2, R0, 0xc0, R2 ;  /* 0x000000c000027825 */ /* 0x002fc600078e0002 */
[----:B------:R-:W1:Y:S01]  /*0130*/  @!P2 LDC.64 R8, c[0x0][0x390] ;  /* 0x0000e400ff08ab82 */ /* 0x000e620000000a00 */
[----:B------:R-:W-:Y:S02]  /*0140*/  IMAD.MOV.U32 R11, RZ, RZ, RZ ;  /* 0x000000ffff0b7224 */ /* 0x000fe400078e00ff */
[----:B------:R-:W-:-:S06]  /*0150*/  @!P0 IMAD.WIDE.U32 R12, R5, 0x4, R2 ;  /* 0x00000004050c8825 */ /* 0x000fcc00078e0002 */
[----:B--2---:R-:W2:Y:S01]  /*0160*/  @!P0 LDG.E R13, desc[UR6][R12.64] ;  /* 0x000000060c0d8981 */ /* 0x004ea2000c1e1900 */
[----:B0-----:R-:W-:-:S04]  /*0170*/  @!P1 IMAD.WIDE.U32 R14, R7, 0x4, R14 ;  /* 0x00000004070e9825 */ /* 0x001fc800078e000e */
[----:B-1----:R-:W-:-:S04]  /*0180*/  @!P2 IMAD.WIDE.U32 R16, R17, 0x4, R8 ;  /* 0x000000041110a825 */ /* 0x002fc800078e0008 */
[----:B------:R-:W-:Y:S01]  /*0190*/  IMAD.MOV.U32 R9, RZ, RZ, RZ ;  /* 0x000000ffff097224 */ /* 0x000fe200078e00ff */
[----:B------:R-:W3:Y:S05]  /*01a0*/  @!P2 LDG.E R11, desc[UR6][R16.64] ;  /* 0x00000006100ba981 */ /* 0x000eea000c1e1900 */
[----:B------:R-:W4:Y:S01]  /*01b0*/  @!P1 LDG.E R9, desc[UR6][R14.64] ;  /* 0x000000060e099981 */ /* 0x000f22000c1e1900 */
[----:B------:R-:W0:Y:S01]  /*01c0*/  S2UR UR5, SR_CgaCtaId ;  /* 0x00000000000579c3 */ /* 0x000e220000008800 */
[----:B------:R-:W-:Y:S02]  /*01d0*/  UMOV UR4, 0x400 ;  /* 0x0000040000047882 */ /* 0x000fe40000000000 */
[----:B0-----:R-:W-:-:S06]  /*01e0*/  ULEA UR4, UR5, UR4, 0x18 ;  /* 0x0000000405047291 */ /* 0x001fcc000f8ec0ff */
[----:B------:R-:W-:-:S04]  /*01f0*/  IMAD.U32 R7, RZ, RZ, UR4 ;  /* 0x00000004ff077e24 */ /* 0x000fc8000f8e00ff */
[----:B------:R-:W-:-:S05]  /*0200*/  IMAD R8, R5, 0x4, R7 ;  /* 0x0000000405087824 */ /* 0x000fca00078e0207 */
[----:B--2---:R0:W-:Y:S01]  /*0210*/  @!P0 STS [R8+0xd00], R13 ;  /* 0x000d000d08008388 */ /* 0x0041e20000000800 */
[----:B------:R-:W-:-:S03]  /*0220*/  ISETP.GE.AND P0, PT, R6, RZ, PT ;  /* 0x000000ff0600720c */ /* 0x000fc60003f06270 */
[----:B---3--:R0:W-:Y:S04]  /*0230*/  STS [R8+0x400], R11 ;  /* 0x0004000b08007388 */ /* 0x0081e80000000800 */
[----:B----4-:R0:W-:Y:S01]  /*0240*/  STS [R8], R9 ;  /* 0x0000000908007388 */ /* 0x0101e20000000800 */
[----:B------:R-:W-:Y:S06]  /*0250*/  BAR.SYNC.DEFER_BLOCKING 0x0 ;  /* 0x0000000000007b1d */ /* 0x000fec0000010000 */
[----:B------:R-:W-:Y:S05]  /*0260*/  @!P0 BRA `(.L_x_0) ;  /* 0x0000000c000c8947 */ /* 0x000fea0003800000 */
[----:B------:R-:W1:Y:S01]  /*0270*/  LDCU UR4, c[0x0][0x398] ;  /* 0x00007300ff0477ac */ /* 0x000e620008000800 */
[----:B0-----:R-:W-:-:S04]  /*0280*/  LOP3.LUT R9, R6, 0x1, RZ, 0xc0, !PT ;  /* 0x0000000106097812 */ /* 0x001fc800078ec0ff */
[----:B------:R-:W-:Y:S01]  /*0290*/  ISETP.NE.U32.AND P0, PT, R9, 0x1, PT ;  /* 0x000000010900780c */ /* 0x000fe20003f05070 */
[----:B------:R-:W-:Y:S01]  /*02a0*/  IMAD.IADD R9, R10, 0x1, R5 ;  /* 0x000000010a097824 */ /* 0x000fe200078e0205 */
[----:B-1----:R-:W-:-:S11]  /*02b0*/  MOV R10, UR4 ;  /* 0x00000004000a7c02 */ /* 0x002fd60008000f00 */
[----:B------:R-:W-:Y:S05]  /*02c0*/  @!P0 BRA `(.L_x_1) ;  /* 0x0000000000f08947 */ /* 0x000fea0003800000 */
[----:B------:R-:W-:Y:S01]  /*02d0*/  IMAD.MOV.U32 R11, RZ, RZ, -0x2 ;  /* 0xfffffffeff0b7424 */ /* 0x000fe200078e00ff */
[----:B------:R-:W-:Y:S01]  /*02e0*/  ISETP.GT.U32.AND P1, PT, R5, 0x7f, PT ;  /* 0x0000007f0500780c */ /* 0x000fe20003f24070 */
[----:B------:R-:W-:Y:S03]  /*02f0*/  BSSY.RECONVERGENT B0, `(.L_x_2) ;  /* 0x0000037000007945 */ /* 0x000fe60003800200 */
[----:B------:R-:W-:-:S05]  /*0300*/  SHF.L.U32 R10, R11, R6, RZ ;  /* 0x000000060b0a7219 */ /* 0x000fca00000006ff */
[----:B------:R-:W-:-:S04]  /*0310*/  IMAD.IADD R10, R9, 0x1, R10 ;  /* 0x00000001090a7824 */ /* 0x000fc800078e020a */
[----:B------:R-:W-:Y:S01]  /*0320*/  IMAD R11, R10, 0x4, R7 ;  /* 0x000000040a0b7824 */ /* 0x000fe200078e0207 */
[----:B------:R-:W-:-:S04]  /*0330*/  SHF.R.U32.HI R10, RZ, R6, R5 ;  /* 0x00000006ff0a7219 */ /* 0x000fc80000011605 */
[----:B------:R-:W-:Y:S01]  /*0340*/  ISETP.NE.AND P0, PT, R10, RZ, PT ;  /* 0x000000ff0a00720c */ /* 0x000fe20003f05270 */
[----:B------:R-:W0:Y:S03]  /*0350*/  LDS R11, [R11] ;  /* 0x000000000b0b7984 */ /* 0x000e260000000800 */
[----:B0-----:R-:W-:Y:S02]  /*0360*/  SEL R13, R11, RZ, !P0 ;  /* 0x000000ff0b0d7207 */ /* 0x001fe40004000000 */
[----:B------:R-:W-:-:S03]  /*0370*/  ISETP.GT.U32.AND P0, PT, R5, 0x3f, PT ;  /* 0x0000003f0500780c */ /* 0x000fc60003f04070 */
[----:B------:R-:W-:Y:S01]  /*0380*/  STS [R8+0x800], R13 ;  /* 0x0008000d08007388 */ /* 0x000fe20000000800 */
[----:B------:R-:W-:Y:S06]  /*0390*/  BAR.SYNC.DEFER_BLOCKING 0x0 ;  /* 0x0000000000007b1d */ /* 0x000fec0000010000 */
[----:B------:R-:W-:Y:S04]  /*03a0*/  @!P1 LDS R10, [R8+0xa00] ;  /* 0x000a0000080a9984 */ /* 0x000fe80000000800 */
[----:B------:R-:W0:Y:S02]  /*03b0*/  @!P1 LDS R15, [R8+0x800] ;  /* 0x00080000080f9984 */ /* 0x000e240000000800 */
[----:B0-----:R-:W-:-:S05]  /*03c0*/  @!P1 IMAD.IADD R15, R10, 0x1, R15 ;  /* 0x000000010a0f9824 */ /* 0x001fca00078e020f */
[----:B------:R-:W-:Y:S01]  /*03d0*/  @!P1 STS [R8+0x800], R15 ;  /* 0x0008000f08009388 */ /* 0x000fe20000000800 */
[----:B------:R-:W-:Y:S01]  /*03e0*/  BAR.SYNC.DEFER_BLOCKING 0x0 ;  /* 0x0000000000007b1d */ /* 0x000fe20000010000 */
[----:B------:R-:W-:-:S05]  /*03f0*/  ISETP.GT.U32.AND P1, PT, R5, 0x1f, PT ;  /* 0x0000001f0500780c */ /* 0x000fca0003f24070 */
[----:B------:R-:W-:Y:S04]  /*0400*/  @!P0 LDS R10, [R8+0x900] ;  /* 0x00090000080a8984 */ /* 0x000fe80000000800 */
[----:B------:R-:W0:Y:S02]  /*0410*/  @!P0 LDS R11, [R8+0x800] ;  /* 0x00080000080b8984 */ /* 0x000e240000000800 */
[----:B0-----:R-:W-:-:S05]  /*0420*/  @!P0 IADD3 R11, PT, PT, R10, R11, RZ ;  /* 0x0000000b0a0b8210 */ /* 0x001fca0007ffe0ff */
[----:B------:R-:W-:Y:S01]  /*0430*/  @!P0 STS [R8+0x800], R11 ;  /* 0x0008000b08008388 */ /* 0x000fe20000000800 */
[----:B------:R-:W-:Y:S06]  /*0440*/  BAR.SYNC.DEFER_BLOCKING 0x0 ;  /* 0x0000000000007b1d */ /* 0x000fec0000010000 */
[----:B------:R-:W-:Y:S04]  /*0450*/  @!P1 LDS R10, [R8+0x880] ;  /* 0x00088000080a9984 */ /* 0x000fe80000000800 */
[----:B------:R-:W0:Y:S02]  /*0460*/  @!P1 LDS R13, [R8+0x800] ;  /* 0x00080000080d9984 */ /* 0x000e240000000800 */
[----:B0-----:R-:W-:-:S05]  /*0470*/  @!P1 IMAD.IADD R13, R10, 0x1, R13 ;  /* 0x000000010a0d9824 */ /* 0x001fca00078e020d */
[----:B------:R0:W-:Y:S01]  /*0480*/  @!P1 STS [R8+0x800], R13 ;  /* 0x0008000d08009388 */ /* 0x0001e20000000800 */
[----:B------:R-:W-:Y:S06]  /*0490*/  BAR.SYNC.DEFER_BLOCKING 0x0 ;  /* 0x0000000000007b1d */ /* 0x000fec0000010000 */
[----:B------:R-:W-:Y:S05]  /*04a0*/  @P1 BRA `(.L_x_3) ;  /* 0x00000000006c1947 */ /* 0x000fea0003800000 */
[----:B------:R-:W-:Y:S01]  /*04b0*/  LDS R10, [R8+0x840] ;  /* 0x00084000080a7984 */ /* 0x000fe20000000800 */
[----:B------:R-:W-:-:S03]  /*04c0*/  ISETP.NE.AND P0, PT, R5, RZ, PT ;  /* 0x000000ff0500720c */ /* 0x000fc60003f05270 */
[----:B------:R-:W1:Y:S02]  /*04d0*/  LDS R11, [R8+0x800] ;  /* 0x00080000080b7984 */ /* 0x000e640000000800 */
[----:B-1----:R-:W-:-:S05]  /*04e0*/  IMAD.IADD R11, R10, 0x1, R11 ;  /* 0x000000010a0b7824 */ /* 0x002fca00078e020b */
[----:B------:R-:W-:Y:S04]  /*04f0*/  STS [R8+0x800], R11 ;  /* 0x0008000b08007388 */ /* 0x000fe80000000800 */
[----:B------:R-:W-:Y:S04]  /*0500*/  LDS R10, [R8+0x820] ;  /* 0x00082000080a7984 */ /* 0x000fe80000000800 */
[----:B0-----:R-:W0:Y:S02]  /*0510*/  LDS R13, [R8+0x800] ;  /* 0x00080000080d7984 */ /* 0x001e240000000800 */
[----:B0-----:R-:W-:-:S05]  /*0520*/  IMAD.IADD R13, R10, 0x1, R13 ;  /* 0x000000010a0d7824 */ /* 0x001fca00078e020d */
[----:B------:R0:W-:Y:S04]  /*0530*/  STS [R8+0x800], R13 ;  /* 0x0008000d08007388 */ /* 0x0001e80000000800 */
[----:B------:R-:W-:Y:S04]  /*0540*/  LDS R10, [R8+0x810] ;  /* 0x00081000080a7984 */ /* 0x000fe80000000800 */
[----:B------:R-:W1:Y:S01]  /*0550*/  LDS R15, [R8+0x800] ;  /* 0x00080000080f7984 */ /* 0x000e620000000800 */
[----:B0-----:R-:W-:-:S05]  /*0560*/  @!P0 IMAD.MOV.U32 R13, RZ, RZ, 0x4 ;  /* 0x00000004ff0d8424 */ /* 0x001fca00078e00ff */
[----:B------:R-:W-:Y:S01]  /*0570*/  @!P0 SHF.L.U32 R13, R13, R6, RZ ;  /* 0x000000060d0d8219 */ /* 0x000fe200000006ff */
[----:B-1----:R-:W-:-:S05]  /*0580*/  IMAD.IADD R15, R10, 0x1, R15 ;  /* 0x000000010a0f7824 */ /* 0x002fca00078e020f */
[----:B------:R0:W-:Y:S04]  /*0590*/  STS [R8+0x800], R15 ;  /* 0x0008000f08007388 */ /* 0x0001e80000000800 */
[----:B------:R-:W-:Y:S04]  /*05a0*/  LDS R10, [R8+0x808] ;  /* 0x00080800080a7984 */ /* 0x000fe80000000800 */
[----:B------:R-:W1:Y:S01]  /*05b0*/  LDS R17, [R8+0x800] ;  /* 0x0008000008117984 */ /* 0x000e620000000800 */
[----:B0-----:R-:W-:Y:S01]  /*05c0*/  @!P0 IMAD R15, R6, 0x4, R7 ;  /* 0x00000004060f8824 */ /* 0x001fe200078e0207 */
[----:B-1----:R-:W-:-:S05]  /*05d0*/  IADD3 R17, PT, PT, R10, R17, RZ ;  /* 0x000000110a117210 */ /* 0x002fca0007ffe0ff */
[----:B------:R-:W-:Y:S04]  /*05e0*/  STS [R8+0x800], R17 ;  /* 0x0008001108007388 */ /* 0x000fe80000000800 */
[----:B------:R-:W-:Y:S04]  /*05f0*/  LDS R10, [R8+0x804] ;  /* 0x00080400080a7984 */ /* 0x000fe80000000800 */
[----:B------:R-:W0:Y:S02]  /*0600*/  LDS R11, [R8+0x800] ;  /* 0x00080000080b7984 */ /* 0x000e240000000800 */
[----:B0-----:R-:W-:-:S05]  /*0610*/  IMAD.IADD R11, R10, 0x1, R11 ;  /* 0x000000010a0b7824 */ /* 0x001fca00078e020b */
[----:B------:R-:W-:Y:S04]  /*0620*/  STS [R8+0x800], R11 ;  /* 0x0008000b08007388 */ /* 0x000fe80000000800 */
[----:B------:R-:W0:Y:S02]  /*0630*/  @!P0 LDS R10, [R7+0x800] ;  /* 0x00080000070a8984 */ /* 0x000e240000000800 */
[----:B0-----:R-:W-:-:S05]  /*0640*/  @!P0 IMAD.IADD R10, R10, 0x1, R13 ;  /* 0x000000010a0a8824 */ /* 0x001fca00078e020d */
[----:B------:R1:W-:Y:S02]  /*0650*/  @!P0 STS [R15+0xc00], R10 ;  /* 0x000c000a0f008388 */ /* 0x0003e40000000800 */
.L_x_3:
[----:B------:R-:W-:Y:S05]  /*0660*/  BSYNC.RECONVERGENT B0 ;  /* 0x0000000000007941 */ /* 0x000fea0003800200 */
.L_x_2:
[----:B------:R-:W-:Y:S01]  /*0670*/  BAR.SYNC.DEFER_BLOCKING 0x0 ;  /* 0x0000000000007b1d */ /* 0x000fe20000010000 */
[----:B-1----:R-:W-:-:S07]  /*0680*/  IADD3 R10, PT, PT, R6, -0x1, RZ ;  /* 0xffffffff060a7810 */ /* 0x002fce0007ffe0ff */
.L_x_1:
[----:B------:R-:W-:-:S13]  /*0690*/  ISETP.NE.AND P0, PT, R6, RZ, PT ;  /* 0x000000ff0600720c */ /* 0x000fda0003f05270 */
[----:B------:R-:W-:Y:S05]  /*06a0*/  @!P0 BRA `(.L_x_0) ;  /* 0x0000000400fc8947 */ /* 0x000fea0003800000 */
[C---:B------:R-:W-:Y:S01]  /*06b0*/  IMAD R11, R10.reuse, 0x4, R7 ;  /* 0x000000040a0b7824 */ /* 0x040fe200078e0207 */
[----:B------:R-:W-:Y:S01]  /*06c0*/  ISETP.GT.U32.AND P0, PT, R5, 0x7f, PT ;  /* 0x0000007f0500780c */ /* 0x000fe20003f04070 */
[----:B------:R-:W-:Y:S02]  /*06d0*/  VIADD R6, R10, 0xffffffff ;  /* 0xffffffff0a067836 */ /* 0x000fe40000000000 */
[----:B------:R-:W-:-:S10]  /*06e0*/  VIADD R10, R11, 0xc00 ;  /* 0x00000c000b0a7836 */ /* 0x000fd40000000000 */
.L_x_8:
[----:B------:R-:W-:Y:S01]  /*06f0*/  VIADD R12, R6, 0x1 ;  /* 0x00000001060c7836 */ /* 0x000fe20000000000 */
[----:B------:R-:W-:Y:S01]  /*0700*/  MOV R17, 0xfffffffe ;  /* 0xfffffffe00117802 */ /* 0x000fe20000000f00 */
[----:B------:R-:W-:Y:S01]  /*0710*/  BSSY.RECONVERGENT B0, `(.L_x_4) ;  /* 0x000003b000007945 */ /* 0x000fe20003800200 */
[----:B------:R-:W-:Y:S02]  /*0720*/  ISETP.GT.U32.AND P2, PT, R5, 0x1f, PT ;  /* 0x0000001f0500780c */ /* 0x000fe40003f44070 */
[-C--:B------:R-:W-:Y:S02]  /*0730*/  SHF.L.U32 R14, R17, R12.reuse, RZ ;  /* 0x0000000c110e7219 */ /* 0x080fe400000006ff */
[----:B0-----:R-:W-:-:S03]  /*0740*/  SHF.R.U32.HI R11, RZ, R12, R5 ;  /* 0x0000000cff0b7219 */ /* 0x001fc60000011605 */
[----:B------:R-:W-:Y:S01]  /*0750*/  IMAD.IADD R14, R9, 0x1, R14 ;  /* 0x00000001090e7824 */ /* 0x000fe200078e020e */
[----:B------:R-:W-:-:S03]  /*0760*/  ISETP.NE.AND P1, PT, R11, RZ, PT ;  /* 0x000000ff0b00720c */ /* 0x000fc60003f25270 */
[----:B------:R-:W-:-:S06]  /*0770*/  IMAD R14, R14, 0x4, R7 ;  /* 0x000000040e0e7824 */ /* 0x000fcc00078e0207 */
[----:B------:R-:W1:Y:S02]  /*0780*/  LDS R14, [R14] ;  /* 0x000000000e0e7984 */ /* 0x000e640000000800 */
[----:B-1----:R-:W-:Y:S02]  /*0790*/  SEL R11, R14, RZ, !P1 ;  /* 0x000000ff0e0b7207 */ /* 0x002fe40004800000 */
[----:B------:R-:W-:-:S03]  /*07a0*/  ISETP.GT.U32.AND P1, PT, R5, 0x3f, PT ;  /* 0x0000003f0500780c */ /* 0x000fc60003f24070 */
[----:B------:R-:W-:Y:S01]  /*07b0*/  STS [R8+0x800], R11 ;  /* 0x0008000b08007388 */ /* 0x000fe20000000800 */
[----:B------:R-:W-:Y:S06]  /*07c0*/  BAR.SYNC.DEFER_BLOCKING 0x0 ;  /* 0x0000000000007b1d */ /* 0x000fec0000010000 */
[----:B0-----:R-:W-:Y:S04]  /*07d0*/  @!P0 LDS R13, [R8+0xa00] ;  /* 0x000a0000080d8984 */ /* 0x001fe80000000800 */
[----:B------:R-:W0:Y:S02]  /*07e0*/  @!P0 LDS R16, [R8+0x800] ;  /* 0x0008000008108984 */ /* 0x000e240000000800 */
[----:B0-----:R-:W-:Y:S01]  /*07f0*/  @!P0 IMAD.IADD R13, R13, 0x1, R16 ;  /* 0x000000010d0d8824 */ /* 0x001fe200078e0210 */
[----:B------:R-:W-:-:S04]  /*0800*/  SHF.L.U32 R16, R17, R6, RZ ;  /* 0x0000000611107219 */ /* 0x000fc800000006ff */
[----:B------:R-:W-:Y:S01]  /*0810*/  @!P0 STS [R8+0x800], R13 ;  /* 0x0008000d08008388 */ /* 0x000fe20000000800 */
[----:B------:R-:W-:Y:S06]  /*0820*/  BAR.SYNC.DEFER_BLOCKING 0x0 ;  /* 0x0000000000007b1d */ /* 0x000fec0000010000 */
[----:B------:R-:W-:Y:S04]  /*0830*/  @!P1 LDS R14, [R8+0x900] ;  /* 0x00090000080e9984 */ /* 0x000fe80000000800 */
[----:B------:R-:W0:Y:S02]  /*0840*/  @!P1 LDS R15, [R8+0x800] ;  /* 0x00080000080f9984 */ /* 0x000e240000000800 */
[----:B0-----:R-:W-:-:S05]  /*0850*/  @!P1 IMAD.IADD R15, R14, 0x1, R15 ;  /* 0x000000010e0f9824 */ /* 0x001fca00078e020f */
[----:B------:R-:W-:Y:S01]  /*0860*/  @!P1 STS [R8+0x800], R15 ;  /* 0x0008000f08009388 */ /* 0x000fe20000000800 */
[----:B------:R-:W-:Y:S06]  /*0870*/  BAR.SYNC.DEFER_BLOCKING 0x0 ;  /* 0x0000000000007b1d */ /* 0x000fec0000010000 */
[----:B------:R-:W-:Y:S04]  /*0880*/  @!P2 LDS R11, [R8+0x880] ;  /* 0x00088000080ba984 */ /* 0x000fe80000000800 */
[----:B------:R-:W0:Y:S02]  /*0890*/  @!P2 LDS R14, [R8+0x800] ;  /* 0x00080000080ea984 */ /* 0x000e240000000800 */
[----:B0-----:R-:W-:Y:S01]  /*08a0*/  @!P2 IADD3 R11, PT, PT, R11, R14, RZ ;  /* 0x0000000e0b0ba210 */ /* 0x001fe20007ffe0ff */
[----:B------:R-:W-:-:S04]  /*08b0*/  IMAD.IADD R14, R9, 0x1, R16 ;  /* 0x00000001090e7824 */ /* 0x000fc800078e0210 */
[----:B------:R0:W-:Y:S01]  /*08c0*/  @!P2 STS [R8+0x800], R11 ;  /* 0x0008000b0800a388 */ /* 0x0001e20000000800 */
[----:B------:R-:W-:Y:S06]  /*08d0*/  BAR.SYNC.DEFER_BLOCKING 0x0 ;  /* 0x0000000000007b1d */ /* 0x000fec0000010000 */
[----:B------:R-:W-:Y:S05]  /*08e0*/  @P2 BRA `(.L_x_5) ;  /* 0x0000000000742947 */ /* 0x000fea0003800000 */
[----:B0-----:R-:W-:Y:S01]  /*08f0*/  LDS R11, [R8+0x840] ;  /* 0x00084000080b7984 */ /* 0x001fe20000000800 */
[----:B------:R-:W-:-:S03]  /*0900*/  ISETP.NE.AND P0, PT, R5, RZ, PT ;  /* 0x000000ff0500720c */ /* 0x000fc60003f05270 */
[----:B------:R-:W0:Y:S10]  /*0910*/  LDS R16, [R8+0x800] ;  /* 0x0008000008107984 */ /* 0x000e340000000800 */
[----:B------:R-:W1:Y:S01]  /*0920*/  @!P0 S2R R18, SR_CgaCtaId ;  /* 0x0000000000128919 */ /* 0x000e620000008800 */
[----:B0-----:R-:W-:-:S05]  /*0930*/  IMAD.IADD R11, R11, 0x1, R16 ;  /* 0x000000010b0b7824 */ /* 0x001fca00078e0210 */
[----:B------:R-:W-:Y:S04]  /*0940*/  STS [R8+0x800], R11 ;  /* 0x0008000b08007388 */ /* 0x000fe80000000800 */
[----:B------:R-:W-:Y:S04]  /*0950*/  LDS R13, [R8+0x820] ;  /* 0x00082000080d7984 */ /* 0x000fe80000000800 */
[----:B------:R-:W0:Y:S02]  /*0960*/  LDS R16, [R8+0x800] ;  /* 0x0008000008107984 */ /* 0x000e240000000800 */
[----:B0-----:R-:W-:-:S05]  /*0970*/  IMAD.IADD R13, R13, 0x1, R16 ;  /* 0x000000010d0d7824 */ /* 0x001fca00078e0210 */
[----:B------:R0:W-:Y:S04]  /*0980*/  STS [R8+0x800], R13 ;  /* 0x0008000d08007388 */ /* 0x0001e80000000800 */
[----:B------:R-:W-:Y:S04]  /*0990*/  LDS R15, [R8+0x810] ;  /* 0x00081000080f7984 */ /* 0x000fe80000000800 */
[----:B------:R-:W2:Y:S01]  /*09a0*/  LDS R16, [R8+0x800] ;  /* 0x0008000008107984 */ /* 0x000ea20000000800 */
[----:B0-----:R-:W-:-:S04]  /*09b0*/  @!P0 MOV R13, 0x400 ;  /* 0x00000400000d8802 */ /* 0x001fc80000000f00 */
[----:B-1----:R-:W-:Y:S01]  /*09c0*/  @!P0 LEA R7, R18, R13, 0x18 ;  /* 0x0000000d12078211 */ /* 0x002fe200078ec0ff */
[----:B--2---:R-:W-:-:S05]  /*09d0*/  IMAD.IADD R15, R15, 0x1, R16 ;  /* 0x000000010f0f7824 */ /* 0x004fca00078e0210 */
[----:B------:R0:W-:Y:S04]  /*09e0*/  STS [R8+0x800], R15 ;  /* 0x0008000f08007388 */ /* 0x0001e80000000800 */
[----:B------:R-:W-:Y:S04]  /*09f0*/  LDS R16, [R8+0x808] ;  /* 0x0008080008107984 */ /* 0x000fe80000000800 */
[----:B------:R-:W1:Y:S01]  /*0a00*/  LDS R17, [R8+0x800] ;  /* 0x0008000008117984 */ /* 0x000e620000000800 */
[----:B0-----:R-:W-:Y:S01]  /*0a10*/  @!P0 IMAD.MOV.U32 R15, RZ, RZ, 0x4 ;  /* 0x00000004ff0f8424 */ /* 0x001fe200078e00ff */
[----:B-1----:R-:W-:-:S05]  /*0a20*/  IADD3 R17, PT, PT, R16, R17, RZ ;  /* 0x0000001110117210 */ /* 0x002fca0007ffe0ff */
[----:B------:R-:W-:Y:S04]  /*0a30*/  STS [R8+0x800], R17 ;  /* 0x0008001108007388 */ /* 0x000fe80000000800 */
[----:B------:R-:W-:Y:S04]  /*0a40*/  LDS R11, [R8+0x804] ;  /* 0x00080400080b7984 */ /* 0x000fe80000000800 */
[----:B------:R-:W0:Y:S02]  /*0a50*/  LDS R16, [R8+0x800] ;  /* 0x0008000008107984 */ /* 0x000e240000000800 */
[----:B0-----:R-:W-:Y:S01]  /*0a60*/  IMAD.IADD R11, R11, 0x1, R16 ;  /* 0x000000010b0b7824 */ /* 0x001fe200078e0210 */
[----:B------:R-:W-:-:S04]  /*0a70*/  @!P0 SHF.L.U32 R16, R15, R12, RZ ;  /* 0x0000000c0f108219 */ /* 0x000fc800000006ff */
[----:B------:R-:W-:Y:S04]  /*0a80*/  STS [R8+0x800], R11 ;  /* 0x0008000b08007388 */ /* 0x000fe80000000800 */
[----:B------:R-:W0:Y:S02]  /*0a90*/  @!P0 LDS R13, [R7+0x800] ;  /* 0x00080000070d8984 */ /* 0x000e240000000800 */
[----:B0-----:R-:W-:-:S05]  /*0aa0*/  @!P0 IMAD.IADD R13, R13, 0x1, R16 ;  /* 0x000000010d0d8824 */ /* 0x001fca00078e0210 */
[----:B------:R1:W-:Y:S02]  /*0ab0*/  @!P0 STS [R10], R13 ;  /* 0x0000000d0a008388 */ /* 0x0003e40000000800 */
.L_x_5:
[----:B------:R-:W-:Y:S05]  /*0ac0*/  BSYNC.RECONVERGENT B0 ;  /* 0x0000000000007941 */ /* 0x000fea0003800200 */
.L_x_4:
[----:B------:R-:W-:Y:S01]  /*0ad0*/  BAR.SYNC.DEFER_BLOCKING 0x0 ;  /* 0x0000000000007b1d */ /* 0x000fe20000010000 */
[----:B------:R-:W-:Y:S01]  /*0ae0*/  IMAD R14, R14, 0x4, R7 ;  /* 0x000000040e0e7824 */ /* 0x000fe200078e0207 */
[----:B0-----:R-:W-:Y:S02]  /*0af0*/  SHF.R.U32.HI R11, RZ, R6, R5 ;  /* 0x00000006ff0b7219 */ /* 0x001fe40000011605 */
[----:B------:R-:W-:Y:S02]  /*0b00*/  ISETP.GT.U32.AND P0, PT, R5, 0x7f, PT ;  /* 0x0000007f0500780c */ /* 0x000fe40003f04070 */
[----:B------:R-:W-:Y:S01]  /*0b10*/  ISETP.NE.AND P3, PT, R11, RZ, PT ;  /* 0x000000ff0b00720c */ /* 0x000fe20003f65270 */
[----:B------:R-:W-:Y:S01]  /*0b20*/  BSSY.RECONVERGENT B0, `(.L_x_6) ;  /* 0x0000032000007945 */ /* 0x000fe20003800200 */
[----:B------:R-:W0:Y:S02]  /*0b30*/  LDS R14, [R14] ;  /* 0x000000000e0e7984 */ /* 0x000e240000000800 */
[----:B0-----:R-:W-:-:S05]  /*0b40*/  SEL R11, R14, RZ, !P3 ;  /* 0x000000ff0e0b7207 */ /* 0x001fca0005800000 */
[----:B------:R-:W-:Y:S01]  /*0b50*/  STS [R8+0x800], R11 ;  /* 0x0008000b08007388 */ /* 0x000fe20000000800 */
[----:B------:R-:W-:Y:S06]  /*0b60*/  BAR.SYNC.DEFER_BLOCKING 0x0 ;  /* 0x0000000000007b1d */ /* 0x000fec0000010000 */
[----:B-1----:R-:W-:Y:S04]  /*0b70*/  @!P0 LDS R13, [R8+0xa00] ;  /* 0x000a0000080d8984 */ /* 0x002fe80000000800 */
[----:B------:R-:W0:Y:S02]  /*0b80*/  @!P0 LDS R16, [R8+0x800] ;  /* 0x0008000008108984 */ /* 0x000e240000000800 */
[----:B0-----:R-:W-:-:S05]  /*0b90*/  @!P0 IADD3 R13, PT, PT, R13, R16, RZ ;  /* 0x000000100d0d8210 */ /* 0x001fca0007ffe0ff */
        /* <DEDUP_REMOVED lines=26> */
[----:B-1----:R-:W-:Y:S02]  /*0d40*/  @!P1 LEA R7, R16, R13, 0x18 ;  /* 0x0000000d10079211 */ /* 0x002fe400078ec0ff */
[----:B--2---:R-:W-:-:S05]  /*0d50*/  IADD3 R15, PT, PT, R14, R15, RZ ;  /* 0x0000000f0e0f7210 */ /* 0x004fca0007ffe0ff */
[----:B------:R0:W-:Y:S04]  /*0d60*/  STS [R8+0x800], R15 ;  /* 0x0008000f08007388 */ /* 0x0001e80000000800 */
[----:B------:R-:W-:Y:S04]  /*0d70*/  LDS R14, [R8+0x808] ;  /* 0x00080800080e7984 */ /* 0x000fe80000000800 */
[----:B------:R-:W1:Y:S01]  /*0d80*/  LDS R17, [R8+0x800] ;  /* 0x0008000008117984 */ /* 0x000e620000000800 */
[----:B0-----:R-:W-:Y:S02]  /*0d90*/  @!P1 IMAD.MOV.U32 R15, RZ, RZ, 0x4 ;  /* 0x00000004ff0f9424 */ /* 0x001fe400078e00ff */
[----:B-1----:R-:W-:-:S05]  /*0da0*/  IMAD.IADD R17, R14, 0x1, R17 ;  /* 0x000000010e117824 */ /* 0x002fca00078e0211 */
        /* <DEDUP_REMOVED lines=8> */
[----:B------:R1:W-:Y:S02]  /*0e30*/  @!P1 STS [R10+-0x4], R13 ;  /* 0xfffffc0d0a009388 */ /* 0x0003e40000000800 */
.L_x_7:
[----:B------:R-:W-:Y:S05]  /*0e40*/  BSYNC.RECONVERGENT B0 ;  /* 0x0000000000007941 */ /* 0x000fea0003800200 */
.L_x_6:
[----:B------:R-:W-:Y:S01]  /*0e50*/  BAR.SYNC.DEFER_BLOCKING 0x0 ;  /* 0x0000000000007b1d */ /* 0x000fe20000010000 */
[----:B------:R-:W-:Y:S01]  /*0e60*/  ISETP.GT.AND P1, PT, R12, 0x1, PT ;  /* 0x000000010c00780c */ /* 0x000fe20003f24270 */
[----:B-1----:R-:W-:Y:S01]  /*0e70*/  VIADD R10, R10, 0xfffffff8 ;  /* 0xfffffff80a0a7836 */ /* 0x002fe20000000000 */
[----:B------:R-:W-:-:S11]  /*0e80*/  IADD3 R6, PT, PT, R6, -0x2, RZ ;  /* 0xfffffffe06067810 */ /* 0x000fd60007ffe0ff */
[----:B------:R-:W-:Y:S05]  /*0e90*/  @P1 BRA `(.L_x_8) ;  /* 0xfffffff800141947 */ /* 0x000fea000383ffff */
.L_x_0:
[----:B------:R-:W-:Y:S01]  /*0ea0*/  ISETP.GT.U32.AND P0, PT, R5, 0x1f, PT ;  /* 0x0000001f0500780c */ /* 0x000fe20003f04070 */
[----:B------:R-:W-:-:S12]  /*0eb0*/  BSSY.RECONVERGENT B0, `(.L_x_9) ;  /* 0x0000044000007945 */ /* 0x000fd80003800200 */
[----:B------:R-:W-:Y:S05]  /*0ec0*/  @P0 BRA `(.L_x_10) ;  /* 0x0000000400080947 */ /* 0x000fea0003800000 */
[----:B------:R-:W1:Y:S01]  /*0ed0*/  LDCU UR4, c[0x0][0x398] ;  /* 0x00007300ff0477ac */ /* 0x000e620008000800 */
[----:B------:R-:W-:Y:S01]  /*0ee0*/  LDS R10, [R8+0xc20] ;  /* 0x000c2000080a7984 */ /* 0x000fe20000000800 */
[C---:B------:R-:W-:Y:S02]  /*0ef0*/  VIADD R6, R8.reuse, 0xc80 ;  /* 0x00000c8008067836 */ /* 0x040fe40000000000 */
[----:B0-----:R-:W-:Y:S01]  /*0f00*/  VIADD R9, R8, 0xca0 ;  /* 0x00000ca008097836 */ /* 0x001fe20000000000 */
[----:B------:R-:W-:Y:S04]  /*0f10*/  LDS R12, [R8+0xc10] ;  /* 0x000c1000080c7984 */ /* 0x000fe80000000800 */
[----:B------:R-:W-:Y:S04]  /*0f20*/  STS [R8+0xc80], R5 ;  /* 0x000c800508007388 */ /* 0x000fe80000000800 */
[----:B------:R-:W-:Y:S04]  /*0f30*/  LDS R14, [R8+0xc08] ;  /* 0x000c0800080e7984 */ /* 0x000fe80000000800 */
[----:B------:R-:W-:Y:S01]  /*0f40*/  LDS R16, [R8+0xc04] ;  /* 0x000c040008107984 */ /* 0x000fe20000000800 */
[----:B-1----:R-:W-:-:S13]  /*0f50*/  ISETP.GT.U32.AND P0, PT, R5, UR4, PT ;  /* 0x0000000405007c0c */ /* 0x002fda000bf04070 */
[----:B------:R-:W0:Y:S01]  /*0f60*/  @!P0 LDS R7, [R8+0xc00] ;  /* 0x000c000008078984 */ /* 0x000e220000000800 */
[----:B------:R-:W-:-:S05]  /*0f70*/  @P0 MOV R13, 0xfffffff ;  /* 0x0fffffff000d0802 */ /* 0x000fca0000000f00 */
[----:B------:R1:W-:Y:S01]  /*0f80*/  @P0 STS [R8+0xc00], R13 ;  /* 0x000c000d08000388 */ /* 0x0003e20000000800 */
[----:B------:R-:W-:-:S05]  /*0f90*/  @P0 IMAD.MOV.U32 R7, RZ, RZ, 0xfffffff ;  /* 0x0fffffffff070424 */ /* 0x000fca00078e00ff */
[CC--:B0-----:R-:W-:Y:S02]  /*0fa0*/  ISETP.GE.AND P1, PT, R10.reuse, R7.reuse, PT ;  /* 0x000000070a00720c */ /* 0x0c1fe40003f26270 */
[----:B------:R-:W-:Y:S01]  /*0fb0*/  VIMNMX R7, PT, PT, R10, R7, PT ;  /* 0x000000070a077248 */ /* 0x000fe20003fe0100 */
[----:B------:R-:W-:-:S03]  /*0fc0*/  VIADD R10, R8, 0xc90 ;  /* 0x00000c90080a7836 */ /* 0x000fc60000000000 */
[----:B------:R-:W-:Y:S02]  /*0fd0*/  ISETP.GE.AND P0, PT, R12, R7, PT ;  /* 0x000000070c00720c */ /* 0x000fe40003f06270 */
[----:B-1----:R-:W-:Y:S01]  /*0fe0*/  VIMNMX R13, PT, PT, R7, R12, PT ;  /* 0x0000000c070d7248 */ /* 0x002fe20003fe0100 */
[----:B------:R-:W-:-:S04]  /*0ff0*/  VIADD R12, R8, 0xc88 ;  /* 0x00000c88080c7836 */ /* 0x000fc80000000000 */
[----:B------:R-:W-:-:S06]  /*1000*/  @P1 IMAD.MOV R9, RZ, RZ, R6 ;  /* 0x000000ffff091224 */ /* 0x000fcc00078e0206 */
[----:B------:R-:W0:Y:S01]  /*1010*/  LDS R9, [R9] ;  /* 0x0000000009097984 */ /* 0x000e220000000800 */
[----:B------:R-:W-:Y:S01]  /*1020*/  @P0 IMAD.MOV R10, RZ, RZ, R6 ;  /* 0x000000ffff0a0224 */ /* 0x000fe200078e0206 */
[----:B------:R-:W-:Y:S02]  /*1030*/  ISETP.GE.AND P0, PT, R14, R13, PT ;  /* 0x0000000d0e00720c */ /* 0x000fe40003f06270 */
[----:B------:R1:W-:Y:S02]  /*1040*/  STS [R8+0xc00], R7 ;  /* 0x000c000708007388 */ /* 0x0003e40000000800 */
[----:B-1----:R-:W-:-:S09]  /*1050*/  VIADD R7, R8, 0xc84 ;  /* 0x00000c8408077836 */ /* 0x002fd20000000000 */
[----:B------:R-:W-:Y:S01]  /*1060*/  @P0 IADD3 R12, PT, PT, R6, RZ, RZ ;  /* 0x000000ff060c0210 */ /* 0x000fe20007ffe0ff */
[----:B0-----:R0:W-:Y:S04]  /*1070*/  STS [R8+0xc80], R9 ;  /* 0x000c800908007388 */ /* 0x0011e80000000800 */
[----:B------:R-:W1:Y:S04]  /*1080*/  LDS R11, [R10] ;  /* 0x000000000a0b7984 */ /* 0x000e680000000800 */
[----:B------:R-:W-:Y:S01]  /*1090*/  STS [R8+0xc00], R13 ;  /* 0x000c000d08007388 */ /* 0x000fe20000000800 */
[----:B0-----:R-:W-:-:S04]  /*10a0*/  VIMNMX R9, PT, PT, R13, R14, PT ;  /* 0x0000000e0d097248 */ /* 0x001fc80003fe0100 */
[----:B------:R-:W-:Y:S02]  /*10b0*/  ISETP.GE.AND P0, PT, R16, R9, PT ;  /* 0x000000091000720c */ /* 0x000fe40003f06270 */
[----:B------:R-:W-:-:S11]  /*10c0*/  VIMNMX R17, PT, PT, R9, R16, PT ;  /* 0x0000001009117248 */ /* 0x000fd60003fe0100 */
[----:B------:R-:W-:Y:S01]  /*10d0*/  @P0 IMAD.MOV R7, RZ, RZ, R6 ;  /* 0x000000ffff070224 */ /* 0x000fe200078e0206 */
[----:B------:R-:W-:Y:S01]  /*10e0*/  ISETP.NE.AND P0, PT, R5, RZ, PT ;  /* 0x000000ff0500720c */ /* 0x000fe20003f05270 */
[----:B-1----:R-:W-:Y:S04]  /*10f0*/  STS [R8+0xc80], R11 ;  /* 0x000c800b08007388 */ /* 0x002fe80000000800 */
[----:B------:R-:W0:Y:S04]  /*1100*/  LDS R15, [R12] ;  /* 0x000000000c0f7984 */ /* 0x000e280000000800 */
[----:B------:R-:W-:Y:S04]  /*1110*/  STS [R8+0xc00], R9 ;  /* 0x000c000908007388 */ /* 0x000fe80000000800 */
[----:B0-----:R-:W-:Y:S04]  /*1120*/  STS [R8+0xc80], R15 ;  /* 0x000c800f08007388 */ /* 0x001fe80000000800 */
[----:B------:R-:W0:Y:S04]  /*1130*/  LDS R7, [R7] ;  /* 0x0000000007077984 */ /* 0x000e280000000800 */
[----:B------:R1:W-:Y:S04]  /*1140*/  STS [R8+0xc00], R17 ;  /* 0x000c001108007388 */ /* 0x0003e80000000800 */
[----:B0-----:R1:W-:Y:S01]  /*1150*/  STS [R8+0xc80], R7 ;  /* 0x000c800708007388 */ /* 0x0013e20000000800 */
[----:B------:R-:W-:Y:S05]  /*1160*/  @P0 BRA `(.L_x_10) ;  /* 0x0000000000600947 */ /* 0x000fea0003800000 */
[----:B------:R-:W0:Y:S01]  /*1170*/  S2UR UR5, SR_CgaCtaId ;  /* 0x00000000000579c3 */ /* 0x000e220000008800 */
[----:B------:R-:W-:Y:S02]  /*1180*/  UMOV UR4, 0x400 ;  /* 0x0000040000047882 */ /* 0x000fe40000000000 */
[----:B0-----:R-:W-:-:S09]  /*1190*/  ULEA UR4, UR5, UR4, 0x18 ;  /* 0x0000000405047291 */ /* 0x001fd2000f8ec0ff */
[----:B-1----:R-:W0:Y:S04]  /*11a0*/  LDS R7, [UR4+0xc80] ;  /* 0x000c8004ff077984 */ /* 0x002e280008000800 */
[----:B------:R-:W1:Y:S04]  /*11b0*/  LDS.128 R8, [UR4+0xd10] ;  /* 0x000d1004ff087984 */ /* 0x000e680008000c00 */
[----:B------:R-:W2:Y:S04]  /*11c0*/  LDS R13, [UR4+0xd2c] ;  /* 0x000d2c04ff0d7984 */ /* 0x000ea80008000800 */
[----:B0-----:R0:W-:Y:S01]  /*11d0*/  STG.E desc[UR6][R2.64+0x34], R7 ;  /* 0x0000340702007986 */ /* 0x0011e2000c101906 */
[----:B-1----:R-:W-:Y:S01]  /*11e0*/  ISETP.NE.AND P0, PT, R9, 0x20, PT ;  /* 0x000000200900780c */ /* 0x002fe20003f05270 */
[----:B--2---:R-:W-:-:S12]  /*11f0*/  IMAD.IADD R10, R10, 0x1, -R13 ;  /* 0x000000010a0a7824 */ /* 0x004fd800078e0a0d */
[----:B0-----:R-:W-:Y:S05]  /*1200*/  @!P0 BRA `(.L_x_11) ;  /* 0x0000000000208947 */ /* 0x001fea0003800000 */
[----:B------:R-:W-:-:S13]  /*1210*/  ISETP.NE.AND P0, PT, R9, 0x8, PT ;  /* 0x000000080900780c */ /* 0x000fda0003f05270 */
[----:B------:R-:W0:Y:S01]  /*1220*/  @!P0 LDS R7, [UR4+0xd00] ;  /* 0x000d0004ff078984 */ /* 0x000e220008000800 */
[----:B------:R-:W-:-:S04]  /*1230*/  @P0 ISETP.NE.AND P1, PT, R9, RZ, PT ;  /* 0x000000ff0900020c */ /* 0x000fc80003f25270 */
[----:B------:R-:W-:Y:S01]  /*1240*/  @P0 SEL R11, R11, 0x1, P1 ;  /* 0x000000010b0b0807 */ /* 0x000fe20000800000 */
[----:B0-----:R-:W-:-:S04]  /*1250*/  @!P0 IMAD R7, R10, R7, R17 ;  /* 0x000000070a078224 */ /* 0x001fc800078e0211 */
[----:B------:R-:W-:Y:S02]  /*1260*/  @!P0 VIADD R7, R7, 0x6 ;  /* 0x0000000607078836 */ /* 0x000fe40000000000 */
[----:B------:R-:W-:Y:S01]  /*1270*/  @P0 IMAD R7, R10, R11, RZ ;  /* 0x0000000b0a070224 */ /* 0x000fe200078e02ff */
[----:B------:R-:W-:Y:S06]  /*1280*/  BRA `(.L_x_12) ;  /* 0x0000000000147947 */ /* 0x000fec0003800000 */
.L_x_11:
[----:B------:R-:W0:Y:S04]  /*1290*/  LDS R7, [UR4+0xd0c] ;  /* 0x000d0c04ff077984 */ /* 0x000e280008000800 */
[----:B------:R-:W1:Y:S01]  /*12a0*/  LDS R6, [UR4+0xd00] ;  /* 0x000d0004ff067984 */ /* 0x000e620008000800 */
[----:B0-----:R-:W-:-:S05]  /*12b0*/  IADD3 R10, PT, PT, R10, R7, RZ ;  /* 0x000000070a0a7210 */ /* 0x001fca0007ffe0ff */
[----:B-1----:R-:W-:-:S04]  /*12c0*/  IMAD R10, R6, R10, R17 ;  /* 0x0000000a060a7224 */ /* 0x002fc800078e0211 */
[----:B------:R-:W-:-:S07]  /*12d0*/  VIADD R7, R10, 0xf ;  /* 0x0000000f0a077836 */ /* 0x000fce0000000000 */
.L_x_12:
[----:B------:R2:W-:Y:S02]  /*12e0*/  STG.E desc[UR6][R2.64+0x10], R7 ;  /* 0x0000100702007986 */ /* 0x0005e4000c101906 */
.L_x_10:
[----:B------:R-:W-:Y:S05]  /*12f0*/  BSYNC.RECONVERGENT B0 ;  /* 0x0000000000007941 */ /* 0x000fea0003800200 */
.L_x_9:
[----:B------:R-:W3:Y:S08]  /*1300*/  S2UR UR5, SR_CgaCtaId ;  /* 0x00000000000579c3 */ /* 0x000ef00000008800 */
[----:B------:R-:W-:Y:S06]  /*1310*/  BAR.SYNC.DEFER_BLOCKING 0x0 ;  /* 0x0000000000007b1d */ /* 0x000fec0000010000 */
[----:B------:R-:W-:-:S02]  /*1320*/  UMOV UR4, 0x400 ;  /* 0x0000040000047882 */ /* 0x000fc40000000000 */
[----:B---3--:R-:W-:-:S09]  /*1330*/  ULEA UR4, UR5, UR4, 0x18 ;  /* 0x0000000405047291 */ /* 0x008fd2000f8ec0ff */
[----:B------:R-:W2:Y:S02]  /*1340*/  LDS R6, [UR4+0xc80] ;  /* 0x000c8004ff067984 */ /* 0x000ea40008000800 */
[----:B--2---:R-:W-:-:S04]  /*1350*/  SHF.R.U32.HI R2, RZ, R6, R5 ;  /* 0x00000006ff027219 */ /* 0x004fc80000011605 */
[----:B------:R-:W-:-:S13]  /*1360*/  ISETP.NE.AND P0, PT, R2, RZ, PT ;  /* 0x000000ff0200720c */ /* 0x000fda0003f05270 */
[----:B------:R-:W-:Y:S05]  /*1370*/  @P0 EXIT ;  /* 0x000000000000094d */ /* 0x000fea0003800000 */
[----:B------:R-:W2:Y:S01]  /*1380*/  LDC.64 R2, c[0x0][0x390] ;  /* 0x0000e400ff027b82 */ /* 0x000ea20000000a00 */
[----:B-1----:R-:W-:-:S05]  /*1390*/  IMAD.MOV.U32 R7, RZ, RZ, -0x2 ;  /* 0xfffffffeff077424 */ /* 0x002fca00078e00ff */
[----:B------:R-:W-:Y:S02]  /*13a0*/  SHF.L.U32 R6, R7, R6, RZ ;  /* 0x0000000607067219 */ /* 0x000fe400000006ff */
[----:B0-----:R-:W0:Y:S02]  /*13b0*/  LDC R9, c[0x0][0x398] ;  /* 0x0000e600ff097b82 */ /* 0x001e240000000800 */
[----:B------:R-:W-:-:S05]  /*13c0*/  IADD3 R7, PT, PT, R6, R4, R5 ;  /* 0x0000000406077210 */ /* 0x000fca0007ffe005 */
[----:B--2---:R-:W-:Y:S02]  /*13d0*/  IMAD.WIDE.U32 R2, R7, 0x4, R2 ;  /* 0x0000000407027825 */ /* 0x004fe400078e0002 */
[----:B------:R-:W1:Y:S04]  /*13e0*/  LDC.64 R6, c[0x0][0x380] ;  /* 0x0000e000ff067b82 */ /* 0x000e680000000a00 */
[----:B------:R-:W2:Y:S01]  /*13f0*/  LDG.E R3, desc[UR6][R2.64] ;  /* 0x0000000602037981 */ /* 0x000ea2000c1e1900 */
[----:B0-----:R-:W-:-:S05]  /*1400*/  SHF.L.U32 R0, R0, R9, RZ ;  /* 0x0000000900007219 */ /* 0x001fca00000006ff */
[----:B------:R-:W-:-:S04]  /*1410*/  IMAD.IADD R5, R0, 0x1, R5 ;  /* 0x0000000100057824 */ /* 0x000fc800078e0205 */
[----:B-1----:R-:W-:-:S05]  /*1420*/  IMAD.WIDE.U32 R4, R5, 0x4, R6 ;  /* 0x0000000405047825 */ /* 0x002fca00078e0006 */
[----:B--2---:R-:W-:Y:S01]  /*1430*/  STG.E desc[UR6][R4.64], R3 ;  /* 0x0000000304007986 */ /* 0x004fe2000c101906 */
[----:B------:R-:W-:Y:S05]  /*1440*/  EXIT ;  /* 0x000000000000794d */ /* 0x000fea0003800000 */
.L_x_13:
[----:B------:R-:W-:-:S00]  /*1450*/  BRA `(.L_x_13) ;  /* 0xfffffffc00fc7947 */ /* 0x000fc0000383ffff */
[----:B------:R-:W-:-:S00]  /*1460*/  NOP ;  /* 0x0000000000007918 */ /* 0x000fc00000000000 */
        /* <DEDUP_REMOVED lines=9> */
.L_x_236:


//--------------------- .text.cudaFindRiceParameter --------------------------
	.section	.text.cudaFindRiceParameter,"ax",@progbits
	.align	128
        .global         cudaFindRiceParameter
        .type           cudaFindRiceParameter,@function
        .size           cudaFindRiceParameter,(.L_x_237 - cudaFindRiceParameter)
        .other          cudaFindRiceParameter,@"STO_CUDA_ENTRY STV_DEFAULT"
cudaFindRiceParameter:
.text.cudaFindRiceParameter:
[----:B------:R-:W-:Y:S01]  /*0000*/  LDC R1, c[0x0][0x37c] ;  /* 0x0000df00ff017b82 */ /* 0x000fe20000000800 */
[----:B------:R-:W0:Y:S01]  /*0010*/  LDCU UR11, c[0x0][0x390] ;  /* 0x00007200ff0b77ac */ /* 0x000e220008000800 */
[----:B------:R-:W1:Y:S06]  /*0020*/  S2R R10, SR_TID.X ;  /* 0x00000000000a7919 */ /* 0x000e6c0000002100 */
[----:B------:R-:W2:Y:S01]  /*0030*/  S2UR UR10, SR_CTAID.Y ;  /* 0x00000000000a79c3 */ /* 0x000ea20000002600 */
[----:B------:R-:W-:Y:S01]  /*0040*/  UMOV UR4, 0x2 ;  /* 0x0000000200047882 */ /* 0x000fe20000000000 */
[----:B------:R-:W3:Y:S01]  /*0050*/  S2R R11, SR_TID.Y ;  /* 0x00000000000b7919 */ /* 0x000ee20000002200 */
[----:B------:R-:W-:Y:S01]  /*0060*/  UMOV UR5, 0xf ;  /* 0x0000000f00057882 */ /* 0x000fe20000000000 */
[----:B------:R-:W4:Y:S01]  /*0070*/  LDCU.64 UR8, c[0x0][0x358] ;  /* 0x00006b00ff0877ac */ /* 0x000f220008000a00 */
[----:B0-----:R-:W-:-:S02]  /*0080*/  USHF.L.U32 UR4, UR4, UR11, URZ ;  /* 0x0000000b04047299 */ /* 0x001fc400080006ff */
[----:B------:R-:W-:Y:S02]  /*0090*/  UIADD3 UR7, UPT, UPT, UR11, 0x1, URZ ;  /* 0x000000010b077890 */ /* 0x000fe4000fffe0ff */
[----:B------:R-:W-:Y:S02]  /*00a0*/  UISETP.LT.AND UP0, UPT, UR4, 0x20, UPT ;  /* 0x000000200400788c */ /* 0x000fe4000bf01270 */
[----:B------:R-:W-:Y:S02]  /*00b0*/  USHF.L.U32 UR5, UR5, UR7, URZ ;  /* 0x0000000705057299 */ /* 0x000fe400080006ff */
[----:B------:R-:W-:Y:S02]  /*00c0*/  USEL UR4, UR4, 0x20, UP0 ;  /* 0x0000002004047887 */ /* 0x000fe40008000000 */
[----:B--2---:R-:W-:-:S04]  /*00d0*/  UIMAD UR5, UR5, UR10, URZ ;  /* 0x0000000a050572a4 */ /* 0x004fc8000f8e02ff */
[----:B-1----:R-:W-:-:S04]  /*00e0*/  ISETP.GE.U32.AND P1, PT, R10, UR4, PT ;  /* 0x000000040a007c0c */ /* 0x002fc8000bf26070 */
[C---:B---3--:R-:W-:Y:S01]  /*00f0*/  ISETP.GT.U32.OR P0, PT, R11.reuse, 0x6, P1 ;  /* 0x000000060b00780c */ /* 0x048fe20000f04470 */
[----:B------:R-:W-:-:S08]  /*0100*/  VIADD R8, R11, 0x8 ;  /* 0x000000080b087836 */ /* 0x000fd00000000000 */
[----:B------:R-:W0:Y:S01]  /*0110*/  @!P1 S2R R9, SR_CTAID.X ;  /* 0x0000000000099919 */ /* 0x000e220000002500 */
[----:B------:R-:W1:Y:S01]  /*0120*/  @!P1 LDC.64 R2, c[0x0][0x388] ;  /* 0x0000e200ff029b82 */ /* 0x000e620000000a00 */
[----:B------:R-:W-:Y:S02]  /*0130*/  @!P1 SHF.L.U32 R7, R11, UR7, RZ ;  /* 0x000000070b079c19 */ /* 0x000fe400080006ff */
[----:B------:R-:W2:Y:S01]  /*0140*/  @!P0 S2R R13, SR_CTAID.X ;  /* 0x00000000000d8919 */ /* 0x000ea20000002500 */
[----:B------:R-:W-:-:S04]  /*0150*/  @!P0 SHF.L.U32 R6, R8, UR7, RZ ;  /* 0x0000000708068c19 */ /* 0x000fc800080006ff */
[----:B------:R-:W3:Y:S01]  /*0160*/  @!P0 LDC.64 R4, c[0x0][0x388] ;  /* 0x0000e200ff048b82 */ /* 0x000ee20000000a00 */
[--C-:B0-----:R-:W-:Y:S02]  /*0170*/  @!P1 IMAD R0, R9, 0x20, R10.reuse ;  /* 0x0000002009009824 */ /* 0x101fe400078e020a */
[----:B--2---:R-:W-:-:S03]  /*0180*/  @!P0 IMAD R9, R13, 0x20, R10 ;  /* 0x000000200d098824 */ /* 0x004fc600078e020a */
[----:B------:R-:W-:Y:S02]  /*0190*/  @!P1 IADD3 R7, PT, PT, R0, UR5, R7 ;  /* 0x0000000500079c10 */ /* 0x000fe4000fffe007 */
[----:B------:R-:W-:-:S03]  /*01a0*/  @!P0 IADD3 R9, PT, PT, R9, UR5, R6 ;  /* 0x0000000509098c10 */ /* 0x000fc6000fffe006 */
[----:B-1----:R-:W-:-:S04]  /*01b0*/  @!P1 IMAD.WIDE.U32 R2, R7, 0x4, R2 ;  /* 0x0000000407029825 */ /* 0x002fc800078e0002 */
[----:B------:R-:W-:Y:S02]  /*01c0*/  IMAD.MOV.U32 R6, RZ, RZ, 0xffffff ;  /* 0x00ffffffff067424 */ /* 0x000fe400078e00ff */
[----:B------:R-:W-:Y:S02]  /*01d0*/  IMAD.MOV.U32 R7, RZ, RZ, 0xffffff ;  /* 0x00ffffffff077424 */ /* 0x000fe400078e00ff */
[----:B---3--:R-:W-:Y:S02]  /*01e0*/  @!P0 IMAD.WIDE.U32 R4, R9, 0x4, R4 ;  /* 0x0000000409048825 */ /* 0x008fe400078e0004 */
[----:B----4-:R0:W2:Y:S04]  /*01f0*/  @!P1 LDG.E R6, desc[UR8][R2.64] ;  /* 0x0000000802069981 */ /* 0x0100a8000c1e1900 */
[----:B------:R-:W2:Y:S01]  /*0200*/  @!P0 LDG.E R7, desc[UR8][R4.64] ;  /* 0x0000000804078981 */ /* 0x000ea2000c1e1900 */
[----:B------:R-:W1:Y:S01]  /*0210*/  S2UR UR6, SR_CgaCtaId ;  /* 0x00000000000679c3 */ /* 0x000e620000008800 */
[----:B------:R-:W-:Y:S01]  /*0220*/  IMAD R0, R11, 0x20, R10 ;  /* 0x000000200b007824 */ /* 0x000fe200078e020a */
[----:B------:R-:W-:Y:S01]  /*0230*/  UMOV UR5, 0x400 ;  /* 0x0000040000057882 */ /* 0x000fe20000000000 */
[----:B------:R-:W-:Y:S03]  /*0240*/  BSSY.RECONVERGENT B0, `(.L_x_14) ;  /* 0x0000017000007945 */ /* 0x000fe60003800200 */
[----:B------:R-:W-:-:S02]  /*0250*/  ISETP.GT.U32.AND P0, PT, R0, 0x7f, PT ;  /* 0x0000007f0000780c */ /* 0x000fc40003f04070 */
[C---:B------:R-:W-:Y:S02]  /*0260*/  ISETP.GT.U32.AND P2, PT, R0.reuse, 0x1f, PT ;  /* 0x0000001f0000780c */ /* 0x040fe40003f44070 */
[----:B------:R-:W-:Y:S01]  /*0270*/  ISETP.GE.AND P3, PT, R0, UR4, PT ;  /* 0x0000000400007c0c */ /* 0x000fe2000bf66270 */
[----:B-1----:R-:W-:-:S06]  /*0280*/  ULEA UR5, UR6, UR5, 0x18 ;  /* 0x0000000506057291 */ /* 0x002fcc000f8ec0ff */
[----:B------:R-:W-:-:S05]  /*0290*/  LEA R9, R0, UR5, 0x2 ;  /* 0x0000000500097c11 */ /* 0x000fca000f8e10ff */
[----:B0-----:R-:W-:Y:S01]  /*02a0*/  VIADD R2, R9, 0x400 ;  /* 0x0000040009027836 */ /* 0x001fe20000000000 */
[CC--:B--2---:R-:W-:Y:S02]  /*02b0*/  ISETP.GE.AND P1, PT, R7.reuse, R6.reuse, PT ;  /* 0x000000060700720c */ /* 0x0c4fe40003f26270 */
[----:B------:R-:W-:-:S11]  /*02c0*/  VIMNMX R6, PT, PT, R7, R6, PT ;  /* 0x0000000607067248 */ /* 0x000fd60003fe0100 */
[----:B------:R-:W-:Y:S01]  /*02d0*/  @P1 IMAD.MOV R8, RZ, RZ, R11 ;  /* 0x000000ffff081224 */ /* 0x000fe200078e020b */
[----:B------:R-:W-:-:S04]  /*02e0*/  ISETP.GT.U32.AND P1, PT, R0, 0x3f, PT ;  /* 0x0000003f0000780c */ /* 0x000fc80003f24070 */
[----:B------:R0:W-:Y:S04]  /*02f0*/  STS [R9+0x400], R8 ;  /* 0x0004000809007388 */ /* 0x0001e80000000800 */
[----:B------:R0:W-:Y:S01]  /*0300*/  STS [R9], R6 ;  /* 0x0000000609007388 */ /* 0x0001e20000000800 */
[----:B------:R-:W-:Y:S06]  /*0310*/  BAR.SYNC.DEFER_BLOCKING 0x0 ;  /* 0x0000000000007b1d */ /* 0x000fec0000010000 */
[----:B------:R-:W-:Y:S05]  /*0320*/  @P0 BRA `(.L_x_15) ;  /* 0x0000000000200947 */ /* 0x000fea0003800000 */
[----:B------:R-:W1:Y:S01]  /*0330*/  LDS R3, [R9+0x200] ;  /* 0x0002000009037984 */ /* 0x000e620000000800 */
[----:B------:R-:W-:Y:S02]  /*0340*/  IADD3 R4, PT, PT, R9, 0x600, RZ ;  /* 0x0000060009047810 */ /* 0x000fe40007ffe0ff */
[----:B-1----:R-:W-:Y:S02]  /*0350*/  ISETP.GE.AND P0, PT, R3, R6, PT ;  /* 0x000000060300720c */ /* 0x002fe40003f06270 */
[----:B0-----:R-:W-:-:S11]  /*0360*/  VIMNMX R6, PT, PT, R6, R3, PT ;  /* 0x0000000306067248 */ /* 0x001fd60003fe0100 */
[----:B------:R-:W-:-:S06]  /*0370*/  @P0 IMAD.MOV R4, RZ, RZ, R2 ;  /* 0x000000ffff040224 */ /* 0x000fcc00078e0202 */
[----:B------:R-:W0:Y:S04]  /*0380*/  LDS R4, [R4] ;  /* 0x0000000004047984 */ /* 0x000e280000000800 */
[----:B0-----:R1:W-:Y:S04]  /*0390*/  STS [R9+0x400], R4 ;  /* 0x0004000409007388 */ /* 0x0013e80000000800 */
[----:B------:R1:W-:Y:S02]  /*03a0*/  STS [R9], R6 ;  /* 0x0000000609007388 */ /* 0x0003e40000000800 */
.L_x_15:
[----:B------:R-:W-:Y:S05]  /*03b0*/  BSYNC.RECONVERGENT B0 ;  /* 0x0000000000007941 */ /* 0x000fea0003800200 */
.L_x_14:
[----:B------:R-:W-:Y:S06]  /*03c0*/  BAR.SYNC.DEFER_BLOCKING 0x0 ;  /* 0x0000000000007b1d */ /* 0x000fec0000010000 */
[----:B------:R-:W-:Y:S04]  /*03d0*/  BSSY.RECONVERGENT B0, `(.L_x_16) ;  /* 0x000000a000007945 */ /* 0x000fe80003800200 */
[----:B------:R-:W-:Y:S05]  /*03e0*/  @P1 BRA `(.L_x_17) ;  /* 0x0000000000201947 */ /* 0x000fea0003800000 */
[----:B------:R-:W2:Y:S01]  /*03f0*/  LDS R3, [R9+0x100] ;  /* 0x0001000009037984 */ /* 0x000ea20000000800 */
[----:B-1----:R-:W-:Y:S01]  /*0400*/  VIADD R4, R9, 0x500 ;  /* 0x0000050009047836 */ /* 0x002fe20000000000 */
[----:B--2---:R-:W-:Y:S02]  /*0410*/  ISETP.GE.AND P0, PT, R3, R6, PT ;  /* 0x000000060300720c */ /* 0x004fe40003f06270 */
[----:B0-----:R-:W-:-:S11]  /*0420*/  VIMNMX R6, PT, PT, R6, R3, PT ;  /* 0x0000000306067248 */ /* 0x001fd60003fe0100 */
[----:B------:R-:W-:-:S06]  /*0430*/  @P0 IMAD.MOV R4, RZ, RZ, R2 ;  /* 0x000000ffff040224 */ /* 0x000fcc00078e0202 */
[----:B------:R-:W0:Y:S04]  /*0440*/  LDS R4, [R4] ;  /* 0x0000000004047984 */ /* 0x000e280000000800 */
[----:B0-----:R2:W-:Y:S04]  /*0450*/  STS [R9+0x400], R4 ;  /* 0x0004000409007388 */ /* 0x0015e80000000800 */
[----:B------:R2:W-:Y:S02]  /*0460*/  STS [R9], R6 ;  /* 0x0000000609007388 */ /* 0x0005e40000000800 */
.L_x_17:
[----:B------:R-:W-:Y:S05]  /*0470*/  BSYNC.RECONVERGENT B0 ;  /* 0x0000000000007941 */ /* 0x000fea0003800200 */
.L_x_16:
[----:B------:R-:W-:Y:S06]  /*0480*/  BAR.SYNC.DEFER_BLOCKING 0x0 ;  /* 0x0000000000007b1d */ /* 0x000fec0000010000 */
[----:B------:R-:W-:Y:S04]  /*0490*/  BSSY.RECONVERGENT B0, `(.L_x_18) ;  /* 0x000000a000007945 */ /* 0x000fe80003800200 */
[----:B------:R-:W-:Y:S05]  /*04a0*/  @P2 BRA `(.L_x_19) ;  /* 0x0000000000202947 */ /* 0x000fea0003800000 */
[----:B------:R-:W3:Y:S01]  /*04b0*/  LDS R3, [R9+0x80] ;  /* 0x0000800009037984 */ /* 0x000ee20000000800 */
[----:B-12---:R-:W-:Y:S01]  /*04c0*/  VIADD R4, R9, 0x480 ;  /* 0x0000048009047836 */ /* 0x006fe20000000000 */
[CC--:B---3--:R-:W-:Y:S02]  /*04d0*/  ISETP.GE.AND P0, PT, R3.reuse, R6.reuse, PT ;  /* 0x000000060300720c */ /* 0x0c8fe40003f06270 */
[----:B0-----:R-:W-:-:S11]  /*04e0*/  VIMNMX R6, PT, PT, R3, R6, PT ;  /* 0x0000000603067248 */ /* 0x001fd60003fe0100 */
[----:B------:R-:W-:-:S06]  /*04f0*/  @P0 IADD3 R4, PT, PT, R2, RZ, RZ ;  /* 0x000000ff02040210 */ /* 0x000fcc0007ffe0ff */
[----:B------:R-:W0:Y:S04]  /*0500*/  LDS R4, [R4] ;  /* 0x0000000004047984 */ /* 0x000e280000000800 */
[----:B0-----:R3:W-:Y:S04]  /*0510*/  STS [R9+0x400], R4 ;  /* 0x0004000409007388 */ /* 0x0017e80000000800 */
[----:B------:R3:W-:Y:S02]  /*0520*/  STS [R9], R6 ;  /* 0x0000000609007388 */ /* 0x0007e40000000800 */
.L_x_19:
[----:B------:R-:W-:Y:S05]  /*0530*/  BSYNC.RECONVERGENT B0 ;  /* 0x0000000000007941 */ /* 0x000fea0003800200 */
.L_x_18:
[----:B------:R-:W-:Y:S06]  /*0540*/  BAR.SYNC.DEFER_BLOCKING 0x0 ;  /* 0x0000000000007b1d */ /* 0x000fec0000010000 */
[----:B------:R-:W-:Y:S05]  /*0550*/  @P3 EXIT ;  /* 0x000000000000394d */ /* 0x000fea0003800000 */
[----:B------:R-:W4:Y:S01]  /*0560*/  S2R R3, SR_CTAID.X ;  /* 0x0000000000037919 */ /* 0x000f220000002500 */
[----:B-123--:R-:W1:Y:S01]  /*0570*/  LDC.64 R4, c[0x0][0x380] ;  /* 0x0000e000ff047b82 */ /* 0x00ee620000000a00 */
[----:B------:R-:W-:Y:S01]  /*0580*/  UIADD3 UR5, UPT, UPT, UR11, 0x2, URZ ;  /* 0x000000020b057890 */ /* 0x000fe2000fffe0ff */
[----:B------:R-:W2:Y:S03]  /*0590*/  LDS R7, [R9+0x400] ;  /* 0x0004000009077984 */ /* 0x000ea60000000800 */
[----:B------:R-:W-:Y:S01]  /*05a0*/  USHF.L.U32 UR5, UR10, UR5, URZ ;  /* 0x000000050a057299 */ /* 0x000fe200080006ff */
[----:B------:R-:W3:Y:S05]  /*05b0*/  LDS R11, [R9] ;  /* 0x00000000090b7984 */ /* 0x000eea0000000800 */
[----:B------:R-:W-:Y:S01]  /*05c0*/  VIADD R0, R0, UR5 ;  /* 0x0000000500007c36 */ /* 0x000fe20008000000 */
[----:B------:R-:W-:-:S02]  /*05d0*/  UMOV UR5, 0x1 ;  /* 0x0000000100057882 */ /* 0x000fc40000000000 */
[----:B------:R-:W-:Y:S01]  /*05e0*/  USHF.L.U32 UR5, UR5, UR7, URZ ;  /* 0x0000000705057299 */ /* 0x000fe200080006ff */
[----:B----4-:R-:W-:-:S05]  /*05f0*/  IMAD R3, R3, UR4, R0 ;  /* 0x0000000403037c24 */ /* 0x010fca000f8e0200 */
[C---:B------:R-:W-:Y:S02]  /*0600*/  VIADD R13, R3.reuse, UR5 ;  /* 0x00000005030d7c36 */ /* 0x040fe40008000000 */
[----:B-1----:R-:W-:-:S04]  /*0610*/  IMAD.WIDE.U32 R2, R3, 0x4, R4 ;  /* 0x0000000403027825 */ /* 0x002fc800078e0004 */
[----:B------:R-:W-:Y:S01]  /*0620*/  IMAD.WIDE.U32 R4, R13, 0x4, R4 ;  /* 0x000000040d047825 */ /* 0x000fe200078e0004 */
[----:B--2---:R-:W-:Y:S04]  /*0630*/  STG.E desc[UR8][R2.64], R7 ;  /* 0x0000000702007986 */ /* 0x004fe8000c101908 */
[----:B---3--:R-:W-:Y:S01]  /*0640*/  STG.E desc[UR8][R4.64], R11 ;  /* 0x0000000b04007986 */ /* 0x008fe2000c101908 */
[----:B------:R-:W-:Y:S05]  /*0650*/  EXIT ;  /* 0x000000000000794d */ /* 0x000fea0003800000 */
.L_x_20:
        /* <DEDUP_REMOVED lines=10> */
.L_x_237:


//--------------------- .text.cudaSumPartition    --------------------------
	.section	.text.cudaSumPartition,"ax",@progbits
	.align	128
        .global         cudaSumPartition
        .type           cudaSumPartition,@function
        .size           cudaSumPartition,(.L_x_238 - cudaSumPartition)
        .other          cudaSumPartition,@"STO_CUDA_ENTRY STV_DEFAULT"
cudaSumPartition:
.text.cudaSumPartition:
[----:B------:R-:W-:Y:S01]  /*0000*/  LDC R1, c[0x0][0x37c] ;  /* 0x0000df00ff017b82 */ /* 0x000fe20000000800 */
[----:B------:R-:W0:Y:S07]  /*0010*/  S2R R3, SR_TID.X ;  /* 0x0000000000037919 */ /* 0x000e2e0000002100 */
[----:B------:R-:W0:Y:S01]  /*0020*/  LDC R0, c[0x0][0x360] ;  /* 0x0000d800ff007b82 */ /* 0x000e220000000800 */
[----:B------:R-:W1:Y:S01]  /*0030*/  LDCU UR8, c[0x0][0x388] ;  /* 0x00007100ff0877ac */ /* 0x000e620008000800 */
[----:B------:R-:W-:Y:S01]  /*0040*/  IMAD.MOV.U32 R8, RZ, RZ, RZ ;  /* 0x000000ffff087224 */ /* 0x000fe200078e00ff */
[----:B------:R-:W-:Y:S01]  /*0050*/  UMOV UR5, 0xf ;  /* 0x0000000f00057882 */ /* 0x000fe20000000000 */
[----:B------:R-:W2:Y:S04]  /*0060*/  LDCU.64 UR10, c[0x0][0x358] ;  /* 0x00006b00ff0a77ac */ /* 0x000ea80008000a00 */
[----:B------:R-:W3:Y:S08]  /*0070*/  S2UR UR7, SR_CTAID.X ;  /* 0x00000000000779c3 */ /* 0x000ef00000002500 */
[----:B------:R-:W4:Y:S01]  /*0080*/  S2UR UR6, SR_CTAID.Y ;  /* 0x00000000000679c3 */ /* 0x000f220000002600 */
[----:B-1----:R-:W-:-:S04]  /*0090*/  UIADD3 UR4, UPT, UPT, UR8, 0x1, URZ ;  /* 0x0000000108047890 */ /* 0x002fc8000fffe0ff */
[----:B------:R-:W-:Y:S01]  /*00a0*/  USHF.L.U32 UR5, UR5, UR4, URZ ;  /* 0x0000000405057299 */ /* 0x000fe200080006ff */
[----:B0-----:R-:W-:Y:S01]  /*00b0*/  IMAD.IADD R2, R3, 0x1, R0 ;  /* 0x0000000103027824 */ /* 0x001fe200078e0200 */
[----:B------:R-:W-:Y:S01]  /*00c0*/  SHF.R.U32.HI R14, RZ, UR8, R3 ;  /* 0x00000008ff0e7c19 */ /* 0x000fe20008011603 */
[----:B---3--:R-:W-:-:S03]  /*00d0*/  USHF.L.U32 UR4, UR7, UR4, URZ ;  /* 0x0000000407047299 */ /* 0x008fc600080006ff */
[----:B------:R-:W-:Y:S02]  /*00e0*/  SHF.R.U32.HI R12, RZ, UR8, R2 ;  /* 0x00000008ff0c7c19 */ /* 0x000fe40008011602 */
[----:B------:R-:W-:Y:S02]  /*00f0*/  ISETP.NE.AND P0, PT, R14, RZ, PT ;  /* 0x000000ff0e00720c */ /* 0x000fe40003f05270 */
[----:B------:R-:W-:Y:S01]  /*0100*/  ISETP.NE.AND P1, PT, R12, RZ, PT ;  /* 0x000000ff0c00720c */ /* 0x000fe20003f25270 */
[----:B----4-:R-:W-:-:S10]  /*0110*/  UIMAD UR4, UR5, UR6, UR4 ;  /* 0x00000006050472a4 */ /* 0x010fd4000f8e0204 */
[----:B------:R-:W0:Y:S01]  /*0120*/  @!P0 LDC.64 R4, c[0x0][0x380] ;  /* 0x0000e000ff048b82 */ /* 0x000e220000000a00 */
[----:B------:R-:W-:Y:S02]  /*0130*/  @!P0 VIADD R9, R3, UR4 ;  /* 0x0000000403098c36 */ /* 0x000fe40008000000 */
[----:B------:R-:W-:-:S05]  /*0140*/  @!P1 VIADD R11, R2, UR4 ;  /* 0x00000004020b9c36 */ /* 0x000fca0008000000 */
[----:B------:R-:W1:Y:S01]  /*0150*/  @!P1 LDC.64 R6, c[0x0][0x380] ;  /* 0x0000e000ff069b82 */ /* 0x000e620000000a00 */
[----:B0-----:R-:W-:-:S05]  /*0160*/  @!P0 IMAD.WIDE.U32 R4, R9, 0x4, R4 ;  /* 0x0000000409048825 */ /* 0x001fca00078e0004 */
[----:B--2---:R0:W2:Y:S01]  /*0170*/  @!P0 LDG.E R8, desc[UR10][R4.64] ;  /* 0x0000000a04088981 */ /* 0x0040a2000c1e1900 */
[----:B-1----:R-:W-:-:S04]  /*0180*/  @!P1 IMAD.WIDE.U32 R6, R11, 0x4, R6 ;  /* 0x000000040b069825 */ /* 0x002fc800078e0006 */
[----:B------:R-:W-:-:S06]  /*0190*/  IMAD.MOV.U32 R11, RZ, RZ, RZ ;  /* 0x000000ffff0b7224 */ /* 0x000fcc00078e00ff */
[----:B------:R1:W3:Y:S01]  /*01a0*/  @!P1 LDG.E R11, desc[UR10][R6.64] ;  /* 0x0000000a060b9981 */ /* 0x0002e2000c1e1900 */
[----:B------:R-:W4:Y:S01]  /*01b0*/  S2UR UR6, SR_CgaCtaId ;  /* 0x00000000000679c3 */ /* 0x000f220000008800 */
[----:B------:R-:W-:Y:S01]  /*01c0*/  UMOV UR5, 0x400 ;  /* 0x0000040000057882 */ /* 0x000fe20000000000 */
[----:B------:R-:W-:Y:S01]  /*01d0*/  UIADD3 UR7, UPT, UPT, UR8, -0x1, URZ ;  /* 0xffffffff08077890 */ /* 0x000fe2000fffe0ff */
[----:B------:R-:W-:Y:S01]  /*01e0*/  UMOV UR9, 0x1 ;  /* 0x0000000100097882 */ /* 0x000fe20000000000 */
[----:B----4-:R-:W-:-:S06]  /*01f0*/  ULEA UR5, UR6, UR5, 0x18 ;  /* 0x0000000506057291 */ /* 0x010fcc000f8ec0ff */
[----:B------:R-:W-:-:S04]  /*0200*/  LEA R9, R3, UR5, 0x2 ;  /* 0x0000000503097c11 */ /* 0x000fc8000f8e10ff */
[----:B------:R-:W-:Y:S01]  /*0210*/  LEA R2, R0, R9, 0x2 ;  /* 0x0000000900027211 */ /* 0x000fe200078e10ff */
[----:B------:R-:W-:Y:S02]  /*0220*/  USHF.L.U32 UR7, UR9, UR7, URZ ;  /* 0x0000000709077299 */ /* 0x000fe400080006ff */
[----:B------:R-:W-:Y:S02]  /*0230*/  USHF.L.U32 UR6, UR9, UR8, URZ ;  /* 0x0000000809067299 */ /* 0x000fe400080006ff */
[----:B------:R-:W-:-:S04]  /*0240*/  UISETP.GE.AND UP0, UPT, UR7, 0x21, UPT ;  /* 0x000000210700788c */ /* 0x000fc8000bf06270 */
[C---:B0-----:R-:W-:Y:S02]  /*0250*/  VIADD R5, R3.reuse, UR6 ;  /* 0x0000000603057c36 */ /* 0x041fe40008000000 */
[----:B------:R-:W-:Y:S02]  /*0260*/  IMAD.SHL.U32 R4, R3, 0x2, RZ ;  /* 0x0000000203047824 */ /* 0x000fe400078e00ff */
[----:B-1----:R-:W-:Y:S02]  /*0270*/  IMAD.U32 R7, RZ, RZ, UR7 ;  /* 0x00000007ff077e24 */ /* 0x002fe4000f8e00ff */
[----:B------:R-:W-:Y:S01]  /*0280*/  IMAD.MOV.U32 R6, RZ, RZ, R5 ;  /* 0x000000ffff067224 */ /* 0x000fe200078e0005 */
[----:B--2---:R0:W-:Y:S04]  /*0290*/  STS [R9], R8 ;  /* 0x0000000809007388 */ /* 0x0041e80000000800 */
[----:B---3--:R0:W-:Y:S01]  /*02a0*/  STS [R2], R11 ;  /* 0x0000000b02007388 */ /* 0x0081e20000000800 */
[----:B------:R-:W-:Y:S06]  /*02b0*/  BAR.SYNC.DEFER_BLOCKING 0x0 ;  /* 0x0000000000007b1d */ /* 0x000fec0000010000 */
[----:B------:R-:W-:Y:S05]  /*02c0*/  BRA.U !UP0, `(.L_x_21) ;  /* 0x0000000108407547 */ /* 0x000fea000b800000 */
[----:B------:R-:W-:-:S07]  /*02d0*/  MOV R6, R5 ;  /* 0x0000000500067202 */ /* 0x000fce0000000f00 */
.L_x_22:
[----:B------:R-:W-:-:S13]  /*02e0*/  ISETP.GE.U32.AND P0, PT, R3, R7, PT ;  /* 0x000000070300720c */ /* 0x000fda0003f06070 */
[----:B0-----:R-:W-:Y:S01]  /*02f0*/  @!P0 LEA R8, R4, UR5, 0x2 ;  /* 0x0000000504088c11 */ /* 0x001fe2000f8e10ff */
[C---:B------:R-:W-:Y:S01]  /*0300*/  IMAD R4, R7.reuse, 0x2, R4 ;  /* 0x0000000207047824 */ /* 0x040fe200078e0204 */
[----:B------:R-:W-:Y:S01]  /*0310*/  @!P0 LEA R13, R6, UR5, 0x2 ;  /* 0x00000005060d8c11 */ /* 0x000fe2000f8e10ff */
[----:B------:R-:W-:Y:S02]  /*0320*/  IMAD.IADD R6, R7, 0x1, R6 ;  /* 0x0000000107067824 */ /* 0x000fe400078e0206 */
[----:B------:R-:W-:Y:S04]  /*0330*/  @!P0 LDS R10, [R8] ;  /* 0x00000000080a8984 */ /* 0x000fe80000000800 */
[----:B------:R-:W0:Y:S02]  /*0340*/  @!P0 LDS R11, [R8+0x4] ;  /* 0x00000400080b8984 */ /* 0x000e240000000800 */
[----:B0-----:R-:W-:Y:S01]  /*0350*/  @!P0 IMAD.IADD R10, R10, 0x1, R11 ;  /* 0x000000010a0a8824 */ /* 0x001fe200078e020b */
[----:B------:R-:W-:-:S04]  /*0360*/  SHF.R.U32.HI R11, RZ, 0x1, R7 ;  /* 0x00000001ff0b7819 */ /* 0x000fc80000011607 */
[----:B------:R1:W-:Y:S01]  /*0370*/  @!P0 STS [R13], R10 ;  /* 0x0000000a0d008388 */ /* 0x0003e20000000800 */
[----:B------:R-:W-:Y:S01]  /*0380*/  BAR.SYNC.DEFER_BLOCKING 0x0 ;  /* 0x0000000000007b1d */ /* 0x000fe20000010000 */
[----:B------:R-:W-:Y:S02]  /*0390*/  ISETP.GT.U32.AND P0, PT, R7, 0x41, PT ;  /* 0x000000410700780c */ /* 0x000fe40003f04070 */
[----:B------:R-:W-:-:S11]  /*03a0*/  MOV R7, R11 ;  /* 0x0000000b00077202 */ /* 0x000fd60000000f00 */
[----:B-1----:R-:W-:Y:S05]  /*03b0*/  @P0 BRA `(.L_x_22) ;  /* 0xfffffffc00c80947 */ /* 0x002fea000383ffff */
[----:B------:R-:W-:-:S07]  /*03c0*/  IMAD.MOV.U32 R7, RZ, RZ, R11 ;  /* 0x000000ffff077224 */ /* 0x000fce00078e000b */
.L_x_21:
[----:B------:R-:W-:Y:S01]  /*03d0*/  ISETP.GE.AND P0, PT, R7, 0x1, PT ;  /* 0x000000010700780c */ /* 0x000fe20003f06270 */
[----:B------:R-:W-:Y:S01]  /*03e0*/  BSSY.RECONVERGENT B0, `(.L_x_23) ;  /* 0x0000011000007945 */ /* 0x000fe20003800200 */
[----:B------:R-:W-:Y:S02]  /*03f0*/  ISETP.NE.AND P1, PT, R14, RZ, PT ;  /* 0x000000ff0e00720c */ /* 0x000fe40003f25270 */
[----:B------:R-:W-:Y:S02]  /*0400*/  ISETP.GT.U32.OR P0, PT, R3, 0x1f, !P0 ;  /* 0x0000001f0300780c */ /* 0x000fe40004704470 */
[----:B------:R-:W-:-:S11]  /*0410*/  ISETP.NE.AND P2, PT, R12, RZ, PT ;  /* 0x000000ff0c00720c */ /* 0x000fd60003f45270 */
[----:B------:R-:W-:Y:S05]  /*0420*/  @P0 BRA `(.L_x_24) ;  /* 0x0000000000300947 */ /* 0x000fea0003800000 */
.L_x_25:
[----:B------:R-:W-:Y:S01]  /*0430*/  LEA R3, R4, UR5, 0x2 ;  /* 0x0000000504037c11 */ /* 0x000fe2000f8e10ff */
[C---:B------:R-:W-:Y:S01]  /*0440*/  IMAD R4, R7.reuse, 0x2, R4 ;  /* 0x0000000207047824 */ /* 0x040fe200078e0204 */
[----:B-1----:R-:W-:Y:S02]  /*0450*/  LEA R13, R6, UR5, 0x2 ;  /* 0x00000005060d7c11 */ /* 0x002fe4000f8e10ff */
[C---:B------:R-:W-:Y:S01]  /*0460*/  ISETP.GT.U32.AND P0, PT, R7.reuse, 0x1, PT ;  /* 0x000000010700780c */ /* 0x040fe20003f04070 */
[----:B0-----:R-:W-:Y:S01]  /*0470*/  LDS R8, [R3] ;  /* 0x0000000003087984 */ /* 0x001fe20000000800 */
[----:B------:R-:W-:Y:S02]  /*0480*/  SHF.R.U32.HI R10, RZ, 0x1, R7 ;  /* 0x00000001ff0a7819 */ /* 0x000fe40000011607 */
[----:B------:R-:W-:Y:S01]  /*0490*/  IADD3 R6, PT, PT, R7, R6, RZ ;  /* 0x0000000607067210 */ /* 0x000fe20007ffe0ff */
[----:B------:R-:W0:Y:S02]  /*04a0*/  LDS R11, [R3+0x4] ;  /* 0x00000400030b7984 */ /* 0x000e240000000800 */
[----:B------:R-:W-:-:S02]  /*04b0*/  IMAD.MOV.U32 R7, RZ, RZ, R10 ;  /* 0x000000ffff077224 */ /* 0x000fc400078e000a */
[----:B0-----:R-:W-:-:S05]  /*04c0*/  IMAD.IADD R8, R8, 0x1, R11 ;  /* 0x0000000108087824 */ /* 0x001fca00078e020b */
[----:B------:R1:W-:Y:S01]  /*04d0*/  STS [R13], R8 ;  /* 0x000000080d007388 */ /* 0x0003e20000000800 */
[----:B------:R-:W-:Y:S05]  /*04e0*/  @P0 BRA `(.L_x_25) ;  /* 0xfffffffc00d00947 */ /* 0x000fea000383ffff */
.L_x_24:
[----:B------:R-:W-:Y:S05]  /*04f0*/  BSYNC.RECONVERGENT B0 ;  /* 0x0000000000007941 */ /* 0x000fea0003800200 */
.L_x_23:
[----:B------:R-:W-:Y:S06]  /*0500*/  BAR.SYNC.DEFER_BLOCKING 0x0 ;  /* 0x0000000000007b1d */ /* 0x000fec0000010000 */
[----:B------:R-:W-:Y:S04]  /*0510*/  BSSY.RECONVERGENT B0, `(.L_x_26) ;  /* 0x000000a000007945 */ /* 0x000fe80003800200 */
[----:B------:R-:W-:Y:S05]  /*0520*/  @P1 BRA `(.L_x_27) ;  /* 0x0000000000201947 */ /* 0x000fea0003800000 */
[----:B------:R-:W2:Y:S01]  /*0530*/  LDCU UR6, c[0x0][0x388] ;  /* 0x00007100ff0677ac */ /* 0x000ea20008000800 */
[----:B------:R-:W3:Y:S01]  /*0540*/  LDC.64 R6, c[0x0][0x380] ;  /* 0x0000e000ff067b82 */ /* 0x000ee20000000a00 */
[----:B------:R-:W-:Y:S01]  /*0550*/  VIADD R3, R5, UR4 ;  /* 0x0000000405037c36 */ /* 0x000fe20008000000 */
[----:B------:R-:W-:Y:S02]  /*0560*/  UMOV UR5, 0x4 ;  /* 0x0000000400057882 */ /* 0x000fe40000000000 */
[----:B--2---:R-:W-:Y:S01]  /*0570*/  USHF.L.U32 UR5, UR5, UR6, URZ ;  /* 0x0000000605057299 */ /* 0x004fe200080006ff */
[----:B---3--:R-:W-:-:S08]  /*0580*/  IMAD.WIDE.U32 R6, R3, 0x4, R6 ;  /* 0x0000000403067825 */ /* 0x008fd000078e0006 */
[----:B0-----:R-:W0:Y:S04]  /*0590*/  LDS R9, [R9+UR5] ;  /* 0x0000000509097984 */ /* 0x001e280008000800 */
[----:B0-----:R2:W-:Y:S02]  /*05a0*/  STG.E desc[UR10][R6.64], R9 ;  /* 0x0000000906007986 */ /* 0x0015e4000c10190a */
.L_x_27:
[----:B------:R-:W-:Y:S05]  /*05b0*/  BSYNC.RECONVERGENT B0 ;  /* 0x0000000000007941 */ /* 0x000fea0003800200 */
.L_x_26:
[----:B------:R-:W-:Y:S05]  /*05c0*/  @P2 EXIT ;  /* 0x000000000000294d */ /* 0x000fea0003800000 */
[----:B------:R-:W3:Y:S01]  /*05d0*/  LDCU UR5, c[0x0][0x388] ;  /* 0x00007100ff0577ac */ /* 0x000ee20008000800 */
[----:B--2---:R-:W2:Y:S01]  /*05e0*/  LDC.64 R6, c[0x0][0x380] ;  /* 0x0000e000ff067b82 */ /* 0x004ea20000000a00 */
[----:B------:R-:W-:Y:S01]  /*05f0*/  IADD3 R5, PT, PT, R5, UR4, R0 ;  /* 0x0000000405057c10 */ /* 0x000fe2000fffe000 */
[----:B------:R-:W-:Y:S02]  /*0600*/  UMOV UR6, 0x4 ;  /* 0x0000000400067882 */ /* 0x000fe40000000000 */
[----:B---3--:R-:W-:Y:S02]  /*0610*/  USHF.L.U32 UR5, UR6, UR5, URZ ;  /* 0x0000000506057299 */ /* 0x008fe400080006ff */
[----:B--2---:R-:W-:-:S07]  /*0620*/  IMAD.WIDE.U32 R4, R5, 0x4, R6 ;  /* 0x0000000405047825 */ /* 0x004fce00078e0006 */
[----:B------:R-:W2:Y:S04]  /*0630*/  LDS R3, [R2+UR5] ;  /* 0x0000000502037984 */ /* 0x000ea80008000800 */
[----:B--2---:R-:W-:Y:S01]  /*0640*/  STG.E desc[UR10][R4.64], R3 ;  /* 0x0000000304007986 */ /* 0x004fe2000c10190a */
[----:B------:R-:W-:Y:S05]  /*0650*/  EXIT ;  /* 0x000000000000794d */ /* 0x000fea0003800000 */
.L_x_28:
        /* <DEDUP_REMOVED lines=10> */
.L_x_238:


//--------------------- .text.cudaCalcLargePartition --------------------------
	.section	.text.cudaCalcLargePartition,"ax",@progbits
	.align	128
        .global         cudaCalcLargePartition
        .type           cudaCalcLargePartition,@function
        .size           cudaCalcLargePartition,(.L_x_239 - cudaCalcLargePartition)
        .other          cudaCalcLargePartition,@"STO_CUDA_ENTRY STV_DEFAULT"
cudaCalcLargePartition:
.text.cudaCalcLargePartition:
[----:B------:R-:W-:Y:S01]  /*0000*/  LDC R1, c[0x0][0x37c] ;  /* 0x0000df00ff017b82 */ /* 0x000fe20000000800 */
[----:B------:R-:W0:Y:S01]  /*0010*/  S2R R3, SR_TID.X ;  /* 0x0000000000037919 */ /* 0x000e220000002100 */
[----:B------:R-:W1:Y:S01]  /*0020*/  LDCU.64 UR8, c[0x0][0x358] ;  /* 0x00006b00ff0877ac */ /* 0x000e620008000a00 */
[----:B------:R-:W0:Y:S02]  /*0030*/  S2R R0, SR_TID.Y ;  /* 0x0000000000007919 */ /* 0x000e240000002200 */
[----:B0-----:R-:W-:-:S05]  /*0040*/  IMAD R2, R0, 0x10, R3 ;  /* 0x0000001000027824 */ /* 0x001fca00078e0203 */
[----:B------:R-:W-:-:S13]  /*0050*/  ISETP.GT.U32.AND P0, PT, R2, 0x2f, PT ;  /* 0x0000002f0200780c */ /* 0x000fda0003f04070 */
[----:B------:R-:W0:Y:S01]  /*0060*/  @!P0 S2R R7, SR_CTAID.Y ;  /* 0x0000000000078919 */ /* 0x000e220000002600 */
[----:B------:R-:W0:Y:S02]  /*0070*/  @!P0 LDC.64 R4, c[0x0][0x398] ;  /* 0x0000e600ff048b82 */ /* 0x000e240000000a00 */
[----:B0-----:R-:W-:-:S04]  /*0080*/  @!P0 IMAD.WIDE.U32 R4, R7, 0xc0, R4 ;  /* 0x000000c007048825 */ /* 0x001fc800078e0004 */
[----:B------:R-:W-:-:S06]  /*0090*/  @!P0 IMAD.WIDE.U32 R4, R2, 0x4, R4 ;  /* 0x0000000402048825 */ /* 0x000fcc00078e0004 */
[----:B-1----:R-:W2:Y:S01]  /*00a0*/  @!P0 LDG.E R4, desc[UR8][R4.64] ;  /* 0x0000000804048981 */ /* 0x002ea2000c1e1900 */
[----:B------:R-:W0:Y:S01]  /*00b0*/  S2UR UR5, SR_CgaCtaId ;  /* 0x00000000000579c3 */ /* 0x000e220000008800 */
[----:B------:R-:W-:Y:S01]  /*00c0*/  UMOV UR4, 0x400 ;  /* 0x0000040000047882 */ /* 0x000fe20000000000 */
[----:B------:R-:W-:Y:S01]  /*00d0*/  IMAD.MOV.U32 R8, RZ, RZ, RZ ;  /* 0x000000ffff087224 */ /* 0x000fe200078e00ff */
[----:B0-----:R-:W-:Y:S01]  /*00e0*/  ULEA UR4, UR5, UR4, 0x18 ;  /* 0x0000000405047291 */ /* 0x001fe2000f8ec0ff */
[----:B------:R-:W0:Y:S05]  /*00f0*/  LDCU UR5, c[0x0][0x3a4] ;  /* 0x00007480ff0577ac */ /* 0x000e2a0008000800 */
[----:B------:R-:W-:-:S04]  /*0100*/  IMAD.U32 R6, RZ, RZ, UR4 ;  /* 0x00000004ff067e24 */ /* 0x000fc8000f8e00ff */
[----:B------:R-:W-:Y:S01]  /*0110*/  IMAD R7, R2, 0x4, R6 ;  /* 0x0000000402077824 */ /* 0x000fe200078e0206 */
[----:B0-----:R-:W-:-:S04]  /*0120*/  UISETP.GE.AND UP0, UPT, UR5, 0x1, UPT ;  /* 0x000000010500788c */ /* 0x001fc8000bf06270 */
[----:B--2---:R0:W-:Y:S01]  /*0130*/  @!P0 STS [R7+0x800], R4 ;  /* 0x0008000407008388 */ /* 0x0041e20000000800 */
[----:B------:R-:W-:Y:S06]  /*0140*/  BAR.SYNC.DEFER_BLOCKING 0x0 ;  /* 0x0000000000007b1d */ /* 0x000fec0000010000 */
[----:B------:R-:W-:Y:S05]  /*0150*/  BRA.U !UP0, `(.L_x_29) ;  /* 0x0000000908407547 */ /* 0x000fea000b800000 */
[----:B0-----:R-:W0:Y:S01]  /*0160*/  S2R R4, SR_CTAID.X ;  /* 0x0000000000047919 */ /* 0x001e220000002500 */
[----:B------:R-:W-:Y:S01]  /*0170*/  UISETP.LT.U32.AND UP0, UPT, UR5, 0x100, UPT ;  /* 0x000001000500788c */ /* 0x000fe2000bf01070 */
[C---:B------:R-:W-:Y:S01]  /*0180*/  VIADD R5, R3.reuse, 0x20 ;  /* 0x0000002003057836 */ /* 0x040fe20000000000 */
[----:B------:R-:W-:Y:S01]  /*0190*/  UMOV UR4, URZ ;  /* 0x000000ff00047c82 */ /* 0x000fe20008000000 */
[C---:B------:R-:W-:Y:S01]  /*01a0*/  VIADD R8, R3.reuse, 0x30 ;  /* 0x0000003003087836 */ /* 0x040fe20000000000 */
[----:B------:R-:W-:Y:S01]  /*01b0*/  USEL UR7, UR5, 0x100, UP0 ;  /* 0x0000010005077887 */ /* 0x000fe20008000000 */
[C---:B------:R-:W-:Y:S01]  /*01c0*/  VIADD R9, R3.reuse, 0x50 ;  /* 0x0000005003097836 */ /* 0x040fe20000000000 */
[----:B------:R-:W1:Y:S01]  /*01d0*/  LDCU UR6, c[0x0][0x3a4] ;  /* 0x00007480ff0677ac */ /* 0x000e620008000800 */
[C---:B------:R-:W-:Y:S02]  /*01e0*/  VIADD R10, R3.reuse, 0x60 ;  /* 0x00000060030a7836 */ /* 0x040fe40000000000 */
[----:B------:R-:W-:Y:S01]  /*01f0*/  VIADD R11, R3, 0xa0 ;  /* 0x000000a0030b7836 */ /* 0x000fe20000000000 */
[----:B------:R-:W-:Y:S01]  /*0200*/  ISETP.GE.U32.AND P0, PT, R5, UR7, PT ;  /* 0x0000000705007c0c */ /* 0x000fe2000bf06070 */
[C---:B------:R-:W-:Y:S01]  /*0210*/  VIADD R5, R3.reuse, 0x70 ;  /* 0x0000007003057836 */ /* 0x040fe20000000000 */
[----:B------:R-:W-:Y:S01]  /*0220*/  ISETP.GE.U32.AND P2, PT, R8, UR7, PT ;  /* 0x0000000708007c0c */ /* 0x000fe2000bf46070 */
[----:B------:R-:W-:Y:S01]  /*0230*/  VIADD R8, R3, 0x80 ;  /* 0x0000008003087836 */ /* 0x000fe20000000000 */
[----:B------:R-:W-:Y:S01]  /*0240*/  ISETP.GE.U32.AND P1, PT, R9, UR7, PT ;  /* 0x0000000709007c0c */ /* 0x000fe2000bf26070 */
[C---:B------:R-:W-:Y:S01]  /*0250*/  VIADD R9, R3.reuse, 0x90 ;  /* 0x0000009003097836 */ /* 0x040fe20000000000 */
[----:B------:R-:W-:Y:S01]  /*0260*/  P2R R14, PR, RZ, 0x1 ;  /* 0x00000001ff0e7803 */ /* 0x000fe20000000000 */
[C---:B------:R-:W-:Y:S01]  /*0270*/  VIADD R12, R3.reuse, 0xb0 ;  /* 0x000000b0030c7836 */ /* 0x040fe20000000000 */
[----:B------:R-:W-:Y:S01]  /*0280*/  ISETP.GE.U32.AND P0, PT, R10, UR7, PT ;  /* 0x000000070a007c0c */ /* 0x000fe2000bf06070 */
[C---:B------:R-:W-:Y:S01]  /*0290*/  VIADD R13, R3.reuse, 0xc0 ;  /* 0x000000c0030d7836 */ /* 0x040fe20000000000 */
[----:B------:R-:W-:Y:S01]  /*02a0*/  P2R R15, PR, RZ, 0x4 ;  /* 0x00000004ff0f7803 */ /* 0x000fe20000000000 */
[----:B------:R-:W-:Y:S01]  /*02b0*/  VIADD R21, R3, 0xd0 ;  /* 0x000000d003157836 */ /* 0x000fe20000000000 */
[----:B------:R-:W-:Y:S01]  /*02c0*/  ISETP.GE.U32.AND P2, PT, R5, UR7, PT ;  /* 0x0000000705007c0c */ /* 0x000fe2000bf46070 */
[----:B------:R-:W-:Y:S01]  /*02d0*/  VIADD R22, R3, 0xf0 ;  /* 0x000000f003167836 */ /* 0x000fe20000000000 */
[----:B------:R-:W-:-:S02]  /*02e0*/  P2R R16, PR, RZ, 0x2 ;  /* 0x00000002ff107803 */ /* 0x000fc40000000000 */
[----:B------:R-:W-:Y:S02]  /*02f0*/  P2R R17, PR, RZ, 0x1 ;  /* 0x00000001ff117803 */ /* 0x000fe40000000000 */
[----:B------:R-:W-:Y:S01]  /*0300*/  ISETP.GE.U32.AND P1, PT, R8, UR7, PT ;  /* 0x0000000708007c0c */ /* 0x000fe2000bf26070 */
[----:B------:R-:W-:Y:S01]  /*0310*/  IMAD.MOV.U32 R8, RZ, RZ, RZ ;  /* 0x000000ffff087224 */ /* 0x000fe200078e00ff */
[----:B------:R-:W-:Y:S01]  /*0320*/  ISETP.GE.U32.AND P0, PT, R9, UR7, PT ;  /* 0x0000000709007c0c */ /* 0x000fe2000bf06070 */
[----:B0-----:R-:W-:Y:S01]  /*0330*/  IMAD R5, R4, UR5, R3 ;  /* 0x0000000504057c24 */ /* 0x001fe2000f8e0203 */
[----:B------:R-:W-:Y:S01]  /*0340*/  P2R R18, PR, RZ, 0x4 ;  /* 0x00000004ff127803 */ /* 0x000fe20000000000 */
[C---:B------:R-:W-:Y:S01]  /*0350*/  VIADD R4, R3.reuse, 0xe0 ;  /* 0x000000e003047836 */ /* 0x040fe20000000000 */
[----:B------:R-:W-:Y:S01]  /*0360*/  P2R R19, PR, RZ, 0x2 ;  /* 0x00000002ff137803 */ /* 0x000fe20000000000 */
[----:B------:R-:W-:Y:S01]  /*0370*/  IMAD R9, R3, 0x4, R6 ;  /* 0x0000000403097824 */ /* 0x000fe200078e0206 */
[----:B------:R-:W-:Y:S01]  /*0380*/  P2R R20, PR, RZ, 0x1 ;  /* 0x00000001ff147803 */ /* 0x000fe20000000000 */
[----:B------:R-:W-:Y:S01]  /*0390*/  IMAD R10, R0, 0x10, R5 ;  /* 0x00000010000a7824 */ /* 0x000fe200078e0205 */
[----:B------:R-:W-:-:S02]  /*03a0*/  ISETP.GE.U32.AND P0, PT, R11, UR7, PT ;  /* 0x000000070b007c0c */ /* 0x000fc4000bf06070 */
[----:B------:R-:W-:Y:S02]  /*03b0*/  ISETP.GE.U32.AND P1, PT, R12, UR7, PT ;  /* 0x000000070c007c0c */ /* 0x000fe4000bf26070 */
[----:B------:R-:W-:Y:S02]  /*03c0*/  ISETP.GE.U32.AND P2, PT, R13, UR7, PT ;  /* 0x000000070d007c0c */ /* 0x000fe4000bf46070 */
[----:B------:R-:W-:Y:S02]  /*03d0*/  ISETP.GE.U32.AND P3, PT, R21, UR7, PT ;  /* 0x0000000715007c0c */ /* 0x000fe4000bf66070 */
[----:B------:R-:W-:Y:S02]  /*03e0*/  ISETP.GE.U32.AND P4, PT, R4, UR7, PT ;  /* 0x0000000704007c0c */ /* 0x000fe4000bf86070 */
[----:B-1----:R-:W-:-:S13]  /*03f0*/  ISETP.GE.U32.AND P5, PT, R22, UR7, PT ;  /* 0x0000000716007c0c */ /* 0x002fda000bfa6070 */
.L_x_32:
[----:B0-----:R-:W0:Y:S01]  /*0400*/  LDS R5, [R6+0x800] ;  /* 0x0008000006057984 */ /* 0x001e220000000800 */
[----:B------:R-:W-:Y:S02]  /*0410*/  UMOV UR5, UR6 ;  /* 0x0000000600057c82 */ /* 0x000fe40008000000 */
[----:B------:R-:W-:-:S04]  /*0420*/  ISETP.GE.AND P6, PT, R2, UR5, PT ;  /* 0x0000000502007c0c */ /* 0x000fc8000bfc6270 */
[----:B0-----:R-:W-:-:S13]  /*0430*/  ISETP.LT.OR P6, PT, R10, R5, P6 ;  /* 0x000000050a00720c */ /* 0x001fda00037c1670 */
[----:B------:R-:W0:Y:S01]  /*0440*/  @!P6 S2R R5, SR_CgaCtaId ;  /* 0x000000000005e919 */ /* 0x000e220000008800 */
[----:B------:R-:W-:-:S04]  /*0450*/  @!P6 MOV R4, 0x400 ;  /* 0x000004000004e802 */ /* 0x000fc80000000f00 */
[----:B0-----:R-:W-:Y:S02]  /*0460*/  @!P6 LEA R6, R5, R4, 0x18 ;  /* 0x000000040506e211 */ /* 0x001fe400078ec0ff */
[----:B------:R-:W0:Y:S03]  /*0470*/  @!P6 LDC.64 R4, c[0x0][0x388] ;  /* 0x0000e200ff04eb82 */ /* 0x000e260000000a00 */
[----:B------:R-:W1:Y:S02]  /*0480*/  @!P6 LDS R11, [R6+0x828] ;  /* 0x00082800060be984 */ /* 0x000e640000000800 */
[----:B-1----:R-:W-:Y:S02]  /*0490*/  @!P6 IMAD.IADD R13, R11, 0x1, R10 ;  /* 0x000000010b0de824 */ /* 0x002fe400078e020a */
[----:B------:R-:W-:Y:S02]  /*04a0*/  IMAD.MOV.U32 R11, RZ, RZ, RZ ;  /* 0x000000ffff0b7224 */ /* 0x000fe400078e00ff */
[----:B0-----:R-:W-:-:S05]  /*04b0*/  @!P6 IMAD.WIDE R4, R13, 0x4, R4 ;  /* 0x000000040d04e825 */ /* 0x001fca00078e0204 */
[----:B------:R-:W2:Y:S01]  /*04c0*/  @!P6 LDG.E R11, desc[UR8][R4.64] ;  /* 0x00000008040be981 */ /* 0x000ea2000c1e1900 */
[----:B------:R-:W-:Y:S01]  /*04d0*/  ISETP.GE.U32.AND P6, PT, R3, UR7, PT ;  /* 0x0000000703007c0c */ /* 0x000fe2000bfc6070 */
[----:B------:R-:W-:Y:S01]  /*04e0*/  UIADD3 UR4, UPT, UPT, UR4, 0x100, URZ ;  /* 0x0000010004047890 */ /* 0x000fe2000fffe0ff */
[----:B------:R-:W-:Y:S03]  /*04f0*/  BSSY.RECONVERGENT B0, `(.L_x_30) ;  /* 0x0000052000007945 */ /* 0x000fe60003800200 */
[----:B------:R-:W-:Y:S01]  /*0500*/  UISETP.GE.AND UP0, UPT, UR4, UR5, UPT ;  /* 0x000000050400728c */ /* 0x000fe2000bf06270 */
[----:B--2---:R-:W-:Y:S01]  /*0510*/  IMAD.SHL.U32 R12, R11, 0x2, RZ ;  /* 0x000000020b0c7824 */ /* 0x004fe200078e00ff */
[----:B------:R-:W-:-:S04]  /*0520*/  SHF.R.S32.HI R11, RZ, 0x1f, R11 ;  /* 0x0000001fff0b7819 */ /* 0x000fc8000001140b */
[----:B------:R-:W-:-:S04]  /*0530*/  LOP3.LUT R11, R12, R11, RZ, 0x3c, !PT ;  /* 0x0000000b0c0b7212 */ /* 0x000fc800078e3cff */
[----:B------:R-:W-:-:S05]  /*0540*/  VIMNMX R12, PT, PT, R11, 0xfffff, PT ;  /* 0x000fffff0b0c7848 */ /* 0x000fca0003fe0100 */
[----:B------:R0:W-:Y:S01]  /*0550*/  STS [R7], R12 ;  /* 0x0000000c07007388 */ /* 0x0001e20000000800 */
[----:B------:R-:W-:Y:S06]  /*0560*/  BAR.SYNC.DEFER_BLOCKING 0x0 ;  /* 0x0000000000007b1d */ /* 0x000fec0000010000 */
[----:B------:R-:W-:Y:S05]  /*0570*/  @P6 BRA `(.L_x_31) ;  /* 0x0000000400246947 */ /* 0x000fea0003800000 */
[----:B------:R-:W1:Y:S01]  /*0580*/  LDS R5, [R9] ;  /* 0x0000000009057984 */ /* 0x000e620000000800 */
[----:B------:R-:W-:-:S05]  /*0590*/  VIADD R4, R3, 0x10 ;  /* 0x0000001003047836 */ /* 0x000fca0000000000 */
[----:B------:R-:W-:Y:S02]  /*05a0*/  ISETP.GE.U32.AND P6, PT, R4, UR7, PT ;  /* 0x0000000704007c0c */ /* 0x000fe4000bfc6070 */
[----:B-1----:R-:W-:-:S05]  /*05b0*/  SHF.R.S32.HI R5, RZ, R0, R5 ;  /* 0x00000000ff057219 */ /* 0x002fca0000011405 */
[----:B------:R-:W-:-:S06]  /*05c0*/  IMAD.IADD R8, R8, 0x1, R5 ;  /* 0x0000000108087824 */ /* 0x000fcc00078e0205 */
[----:B------:R-:W-:Y:S05]  /*05d0*/  @P6 BRA `(.L_x_31) ;  /* 0x00000004000c6947 */ /* 0x000fea0003800000 */
[----:B------:R-:W1:Y:S01]  /*05e0*/  LDS R5, [R9+0x40] ;  /* 0x0000400009057984 */ /* 0x000e620000000800 */
[----:B------:R-:W-:Y:S02]  /*05f0*/  ISETP.NE.AND P6, PT, R14, RZ, PT ;  /* 0x000000ff0e00720c */ /* 0x000fe40003fc5270 */
        /* <DEDUP_REMOVED lines=39> */
[----:B------:R-:W1:Y:S02]  /*0870*/  LDS R5, [R9+0x240] ;  /* 0x0002400009057984 */ /* 0x000e640000000800 */
[----:B-1----:R-:W-:-:S05]  /*0880*/  SHF.R.S32.HI R5, RZ, R0, R5 ;  /* 0x00000000ff057219 */ /* 0x002fca0000011405 */
[----:B------:R-:W-:Y:S01]  /*0890*/  IMAD.IADD R8, R8, 0x1, R5 ;  /* 0x0000000108087824 */ /* 0x000fe200078e0205 */
[----:B------:R-:W-:Y:S06]  /*08a0*/  @P0 BRA `(.L_x_31) ;  /* 0x0000000000580947 */ /* 0x000fec0003800000 */
        /* <DEDUP_REMOVED lines=16> */
[----:B------:R-:W1:Y:S04]  /*09b0*/  LDS R5, [R9+0x380] ;  /* 0x0003800009057984 */ /* 0x000e680000000800 */
[----:B------:R-:W2:Y:S01]  /*09c0*/  @!P5 LDS R11, [R9+0x3c0] ;  /* 0x0003c000090bd984 */ /* 0x000ea20000000800 */
[-C--:B-1----:R-:W-:Y:S02]  /*09d0*/  SHF.R.S32.HI R5, RZ, R0.reuse, R5 ;  /* 0x00000000ff057219 */ /* 0x082fe40000011405 */
[----:B--2---:R-:W-:-:S03]  /*09e0*/  @!P5 SHF.R.S32.HI R11, RZ, R0, R11 ;  /* 0x00000000ff0bd219 */ /* 0x004fc6000001140b */
[----:B------:R-:W-:-:S04]  /*09f0*/  IMAD.IADD R8, R8, 0x1, R5 ;  /* 0x0000000108087824 */ /* 0x000fc800078e0205 */
[----:B------:R-:W-:-:S07]  /*0a00*/  @!P5 IMAD.IADD R8, R8, 0x1, R11 ;  /* 0x000000010808d824 */ /* 0x000fce00078e020b */
.L_x_31:
[----:B------:R-:W-:Y:S05]  /*0a10*/  BSYNC.RECONVERGENT B0 ;  /* 0x0000000000007941 */ /* 0x000fea0003800200 */
.L_x_30:
[----:B------:R-:W-:Y:S01]  /*0a20*/  BAR.SYNC.DEFER_BLOCKING 0x0 ;  /* 0x0000000000007b1d */ /* 0x000fe20000010000 */
[----:B------:R-:W-:Y:S02]  /*0a30*/  VIADD R2, R2, 0x100 ;  /* 0x0000010002027836 */ /* 0x000fe40000000000 */
[----:B------:R-:W-:-:S03]  /*0a40*/  VIADD R10, R10, 0x100 ;  /* 0x000001000a0a7836 */ /* 0x000fc60000000000 */
[----:B------:R-:W-:Y:S05]  /*0a50*/  BRA.U !UP0, `(.L_x_32) ;  /* 0xfffffff908687547 */ /* 0x000fea000b83ffff */
.L_x_29:
[----:B------:R-:W-:Y:S02]  /*0a60*/  VIMNMX R8, PT, PT, R8, 0xfffff, PT ;  /* 0x000fffff08087848 */ /* 0x000fe40003fe0100 */
[----:B------:R-:W-:-:S03]  /*0a70*/  ISETP.NE.AND P0, PT, R3, RZ, PT ;  /* 0x000000ff0300720c */ /* 0x000fc60003f05270 */
[----:B------:R-:W-:Y:S01]  /*0a80*/  STS [R7+0x400], R8 ;  /* 0x0004000807007388 */ /* 0x000fe20000000800 */
[----:B------:R-:W-:-:S03]  /*0a90*/  ISETP.GT.U32.OR P0, PT, R0, 0xe, P0 ;  /* 0x0000000e0000780c */ /* 0x000fc60000704470 */
[----:B------:R-:W-:Y:S04]  /*0aa0*/  LDS R2, [R7+0x420] ;  /* 0x0004200007027984 */ /* 0x000fe80000000800 */
[----:B------:R-:W1:Y:S02]  /*0ab0*/  LDS R5, [R7+0x400] ;  /* 0x0004000007057984 */ /* 0x000e640000000800 */
[----:B-1----:R-:W-:-:S05]  /*0ac0*/  IMAD.IADD R2, R2, 0x1, R5 ;  /* 0x0000000102027824 */ /* 0x002fca00078e0205 */
[----:B------:R-:W-:Y:S04]  /*0ad0*/  STS [R7+0x400], R2 ;  /* 0x0004000207007388 */ /* 0x000fe80000000800 */
[----:B0-----:R-:W-:Y:S04]  /*0ae0*/  LDS R4, [R7+0x410] ;  /* 0x0004100007047984 */ /* 0x001fe80000000800 */
[----:B------:R-:W0:Y:S02]  /*0af0*/  LDS R5, [R7+0x400] ;  /* 0x0004000007057984 */ /* 0x000e240000000800 */
[----:B0-----:R-:W-:-:S05]  /*0b00*/  IMAD.IADD R4, R4, 0x1, R5 ;  /* 0x0000000104047824 */ /* 0x001fca00078e0205 */
[----:B------:R-:W-:Y:S04]  /*0b10*/  STS [R7+0x400], R4 ;  /* 0x0004000407007388 */ /* 0x000fe80000000800 */
[----:B------:R-:W-:Y:S04]  /*0b20*/  LDS R5, [R7+0x408] ;  /* 0x0004080007057984 */ /* 0x000fe80000000800 */
[----:B------:R-:W0:Y:S02]  /*0b30*/  LDS R6, [R7+0x400] ;  /* 0x0004000007067984 */ /* 0x000e240000000800 */
[----:B0-----:R-:W-:-:S05]  /*0b40*/  IMAD.IADD R6, R5, 0x1, R6 ;  /* 0x0000000105067824 */ /* 0x001fca00078e0206 */
[----:B------:R-:W-:Y:S04]  /*0b50*/  STS [R7+0x400], R6 ;  /* 0x0004000607007388 */ /* 0x000fe80000000800 */
[----:B------:R-:W-:Y:S04]  /*0b60*/  LDS R5, [R7+0x404] ;  /* 0x0004040007057984 */ /* 0x000fe80000000800 */
[----:B------:R-:W0:Y:S02]  /*0b70*/  LDS R8, [R7+0x400] ;  /* 0x0004000007087984 */ /* 0x000e240000000800 */
[----:B0-----:R-:W-:-:S05]  /*0b80*/  IMAD.IADD R8, R5, 0x1, R8 ;  /* 0x0000000105087824 */ /* 0x001fca00078e0208 */
[----:B------:R0:W-:Y:S01]  /*0b90*/  STS [R7+0x400], R8 ;  /* 0x0004000807007388 */ /* 0x0001e20000000800 */
[----:B------:R-:W-:Y:S05]  /*0ba0*/  @P0 EXIT ;  /* 0x000000000000094d */ /* 0x000fea0003800000 */
[----:B------:R-:W1:Y:S01]  /*0bb0*/  S2UR UR6, SR_CgaCtaId ;  /* 0x00000000000679c3 */ /* 0x000e620000008800 */
[----:B------:R-:W-:Y:S01]  /*0bc0*/  UMOV UR4, 0x400 ;  /* 0x0000040000047882 */ /* 0x000fe20000000000 */
[----:B------:R-:W2:Y:S01]  /*0bd0*/  S2R R6, SR_CTAID.X ;  /* 0x0000000000067919 */ /* 0x000ea20000002500 */
[----:B0-----:R-:W0:Y:S05]  /*0be0*/  LDS R7, [R7+0x400] ;  /* 0x0004000007077984 */ /* 0x001e2a0000000800 */
[----:B------:R-:W3:Y:S01]  /*0bf0*/  LDC.64 R2, c[0x0][0x380] ;  /* 0x0000e000ff027b82 */ /* 0x000ee20000000a00 */
[----:B------:R-:W4:Y:S01]  /*0c00*/  S2R R9, SR_CTAID.Y ;  /* 0x0000000000097919 */ /* 0x000f220000002600 */
[----:B-1----:R-:W-:-:S03]  /*0c10*/  ULEA UR4, UR6, UR4, 0x18 ;  /* 0x0000000406047291 */ /* 0x002fc6000f8ec0ff */
[----:B------:R-:W-:-:S06]  /*0c20*/  UMOV UR6, 0xf ;  /* 0x0000000f00067882 */ /* 0x000fcc0000000000 */
[----:B------:R-:W1:Y:S01]  /*0c30*/  LDS R4, [UR4+0x800] ;  /* 0x00080004ff047984 */ /* 0x000e620008000800 */
[----:B--2---:R-:W-:Y:S01]  /*0c40*/  ISETP.NE.AND P0, PT, R6, RZ, PT ;  /* 0x000000ff0600720c */ /* 0x004fe20003f05270 */
[----:B------:R-:W2:Y:S01]  /*0c50*/  LDCU UR4, c[0x0][0x3a0] ;  /* 0x00007400ff0477ac */ /* 0x000ea20008000800 */
[----:B0-----:R-:W-:Y:S01]  /*0c60*/  VIMNMX R7, PT, PT, R7, 0xfffff, PT ;  /* 0x000fffff07077848 */ /* 0x001fe20003fe0100 */
[----:B--2---:R-:W-:-:S06]  /*0c70*/  UIADD3 UR4, UPT, UPT, UR4, 0x1, URZ ;  /* 0x0000000104047890 */ /* 0x004fcc000fffe0ff */
[----:B------:R-:W-:Y:S01]  /*0c80*/  SHF.L.U32 R5, R0, UR4, RZ ;  /* 0x0000000400057c19 */ /* 0x000fe200080006ff */
[----:B------:R-:W-:-:S04]  /*0c90*/  USHF.L.U32 UR4, UR6, UR4, URZ ;  /* 0x0000000406047299 */ /* 0x000fc800080006ff */
[----:B------:R-:W-:-:S04]  /*0ca0*/  IMAD.IADD R6, R5, 0x1, R6 ;  /* 0x0000000105067824 */ /* 0x000fc800078e0206 */
[----:B----4-:R-:W-:-:S04]  /*0cb0*/  IMAD R9, R9, UR4, R6 ;  /* 0x0000000409097c24 */ /* 0x010fc8000f8e0206 */
[----:B---3--:R-:W-:Y:S01]  /*0cc0*/  IMAD.WIDE.U32 R2, R9, 0x4, R2 ;  /* 0x0000000409027825 */ /* 0x008fe200078e0002 */
[----:B-1----:R-:W-:-:S04]  /*0cd0*/  SEL R4, R4, RZ, !P0 ;  /* 0x000000ff04047207 */ /* 0x002fc80004000000 */
[----:B------:R-:W-:-:S05]  /*0ce0*/  IADD3 R5, PT, PT, -R4, UR5, RZ ;  /* 0x0000000504057c10 */ /* 0x000fca000fffe1ff */
[----:B------:R-:W-:-:S04]  /*0cf0*/  IMAD R0, R5, R0, R5 ;  /* 0x0000000005007224 */ /* 0x000fc800078e0205 */
[----:B------:R-:W-:-:S05]  /*0d00*/  IMAD.IADD R7, R7, 0x1, R0 ;  /* 0x0000000107077824 */ /* 0x000fca00078e0200 */
[----:B------:R-:W-:Y:S01]  /*0d10*/  STG.E desc[UR8][R2.64], R7 ;  /* 0x0000000702007986 */ /* 0x000fe2000c101908 */
[----:B------:R-:W-:Y:S05]  /*0d20*/  EXIT ;  /* 0x000000000000794d */ /* 0x000fea0003800000 */
.L_x_33:
        /* <DEDUP_REMOVED lines=13> */
.L_x_239:


//--------------------- .text.cudaCalcPartition16 --------------------------
	.section	.text.cudaCalcPartition16,"ax",@progbits
	.align	128
        .global         cudaCalcPartition16
        .type           cudaCalcPartition16,@function
        .size           cudaCalcPartition16,(.L_x_240 - cudaCalcPartition16)
        .other          cudaCalcPartition16,@"STO_CUDA_ENTRY STV_DEFAULT"
cudaCalcPartition16:
.text.cudaCalcPartition16:
        /* <DEDUP_REMOVED lines=11> */
[----:B------:R-:W-:Y:S01]  /*00b0*/  MOV R7, 0x400 ;  /* 0x0000040000077802 */ /* 0x000fe20000000f00 */
[----:B------:R-:W-:Y:S01]  /*00c0*/  BSSY.RECONVERGENT B0, `(.L_x_34) ;  /* 0x0000018000007945 */ /* 0x000fe20003800200 */
[----:B------:R-:W0:Y:S01]  /*00d0*/  S2R R2, SR_CgaCtaId ;  /* 0x0000000000027919 */ /* 0x000e220000008800 */
[----:B------:R-:W1:Y:S01]  /*00e0*/  S2R R5, SR_CTAID.X ;  /* 0x0000000000057919 */ /* 0x000e620000002500 */
[----:B0-----:R-:W-:Y:S01]  /*00f0*/  LEA R7, R2, R7, 0x18 ;  /* 0x0000000702077211 */ /* 0x001fe200078ec0ff */
[----:B-1----:R-:W-:-:S04]  /*0100*/  IMAD R4, R5, 0x100, R8 ;  /* 0x0000010005047824 */ /* 0x002fc800078e0208 */
[----:B------:R-:W-:-:S05]  /*0110*/  IMAD R2, R8, 0x4, R7 ;  /* 0x0000000408027824 */ /* 0x000fca00078e0207 */
[----:B--2---:R0:W-:Y:S01]  /*0120*/  @!P0 STS [R2+0x480], R11 ;  /* 0x0004800b02008388 */ /* 0x0041e20000000800 */
[----:B------:R-:W-:Y:S01]  /*0130*/  BAR.SYNC.DEFER_BLOCKING 0x0 ;  /* 0x0000000000007b1d */ /* 0x000fe20000010000 */
[----:B------:R-:W-:-:S13]  /*0140*/  ISETP.GT.U32.AND P0, PT, R8, 0x1f, PT ;  /* 0x0000001f0800780c */ /* 0x000fda0003f04070 */
[----:B0-----:R-:W-:Y:S05]  /*0150*/  @P0 BRA `(.L_x_35) ;  /* 0x0000000000380947 */ /* 0x001fea0003800000 */
[----:B------:R-:W0:Y:S01]  /*0160*/  LDS.64 R12, [R7+0x480] ;  /* 0x00048000070c7984 */ /* 0x000e220000000a00 */
[----:B------:R-:W-:Y:S01]  /*0170*/  BSSY.RECONVERGENT B1, `(.L_x_36) ;  /* 0x000000b000017945 */ /* 0x000fe20003800200 */
[----:B------:R-:W-:Y:S01]  /*0180*/  IMAD.MOV.U32 R9, RZ, RZ, RZ ;  /* 0x000000ffff097224 */ /* 0x000fe200078e00ff */
[----:B0-----:R-:W-:-:S04]  /*0190*/  VIADDMNMX R12, R12, R8, R4, PT ;  /* 0x000000080c0c7246 */ /* 0x001fc80003800104 */
[----:B------:R-:W-:-:S13]  /*01a0*/  ISETP.GE.AND P0, PT, R12, 0x20, PT ;  /* 0x000000200c00780c */ /* 0x000fda0003f06270 */
[----:B------:R-:W-:Y:S05]  /*01b0*/  @!P0 BRA `(.L_x_37) ;  /* 0x0000000000188947 */ /* 0x000fea0003800000 */
[----:B------:R-:W0:Y:S01]  /*01c0*/  LDC.64 R10, c[0x0][0x390] ;  /* 0x0000e400ff0a7b82 */ /* 0x000e220000000a00 */
[----:B------:R-:W-:Y:S01]  /*01d0*/  IADD3 R13, PT, PT, R4, -0x20, R13 ;  /* 0xffffffe0040d7810 */ /* 0x000fe20007ffe00d */
[----:B------:R-:W1:Y:S04]  /*01e0*/  LDS R9, [R7+0x4ac] ;  /* 0x0004ac0007097984 */ /* 0x000e680000000800 */
[----:B0-----:R-:W-:-:S06]  /*01f0*/  IMAD.WIDE R10, R13, 0x4, R10 ;  /* 0x000000040d0a7825 */ /* 0x001fcc00078e020a */
[----:B------:R-:W1:Y:S02]  /*0200*/  LDG.E R10, desc[UR6][R10.64] ;  /* 0x000000060a0a7981 */ /* 0x000e64000c1e1900 */
[----:B-1----:R-:W-:-:S07]  /*0210*/  SHF.R.S32.HI R9, RZ, R9, R10 ;  /* 0x00000009ff097219 */ /* 0x002fce000001140a */
.L_x_37:
[----:B------:R-:W-:Y:S05]  /*0220*/  BSYNC.RECONVERGENT B1 ;  /* 0x0000000000017941 */ /* 0x000fea0003800200 */
.L_x_36:
[----:B------:R0:W-:Y:S02]  /*0230*/  STS [R2], R9 ;  /* 0x0000000902007388 */ /* 0x0001e40000000800 */
.L_x_35:
[----:B------:R-:W-:Y:S05]  /*0240*/  BSYNC.RECONVERGENT B0 ;  /* 0x0000000000007941 */ /* 0x000fea0003800200 */
.L_x_34:
[----:B0-----:R-:W0:Y:S01]  /*0250*/  LDS R9, [R7+0x484] ;  /* 0x0004840007097984 */ /* 0x001e220000000800 */
[----:B------:R-:W1:Y:S01]  /*0260*/  LDC.64 R10, c[0x0][0x390] ;  /* 0x0000e400ff0a7b82 */ /* 0x000e620000000a00 */
[----:B0-----:R-:W-:-:S04]  /*0270*/  IMAD.IADD R9, R4, 0x1, R9 ;  /* 0x0000000104097824 */ /* 0x001fc800078e0209 */
[----:B-1----:R-:W-:Y:S02]  /*0280*/  IMAD.WIDE R10, R9, 0x4, R10 ;  /* 0x00000004090a7825 */ /* 0x002fe400078e020a */
[----:B------:R-:W0:Y:S04]  /*0290*/  LDS R9, [R7+0x4ac] ;  /* 0x0004ac0007097984 */ /* 0x000e280000000800 */
[----:B------:R-:W0:Y:S01]  /*02a0*/  LDG.E R10, desc[UR6][R10.64] ;  /* 0x000000060a0a7981 */ /* 0x000e22000c1e1900 */
[----:B------:R-:W-:Y:S01]  /*02b0*/  IMAD.MOV.U32 R19, RZ, RZ, RZ ;  /* 0x000000ffff137224 */ /* 0x000fe200078e00ff */
[----:B0-----:R-:W-:-:S05]  /*02c0*/  SHF.R.S32.HI R13, RZ, R9, R10 ;  /* 0x00000009ff0d7219 */ /* 0x001fca000001140a */
[----:B------:R-:W-:Y:S01]  /*02d0*/  STS [R2+0x80], R13 ;  /* 0x0000800d02007388 */ /* 0x000fe20000000800 */
[----:B------:R-:W-:Y:S06]  /*02e0*/  BAR.SYNC.DEFER_BLOCKING 0x0 ;  /* 0x0000000000007b1d */ /* 0x000fec0000010000 */
[----:B------:R-:W0:Y:S02]  /*02f0*/  LDS R9, [R7+0x480] ;  /* 0x0004800007097984 */ /* 0x000e240000000800 */
[----:B0-----:R-:W-:-:S13]  /*0300*/  ISETP.GE.AND P0, PT, R9, 0x1, PT ;  /* 0x000000010900780c */ /* 0x001fda0003f06270 */
[----:B------:R-:W-:Y:S05]  /*0310*/  @!P0 BRA `(.L_x_38) ;  /* 0x0000000800408947 */ /* 0x000fea0003800000 */
[C---:B------:R-:W-:Y:S01]  /*0320*/  ISETP.GE.U32.AND P1, PT, R9.reuse, 0x8, PT ;  /* 0x000000080900780c */ /* 0x040fe20003f26070 */
[----:B------:R-:W-:Y:S01]  /*0330*/  IMAD.MOV R6, RZ, RZ, -R9 ;  /* 0x000000ffff067224 */ /* 0x000fe200078e0a09 */
[----:B------:R-:W-:Y:S01]  /*0340*/  LOP3.LUT R26, R9, 0x7, RZ, 0xc0, !PT ;  /* 0x00000007091a7812 */ /* 0x000fe200078ec0ff */
[----:B------:R-:W-:-:S03]  /*0350*/  IMAD.MOV.U32 R19, RZ, RZ, RZ ;  /* 0x000000ffff137224 */ /* 0x000fc600078e00ff */
[----:B------:R-:W-:-:S07]  /*0360*/  ISETP.NE.AND P0, PT, R26, RZ, PT ;  /* 0x000000ff1a00720c */ /* 0x000fce0003f05270 */
[----:B------:R-:W-:Y:S06]  /*0370*/  @!P1 BRA `(.L_x_39) ;  /* 0x00000004000c9947 */ /* 0x000fec0003800000 */
[C---:B------:R-:W-:Y:S01]  /*0380*/  LOP3.LUT R10, R9.reuse, 0x7ffffff8, RZ, 0xc0, !PT ;  /* 0x7ffffff8090a7812 */ /* 0x040fe200078ec0ff */
[----:B------:R-:W-:Y:S02]  /*0390*/  IMAD.IADD R11, R9, 0x1, -R8 ;  /* 0x00000001090b7824 */ /* 0x000fe400078e0a08 */
[----:B------:R-:W-:Y:S02]  /*03a0*/  VIADD R8, R7, 0x4dc ;  /* 0x000004dc07087836 */ /* 0x000fe40000000000 */
[----:B------:R-:W-:Y:S02]  /*03b0*/  IMAD.MOV.U32 R19, RZ, RZ, RZ ;  /* 0x000000ffff137224 */ /* 0x000fe400078e00ff */
[----:B------:R-:W-:-:S07]  /*03c0*/  IMAD.MOV R10, RZ, RZ, -R10 ;  /* 0x000000ffff0a7224 */ /* 0x000fce00078e0a0a */
.L_x_40:
[----:B------:R-:W-:Y:S01]  /*03d0*/  IMAD R18, R11, -0x4, R8 ;  /* 0xfffffffc0b127824 */ /* 0x000fe200078e0208 */
[----:B------:R-:W0:Y:S01]  /*03e0*/  LDS R15, [R8+-0x1c] ;  /* 0xffffe400080f7984 */ /* 0x000e220000000800 */
[----:B------:R-:W-:Y:S02]  /*03f0*/  VIADD R10, R10, 0x8 ;  /* 0x000000080a0a7836 */ /* 0x000fe40000000000 */
[----:B------:R-:W-:Y:S01]  /*0400*/  VIADD R6, R6, 0x8 ;  /* 0x0000000806067836 */ /* 0x000fe20000000000 */
[----:B------:R-:W1:Y:S02]  /*0410*/  LDS R20, [R18+-0x45c] ;  /* 0xfffba40012147984 */ /* 0x000e640000000800 */
[----:B------:R-:W-:Y:S02]  /*0420*/  ISETP.NE.AND P1, PT, R10, RZ, PT ;  /* 0x000000ff0a00720c */ /* 0x000fe40003f25270 */
[----:B------:R-:W2:Y:S04]  /*0430*/  LDS R23, [R8+-0x18] ;  /* 0xffffe80008177984 */ /* 0x000ea80000000800 */
[----:B------:R-:W3:Y:S04]  /*0440*/  LDS R22, [R18+-0x458] ;  /* 0xfffba80012167984 */ /* 0x000ee80000000800 */
[----:B------:R-:W4:Y:S04]  /*0450*/  LDS R16, [R8+-0x14] ;  /* 0xffffec0008107984 */ /* 0x000f280000000800 */
[----:B------:R-:W5:Y:S04]  /*0460*/  LDS R17, [R18+-0x454] ;  /* 0xfffbac0012117984 */ /* 0x000f680000000800 */
[----:B------:R-:W5:Y:S04]  /*0470*/  LDS R12, [R8+-0x10] ;  /* 0xfffff000080c7984 */ /* 0x000f680000000800 */
[----:B------:R-:W5:Y:S04]  /*0480*/  LDS R14, [R18+-0x450] ;  /* 0xfffbb000120e7984 */ /* 0x000f680000000800 */
[----:B------:R-:W5:Y:S04]  /*0490*/  LDS R13, [R8+-0xc] ;  /* 0xfffff400080d7984 */ /* 0x000f680000000800 */
[----:B------:R-:W5:Y:S01]  /*04a0*/  LDS R24, [R18+-0x440] ;  /* 0xfffbc00012187984 */ /* 0x000f620000000800 */
[----:B0-----:R-:W-:-:S03]  /*04b0*/  IMAD.SHL.U32 R21, R15, 0x100, RZ ;  /* 0x000001000f157824 */ /* 0x001fc600078e00ff */
[----:B------:R-:W0:Y:S01]  /*04c0*/  LDS R15, [R18+-0x44c] ;  /* 0xfffbb400120f7984 */ /* 0x000e220000000800 */
[----:B-1----:R-:W-:Y:S01]  /*04d0*/  IMAD.SHL.U32 R20, R20, 0x100, RZ ;  /* 0x0000010014147824 */ /* 0x002fe200078e00ff */
[----:B------:R-:W-:Y:S01]  /*04e0*/  SHF.R.S32.HI R21, RZ, 0x8, R21 ;  /* 0x00000008ff157819 */ /* 0x000fe20000011415 */
[----:B--2---:R-:W-:-:S03]  /*04f0*/  IMAD.SHL.U32 R23, R23, 0x100, RZ ;  /* 0x0000010017177824 */ /* 0x004fc600078e00ff */
[----:B------:R-:W-:Y:S01]  /*0500*/  SHF.R.S32.HI R20, RZ, 0x8, R20 ;  /* 0x00000008ff147819 */ /* 0x000fe20000011414 */
[----:B---3--:R-:W-:Y:S01]  /*0510*/  IMAD.SHL.U32 R22, R22, 0x100, RZ ;  /* 0x0000010016167824 */ /* 0x008fe200078e00ff */
[----:B------:R-:W-:-:S03]  /*0520*/  SHF.R.S32.HI R23, RZ, 0x8, R23 ;  /* 0x00000008ff177819 */ /* 0x000fc60000011417 */
[----:B------:R-:W-:Y:S02]  /*0530*/  IMAD R20, R20, R21, R19 ;  /* 0x0000001514147224 */ /* 0x000fe400078e0213 */
[----:B------:R-:W1:Y:S01]  /*0540*/  LDS R19, [R8+-0x8] ;  /* 0xfffff80008137984 */ /* 0x000e620000000800 */
[----:B------:R-:W-:Y:S01]  /*0550*/  SHF.R.S32.HI R25, RZ, 0x8, R22 ;  /* 0x00000008ff197819 */ /* 0x000fe20000011416 */
[----:B----4-:R-:W-:Y:S02]  /*0560*/  IMAD.SHL.U32 R16, R16, 0x100, RZ ;  /* 0x0000010010107824 */ /* 0x010fe400078e00ff */
[----:B------:R-:W2:Y:S01]  /*0570*/  LDS R21, [R8+-0x4] ;  /* 0xfffffc0008157984 */ /* 0x000ea20000000800 */
[----:B-----5:R-:W-:Y:S02]  /*0580*/  IMAD.SHL.U32 R17, R17, 0x100, RZ ;  /* 0x0000010011117824 */ /* 0x020fe400078e00ff */
[----:B------:R-:W-:Y:S01]  /*0590*/  IMAD R25, R25, R23, R20 ;  /* 0x0000001719197224 */ /* 0x000fe200078e0214 */
[----:B------:R3:W4:Y:S01]  /*05a0*/  LDS R22, [R8] ;  /* 0x0000000008167984 */ /* 0x0007220000000800 */
[----:B------:R-:W-:Y:S01]  /*05b0*/  SHF.R.S32.HI R27, RZ, 0x8, R16 ;  /* 0x00000008ff1b7819 */ /* 0x000fe20000011410 */
[----:B------:R-:W-:Y:S01]  /*05c0*/  IMAD.SHL.U32 R12, R12, 0x100, RZ ;  /* 0x000001000c0c7824 */ /* 0x000fe200078e00ff */
[----:B------:R-:W-:Y:S01]  /*05d0*/  SHF.R.S32.HI R16, RZ, 0x8, R17 ;  /* 0x00000008ff107819 */ /* 0x000fe20000011411 */
[----:B------:R-:W5:Y:S01]  /*05e0*/  LDS R20, [R18+-0x448] ;  /* 0xfffbb80012147984 */ /* 0x000f620000000800 */
[----:B------:R-:W-:-:S02]  /*05f0*/  IMAD.SHL.U32 R14, R14, 0x100, RZ ;  /* 0x000001000e0e7824 */ /* 0x000fc400078e00ff */
[----:B------:R-:W-:Y:S01]  /*0600*/  SHF.R.S32.HI R12, RZ, 0x8, R12 ;  /* 0x00000008ff0c7819 */ /* 0x000fe2000001140c */
[----:B------:R-:W5:Y:S01]  /*0610*/  LDS R23, [R18+-0x444] ;  /* 0xfffbbc0012177984 */ /* 0x000f620000000800 */
[----:B------:R-:W-:Y:S01]  /*0620*/  IMAD.SHL.U32 R13, R13, 0x100, RZ ;  /* 0x000001000d0d7824 */ /* 0x000fe200078e00ff */
[----:B------:R-:W-:Y:S01]  /*0630*/  SHF.R.S32.HI R14, RZ, 0x8, R14 ;  /* 0x00000008ff0e7819 */ /* 0x000fe2000001140e */
[----:B------:R-:W-:Y:S02]  /*0640*/  IMAD R25, R16, R27, R25 ;  /* 0x0000001b10197224 */ /* 0x000fe400078e0219 */
[----:B------:R-:W-:Y:S01]  /*0650*/  IMAD.SHL.U32 R24, R24, 0x100, RZ ;  /* 0x0000010018187824 */ /* 0x000fe200078e00ff */
[----:B------:R-:W-:Y:S01]  /*0660*/  SHF.R.S32.HI R13, RZ, 0x8, R13 ;  /* 0x00000008ff0d7819 */ /* 0x000fe2000001140d */
[----:B------:R-:W-:Y:S02]  /*0670*/  IMAD R12, R14, R12, R25 ;  /* 0x0000000c0e0c7224 */ /* 0x000fe400078e0219 */
[----:B---3--:R-:W-:Y:S01]  /*0680*/  VIADD R8, R8, 0x20 ;  /* 0x0000002008087836 */ /* 0x008fe20000000000 */
[----:B0-----:R-:W-:-:S04]  /*0690*/  SHF.L.U32 R15, R15, 0x8, RZ ;  /* 0x000000080f0f7819 */ /* 0x001fc800000006ff */
[----:B------:R-:W-:-:S05]  /*06a0*/  SHF.R.S32.HI R15, RZ, 0x8, R15 ;  /* 0x00000008ff0f7819 */ /* 0x000fca000001140f */
[----:B------:R-:W-:Y:S02]  /*06b0*/  IMAD R12, R15, R13, R12 ;  /* 0x0000000d0f0c7224 */ /* 0x000fe400078e020c */
[----:B-1----:R-:W-:Y:S02]  /*06c0*/  IMAD.SHL.U32 R19, R19, 0x100, RZ ;  /* 0x0000010013137824 */ /* 0x002fe400078e00ff */
[----:B--2---:R-:W-:-:S03]  /*06d0*/  IMAD.SHL.U32 R21, R21, 0x100, RZ ;  /* 0x0000010015157824 */ /* 0x004fc600078e00ff */
[----:B------:R-:W-:Y:S01]  /*06e0*/  SHF.R.S32.HI R19, RZ, 0x8, R19 ;  /* 0x00000008ff137819 */ /* 0x000fe20000011413 */
[----:B----4-:R-:W-:Y:S01]  /*06f0*/  IMAD.SHL.U32 R22, R22, 0x100, RZ ;  /* 0x0000010016167824 */ /* 0x010fe200078e00ff */
[----:B------:R-:W-:Y:S01]  /*0700*/  SHF.R.S32.HI R21, RZ, 0x8, R21 ;  /* 0x00000008ff157819 */ /* 0x000fe20000011415 */
[----:B-----5:R-:W-:-:S03]  /*0710*/  IMAD.SHL.U32 R20, R20, 0x100, RZ ;  /* 0x0000010014147824 */ /* 0x020fc600078e00ff */
[----:B------:R-:W-:Y:S01]  /*0720*/  SHF.R.S32.HI R22, RZ, 0x8, R22 ;  /* 0x00000008ff167819 */ /* 0x000fe20000011416 */
[----:B------:R-:W-:Y:S01]  /*0730*/  IMAD.SHL.U32 R23, R23, 0x100, RZ ;  /* 0x0000010017177824 */ /* 0x000fe200078e00ff */
[----:B------:R-:W-:-:S04]  /*0740*/  SHF.R.S32.HI R13, RZ, 0x8, R20 ;  /* 0x00000008ff0d7819 */ /* 0x000fc80000011414 */
[----:B------:R-:W-:Y:S01]  /*0750*/  SHF.R.S32.HI R23, RZ, 0x8, R23 ;  /* 0x00000008ff177819 */ /* 0x000fe20000011417 */
[----:B------:R-:W-:Y:S01]  /*0760*/  IMAD R12, R13, R19, R12 ;  /* 0x000000130d0c7224 */ /* 0x000fe200078e020c */
[----:B------:R-:W-:-:S03]  /*0770*/  SHF.R.S32.HI R19, RZ, 0x8, R24 ;  /* 0x00000008ff137819 */ /* 0x000fc60000011418 */
[----:B------:R-:W-:-:S04]  /*0780*/  IMAD R12, R23, R21, R12 ;  /* 0x00000015170c7224 */ /* 0x000fc800078e020c */
[----:B------:R-:W-:Y:S01]  /*0790*/  IMAD R19, R19, R22, R12 ;  /* 0x0000001613137224 */ /* 0x000fe200078e020c */
[----:B------:R-:W-:Y:S06]  /*07a0*/  @P1 BRA `(.L_x_40) ;  /* 0xfffffffc00081947 */ /* 0x000fec000383ffff */
.L_x_39:
[----:B------:R-:W-:Y:S05]  /*07b0*/  @!P0 BRA `(.L_x_38) ;  /* 0x0000000400188947 */ /* 0x000fea0003800000 */
[----:B------:R-:W-:Y:S02]  /*07c0*/  ISETP.GE.U32.AND P0, PT, R26, 0x4, PT ;  /* 0x000000041a00780c */ /* 0x000fe40003f06070 */
[----:B------:R-:W-:-:S04]  /*07d0*/  LOP3.LUT R17, R9, 0x3, RZ, 0xc0, !PT ;  /* 0x0000000309117812 */ /* 0x000fc800078ec0ff */
[----:B------:R-:W-:-:S07]  /*07e0*/  ISETP.NE.AND P1, PT, R17, RZ, PT ;  /* 0x000000ff1100720c */ /* 0x000fce0003f25270 */
[----:B------:R-:W-:Y:S06]  /*07f0*/  @!P0 BRA `(.L_x_41) ;  /* 0x0000000000808947 */ /* 0x000fec0003800000 */
[----:B------:R-:W-:Y:S02]  /*0800*/  IMAD.IADD R8, R9, 0x1, R6 ;  /* 0x0000000109087824 */ /* 0x000fe400078e0206 */
[----:B------:R-:W-:Y:S02]  /*0810*/  IMAD R11, R6, 0x4, R2 ;  /* 0x00000004060b7824 */ /* 0x000fe400078e0202 */
[----:B------:R-:W-:Y:S02]  /*0820*/  IMAD R13, R8, 0x4, R7 ;  /* 0x00000004080d7824 */ /* 0x000fe400078e0207 */
[----:B------:R-:W-:Y:S01]  /*0830*/  VIADD R6, R6, 0x4 ;  /* 0x0000000406067836 */ /* 0x000fe20000000000 */
[----:B------:R-:W0:Y:S04]  /*0840*/  LDS R12, [R11+0x80] ;  /* 0x000080000b0c7984 */ /* 0x000e280000000800 */
[----:B------:R-:W1:Y:S04]  /*0850*/  LDS R14, [R13+0x4c0] ;  /* 0x0004c0000d0e7984 */ /* 0x000e680000000800 */
[----:B------:R-:W2:Y:S04]  /*0860*/  LDS R16, [R13+0x4c4] ;  /* 0x0004c4000d107984 */ /* 0x000ea80000000800 */
[----:B------:R-:W3:Y:S04]  /*0870*/  LDS R15, [R11+0x84] ;  /* 0x000084000b0f7984 */ /* 0x000ee80000000800 */
[----:B------:R-:W4:Y:S04]  /*0880*/  LDS R18, [R11+0x88] ;  /* 0x000088000b127984 */ /* 0x000f280000000800 */
[----:B------:R-:W5:Y:S04]  /*0890*/  LDS R20, [R13+0x4c8] ;  /* 0x0004c8000d147984 */ /* 0x000f680000000800 */
[----:B------:R5:W5:Y:S04]  /*08a0*/  LDS R10, [R11+0x8c] ;  /* 0x00008c000b0a7984 */ /* 0x000b680000000800 */
[----:B------:R-:W5:Y:S01]  /*08b0*/  LDS R8, [R13+0x4cc] ;  /* 0x0004cc000d087984 */ /* 0x000f620000000800 */
[----:B0-----:R-:W-:-:S02]  /*08c0*/  IMAD.SHL.U32 R12, R12, 0x100, RZ ;  /* 0x000001000c0c7824 */ /* 0x001fc400078e00ff */
[----:B-1----:R-:W-:-:S03]  /*08d0*/  IMAD.SHL.U32 R14, R14, 0x100, RZ ;  /* 0x000001000e0e7824 */ /* 0x002fc600078e00ff */
[----:B------:R-:W-:Y:S01]  /*08e0*/  SHF.R.S32.HI R12, RZ, 0x8, R12 ;  /* 0x00000008ff0c7819 */ /* 0x000fe2000001140c */
[----:B--2---:R-:W-:Y:S01]  /*08f0*/  IMAD.SHL.U32 R16, R16, 0x100, RZ ;  /* 0x0000010010107824 */ /* 0x004fe200078e00ff */
[----:B------:R-:W-:Y:S02]  /*0900*/  SHF.R.S32.HI R14, RZ, 0x8, R14 ;  /* 0x00000008ff0e7819 */ /* 0x000fe4000001140e */
[----:B---3--:R-:W-:Y:S02]  /*0910*/  SHF.L.U32 R15, R15, 0x8, RZ ;  /* 0x000000080f0f7819 */ /* 0x008fe400000006ff */
[----:B------:R-:W-:Y:S01]  /*0920*/  SHF.R.S32.HI R16, RZ, 0x8, R16 ;  /* 0x00000008ff107819 */ /* 0x000fe20000011410 */
[----:B------:R-:W-:Y:S01]  /*0930*/  IMAD R12, R12, R14, R19 ;  /* 0x0000000e0c0c7224 */ /* 0x000fe200078e0213 */
[----:B------:R-:W-:Y:S01]  /*0940*/  SHF.R.S32.HI R15, RZ, 0x8, R15 ;  /* 0x00000008ff0f7819 */ /* 0x000fe2000001140f */
[----:B----4-:R-:W-:Y:S02]  /*0950*/  IMAD.SHL.U32 R18, R18, 0x100, RZ ;  /* 0x0000010012127824 */ /* 0x010fe400078e00ff */
[----:B-----5:R-:W-:-:S03]  /*0960*/  IMAD.SHL.U32 R20, R20, 0x100, RZ ;  /* 0x0000010014147824 */ /* 0x020fc600078e00ff */
[----:B------:R-:W-:Y:S01]  /*0970*/  SHF.R.S32.HI R11, RZ, 0x8, R18 ;  /* 0x00000008ff0b7819 */ /* 0x000fe20000011412 */
[----:B------:R-:W-:Y:S02]  /*0980*/  IMAD R12, R15, R16, R12 ;  /* 0x000000100f0c7224 */ /* 0x000fe400078e020c */
[----:B------:R-:W-:Y:S01]  /*0990*/  IMAD.SHL.U32 R10, R10, 0x100, RZ ;  /* 0x000001000a0a7824 */ /* 0x000fe200078e00ff */
[----:B------:R-:W-:Y:S01]  /*09a0*/  SHF.R.S32.HI R20, RZ, 0x8, R20 ;  /* 0x00000008ff147819 */ /* 0x000fe20000011414 */
[----:B------:R-:W-:-:S03]  /*09b0*/  IMAD.SHL.U32 R8, R8, 0x100, RZ ;  /* 0x0000010008087824 */ /* 0x000fc600078e00ff */
[----:B------:R-:W-:Y:S01]  /*09c0*/  SHF.R.S32.HI R10, RZ, 0x8, R10 ;  /* 0x00000008ff0a7819 */ /* 0x000fe2000001140a */
[----:B------:R-:W-:Y:S01]  /*09d0*/  IMAD R11, R11, R20, R12 ;  /* 0x000000140b0b7224 */ /* 0x000fe200078e020c */
[----:B------:R-:W-:-:S05]  /*09e0*/  SHF.R.S32.HI R8, RZ, 0x8, R8 ;  /* 0x00000008ff087819 */ /* 0x000fca0000011408 */
[----:B------:R-:W-:-:S07]  /*09f0*/  IMAD R19, R10, R8, R11 ;  /* 0x000000080a137224 */ /* 0x000fce00078e020b */
.L_x_41:
[----:B------:R-:W-:Y:S05]  /*0a00*/  @!P1 BRA `(.L_x_38) ;  /* 0x0000000000849947 */ /* 0x000fea0003800000 */
[----:B------:R-:W-:Y:S02]  /*0a10*/  ISETP.NE.AND P0, PT, R17, 0x1, PT ;  /* 0x000000011100780c */ /* 0x000fe40003f05270 */
[----:B------:R-:W-:-:S04]  /*0a20*/  LOP3.LUT R8, R9, 0x1, RZ, 0xc0, !PT ;  /* 0x0000000109087812 */ /* 0x000fc800078ec0ff */
[----:B------:R-:W-:-:S07]  /*0a30*/  ISETP.NE.U32.AND P1, PT, R8, 0x1, PT ;  /* 0x000000010800780c */ /* 0x000fce0003f25070 */
        /* <DEDUP_REMOVED lines=8> */
[----:B------:R-:W3:Y:S01]  /*0ac0*/  LDS R14, [R11+0x4c4] ;  /* 0x0004c4000b0e7984 */ /* 0x000ee20000000800 */
[----:B0-----:R-:W-:-:S02]  /*0ad0*/  IMAD.SHL.U32 R10, R10, 0x100, RZ ;  /* 0x000001000a0a7824 */ /* 0x001fc400078e00ff */
[----:B-1----:R-:W-:-:S03]  /*0ae0*/  IMAD.SHL.U32 R12, R12, 0x100, RZ ;  /* 0x000001000c0c7824 */ /* 0x002fc600078e00ff */
[----:B------:R-:W-:Y:S01]  /*0af0*/  SHF.R.S32.HI R10, RZ, 0x8, R10 ;  /* 0x00000008ff0a7819 */ /* 0x000fe2000001140a */
[----:B--2---:R-:W-:Y:S01]  /*0b00*/  IMAD.SHL.U32 R13, R13, 0x100, RZ ;  /* 0x000001000d0d7824 */ /* 0x004fe200078e00ff */
[----:B------:R-:W-:Y:S01]  /*0b10*/  SHF.R.S32.HI R12, RZ, 0x8, R12 ;  /* 0x00000008ff0c7819 */ /* 0x000fe2000001140c */
[----:B---3--:R-:W-:-:S03]  /*0b20*/  IMAD.SHL.U32 R14, R14, 0x100, RZ ;  /* 0x000001000e0e7824 */ /* 0x008fc600078e00ff */
[----:B------:R-:W-:Y:S01]  /*0b30*/  SHF.R.S32.HI R13, RZ, 0x8, R13 ;  /* 0x00000008ff0d7819 */ /* 0x000fe2000001140d */
[----:B------:R-:W-:Y:S01]  /*0b40*/  IMAD R10, R10, R12, R19 ;  /* 0x0000000c0a0a7224 */ /* 0x000fe200078e0213 */
[----:B------:R-:W-:-:S05]  /*0b50*/  SHF.R.S32.HI R14, RZ, 0x8, R14 ;  /* 0x00000008ff0e7819 */ /* 0x000fca000001140e */
[----:B------:R-:W-:-:S07]  /*0b60*/  IMAD R19, R13, R14, R10 ;  /* 0x0000000e0d137224 */ /* 0x000fce00078e020a */
.L_x_42:
[----:B------:R-:W-:Y:S05]  /*0b70*/  @P1 BRA `(.L_x_38) ;  /* 0x0000000000281947 */ /* 0x000fea0003800000 */
[----:B------:R-:W-:Y:S01]  /*0b80*/  IADD3 R8, PT, PT, R9, R6, RZ ;  /* 0x0000000609087210 */ /* 0x000fe20007ffe0ff */
[----:B------:R-:W-:-:S04]  /*0b90*/  IMAD R6, R6, 0x4, R2 ;  /* 0x0000000406067824 */ /* 0x000fc800078e0202 */
[----:B------:R-:W-:Y:S02]  /*0ba0*/  IMAD R8, R8, 0x4, R7 ;  /* 0x0000000408087824 */ /* 0x000fe400078e0207 */
[----:B------:R-:W0:Y:S04]  /*0bb0*/  LDS R6, [R6+0x80] ;  /* 0x0000800006067984 */ /* 0x000e280000000800 */
[----:B------:R-:W1:Y:S01]  /*0bc0*/  LDS R8, [R8+0x4c0] ;  /* 0x0004c00008087984 */ /* 0x000e620000000800 */
[----:B0-----:R-:W-:Y:S02]  /*0bd0*/  IMAD.SHL.U32 R10, R6, 0x100, RZ ;  /* 0x00000100060a7824 */ /* 0x001fe400078e00ff */
[----:B-1----:R-:W-:-:S03]  /*0be0*/  IMAD.SHL.U32 R11, R8, 0x100, RZ ;  /* 0x00000100080b7824 */ /* 0x002fc600078e00ff */
[----:B------:R-:W-:Y:S02]  /*0bf0*/  SHF.R.S32.HI R10, RZ, 0x8, R10 ;  /* 0x00000008ff0a7819 */ /* 0x000fe4000001140a */
[----:B------:R-:W-:-:S05]  /*0c00*/  SHF.R.S32.HI R11, RZ, 0x8, R11 ;  /* 0x00000008ff0b7819 */ /* 0x000fca000001140b */
[----:B------:R-:W-:-:S07]  /*0c10*/  IMAD R19, R10, R11, R19 ;  /* 0x0000000b0a137224 */ /* 0x000fce00078e0213 */
.L_x_38:
[----:B------:R-:W-:Y:S01]  /*0c20*/  ISETP.GE.AND P0, PT, R4, R9, PT ;  /* 0x000000090400720c */ /* 0x000fe20003f06270 */
[----:B------:R-:W0:Y:S01]  /*0c30*/  LDS R10, [R7+0x488] ;  /* 0x00048800070a7984 */ /* 0x000e220000000800 */
[----:B------:R-:W1:Y:S01]  /*0c40*/  LDCU UR4, c[0x0][0x3a0] ;  /* 0x00007400ff0477ac */ /* 0x000e620008000800 */
[----:B------:R-:W-:Y:S02]  /*0c50*/  ISETP.GT.U32.AND P1, PT, R3, 0xe, PT ;  /* 0x0000000e0300780c */ /* 0x000fe40003f24070 */
[----:B------:R-:W2:Y:S01]  /*0c60*/  LDS R6, [R2+0x80] ;  /* 0x0000800002067984 */ /* 0x000ea20000000800 */
[----:B------:R-:W3:Y:S07]  /*0c70*/  S2R R12, SR_CTAID.Y ;  /* 0x00000000000c7919 */ /* 0x000eee0000002600 */
[----:B------:R-:W4:Y:S01]  /*0c80*/  @P0 LDS R11, [R7+0x4a8] ;  /* 0x0004a800070b0984 */ /* 0x000f220000000800 */
[----:B------:R-:W5:Y:S01]  /*0c90*/  @P0 LDC.64 R8, c[0x0][0x388] ;  /* 0x0000e200ff080b82 */ /* 0x000f620000000a00 */
[----:B-1----:R-:W-:Y:S01]  /*0ca0*/  UIADD3 UR4, UPT, UPT, UR4, 0x1, URZ ;  /* 0x0000000104047890 */ /* 0x002fe2000fffe0ff */
[----:B0-----:R-:W-:-:S05]  /*0cb0*/  SHF.R.S32.HI R19, RZ, R10, R19 ;  /* 0x0000000aff137219 */ /* 0x001fca0000011413 */
[----:B--2---:R-:W-:Y:S02]  /*0cc0*/  IMAD.IADD R19, R6, 0x1, -R19 ;  /* 0x0000000106137824 */ /* 0x004fe400078e0a13 */
[----:B------:R-:W-:Y:S02]  /*0cd0*/  IMAD.MOV.U32 R6, RZ, RZ, RZ ;  /* 0x000000ffff067224 */ /* 0x000fe400078e00ff */
[----:B------:R-:W-:Y:S02]  /*0ce0*/  @P0 IMAD.MOV.U32 R6, RZ, RZ, R19 ;  /* 0x000000ffff060224 */ /* 0x000fe400078e0013 */
[----:B----4-:R-:W-:Y:S02]  /*0cf0*/  @P0 IMAD.IADD R11, R4, 0x1, R11 ;  /* 0x00000001040b0824 */ /* 0x010fe400078e020b */
[----:B------:R-:W-:Y:S01]  /*0d00*/  IMAD.SHL.U32 R4, R6, 0x2, RZ ;  /* 0x0000000206047824 */ /* 0x000fe200078e00ff */
[----:B------:R-:W-:Y:S01]  /*0d10*/  SHF.R.S32.HI R13, RZ, 0x1f, R6 ;  /* 0x0000001fff0d7819 */ /* 0x000fe20000011406 */
[----:B-----5:R-:W-:-:S03]  /*0d20*/  @P0 IMAD.WIDE R8, R11, 0x4, R8 ;  /* 0x000000040b080825 */ /* 0x020fc600078e0208 */
[----:B------:R-:W-:Y:S01]  /*0d30*/  LOP3.LUT R4, R4, R13, RZ, 0x3c, !PT ;  /* 0x0000000d04047212 */ /* 0x000fe200078e3cff */
[----:B------:R-:W-:Y:S01]  /*0d40*/  IMAD R11, R3, 0x4, R2 ;  /* 0x00000004030b7824 */ /* 0x000fe200078e0202 */
[----:B------:R0:W-:Y:S01]  /*0d50*/  @P0 STG.E desc[UR6][R8.64], R19 ;  /* 0x0000001308000986 */ /* 0x0001e2000c101906 */
[----:B---3--:R-:W-:Y:S01]  /*0d60*/  IMAD R2, R12, 0xf, R3 ;  /* 0x0000000f0c027824 */ /* 0x008fe200078e0203 */
[----:B------:R-:W-:Y:S01]  /*0d70*/  VIMNMX R4, PT, PT, R4, 0xfffff, PT ;  /* 0x000fffff04047848 */ /* 0x000fe20003fe0100 */
[----:B------:R-:W-:Y:S03]  /*0d80*/  BAR.SYNC.DEFER_BLOCKING 0x0 ;  /* 0x0000000000007b1d */ /* 0x000fe60000010000 */
[----:B------:R-:W-:-:S03]  /*0d90*/  SHF.L.U32 R2, R2, UR4, RZ ;  /* 0x0000000402027c19 */ /* 0x000fc600080006ff */
[----:B------:R0:W-:Y:S02]  /*0da0*/  STS [R11], R4 ;  /* 0x000000040b007388 */ /* 0x0001e40000000800 */
[----:B------:R-:W-:Y:S06]  /*0db0*/  BAR.SYNC.DEFER_BLOCKING 0x0 ;  /* 0x0000000000007b1d */ /* 0x000fec0000010000 */
[----:B------:R-:W-:Y:S05]  /*0dc0*/  @P1 EXIT ;  /* 0x000000000000194d */ /* 0x000fea0003800000 */
[C---:B0-----:R-:W-:Y:S01]  /*0dd0*/  IMAD R11, R0.reuse, 0x44, R7 ;  /* 0x00000044000b7824 */ /* 0x041fe200078e0207 */
[----:B------:R-:W0:Y:S01]  /*0de0*/  LDS R9, [R7+0x480] ;  /* 0x0004800007097984 */ /* 0x000e220000000800 */
[----:B------:R-:W-:-:S03]  /*0df0*/  LOP3.LUT P0, RZ, R0, R5, RZ, 0xfc, !PT ;  /* 0x0000000500ff7212 */ /* 0x000fc6000780fcff */
[----:B------:R-:W1:Y:S04]  /*0e00*/  LDS R10, [R11] ;  /* 0x000000000b0a7984 */ /* 0x000e680000000800 */
[----:B------:R-:W2:Y:S04]  /*0e10*/  LDS R26, [R11+0x4] ;  /* 0x000004000b1a7984 */ /* 0x000ea80000000800 */
[----:B------:R-:W3:Y:S04]  /*0e20*/  LDS R28, [R11+0x8] ;  /* 0x000008000b1c7984 */ /* 0x000ee80000000800 */
[----:B------:R-:W4:Y:S04]  /*0e30*/  LDS R13, [R11+0xc] ;  /* 0x00000c000b0d7984 */ /* 0x000f280000000800 */
[----:B------:R-:W5:Y:S04]  /*0e40*/  LDS R15, [R11+0x10] ;  /* 0x000010000b0f7984 */ /* 0x000f680000000800 */
[----:B------:R-:W5:Y:S04]  /*0e50*/  LDS R24, [R11+0x14] ;  /* 0x000014000b187984 */ /* 0x000f680000000800 */
[----:B------:R-:W5:Y:S04]  /*0e60*/  LDS R22, [R11+0x18] ;  /* 0x000018000b167984 */ /* 0x000f680000000800 */
[----:B------:R-:W5:Y:S04]  /*0e70*/  LDS R6, [R11+0x20] ;  /* 0x000020000b067984 */ /* 0x000f680000000800 */
[----:B------:R-:W5:Y:S04]  /*0e80*/  LDS R20, [R11+0x1c] ;  /* 0x00001c000b147984 */ /* 0x000f680000000800 */
[----:B------:R-:W5:Y:S01]  /*0e90*/  LDS R18, [R11+0x24] ;  /* 0x000024000b127984 */ /* 0x000f620000000800 */
[----:B0-----:R-:W-:-:S03]  /*0ea0*/  IADD3 R9, PT, PT, -R9, 0x10, RZ ;  /* 0x0000001009097810 */ /* 0x001fc60007ffe1ff */
[----:B------:R-:W0:Y:S01]  /*0eb0*/  LDS R16, [R11+0x28] ;  /* 0x000028000b107984 */ /* 0x000e220000000800 */
[----:B-1----:R-:W-:-:S03]  /*0ec0*/  SHF.R.S32.HI R19, RZ, R3, R10 ;  /* 0x00000003ff137219 */ /* 0x002fc6000001140a */
[----:B------:R-:W1:Y:S01]  /*0ed0*/  LDS R14, [R11+0x2c] ;  /* 0x00002c000b0e7984 */ /* 0x000e620000000800 */
[----:B--2---:R-:W-:-:S03]  /*0ee0*/  SHF.R.S32.HI R17, RZ, R3, R26 ;  /* 0x00000003ff117219 */ /* 0x004fc6000001141a */
[----:B------:R-:W2:Y:S01]  /*0ef0*/  LDS R12, [R11+0x30] ;  /* 0x000030000b0c7984 */ /* 0x000ea20000000800 */
[----:B---3--:R-:W-:-:S03]  /*0f00*/  SHF.R.S32.HI R28, RZ, R3, R28 ;  /* 0x00000003ff1c7219 */ /* 0x008fc6000001141c */
[----:B------:R-:W3:Y:S01]  /*0f10*/  LDS R8, [R11+0x34] ;  /* 0x000034000b087984 */ /* 0x000ee20000000800 */
[----:B------:R-:W-:Y:S02]  /*0f20*/  IADD3 R17, PT, PT, R28, R17, R19 ;  /* 0x000000111c117210 */ /* 0x000fe40007ffe013 */
[-C--:B----4-:R-:W-:Y:S01]  /*0f30*/  SHF.R.S32.HI R26, RZ, R3.reuse, R13 ;  /* 0x00000003ff1a7219 */ /* 0x090fe2000001140d */
[----:B------:R-:W4:Y:S01]  /*0f40*/  LDS R4, [R11+0x38] ;  /* 0x000038000b047984 */ /* 0x000f220000000800 */
[----:B-----5:R-:W-:-:S03]  /*0f50*/  SHF.R.S32.HI R15, RZ, R3, R15 ;  /* 0x00000003ff0f7219 */ /* 0x020fc6000001140f */
[----:B------:R5:W4:Y:S01]  /*0f60*/  LDS R10, [R11+0x3c] ;  /* 0x00003c000b0a7984 */ /* 0x000b220000000800 */
[----:B------:R-:W-:Y:S02]  /*0f70*/  SHF.R.S32.HI R7, RZ, R3, R24 ;  /* 0x00000003ff077219 */ /* 0x000fe40000011418 */
[----:B------:R-:W-:Y:S02]  /*0f80*/  IADD3 R15, PT, PT, R15, R17, R26 ;  /* 0x000000110f0f7210 */ /* 0x000fe40007ffe01a */
[-C--:B------:R-:W-:Y:S02]  /*0f90*/  SHF.R.S32.HI R22, RZ, R3.reuse, R22 ;  /* 0x00000003ff167219 */ /* 0x080fe40000011416 */
[----:B------:R-:W-:Y:S02]  /*0fa0*/  SHF.R.S32.HI R13, RZ, R3, R6 ;  /* 0x00000003ff0d7219 */ /* 0x000fe40000011406 */
[----:B------:R-:W-:Y:S02]  /*0fb0*/  IADD3 R15, PT, PT, R22, R15, R7 ;  /* 0x0000000f160f7210 */ /* 0x000fe40007ffe007 */
[----:B------:R-:W4:Y:S01]  /*0fc0*/  LDC.64 R6, c[0x0][0x380] ;  /* 0x0000e000ff067b82 */ /* 0x000f220000000a00 */
[----:B------:R-:W-:-:S02]  /*0fd0*/  SHF.R.S32.HI R20, RZ, R3, R20 ;  /* 0x00000003ff147219 */ /* 0x000fc40000011414 */
[----:B-----5:R-:W-:Y:S02]  /*0fe0*/  SHF.R.S32.HI R11, RZ, R3, R18 ;  /* 0x00000003ff0b7219 */ /* 0x020fe40000011412 */
[----:B------:R-:W-:Y:S01]  /*0ff0*/  IADD3 R13, PT, PT, R13, R15, R20 ;  /* 0x0000000f0d0d7210 */ /* 0x000fe20007ffe014 */
[----:B------:R-:W-:Y:S01]  /*1000*/  IMAD R15, R5, 0x10, R0 ;  /* 0x00000010050f7824 */ /* 0x000fe200078e0200 */
[----:B0-----:R-:W-:Y:S02]  /*1010*/  SHF.R.S32.HI R16, RZ, R3, R16 ;  /* 0x00000003ff107219 */ /* 0x001fe40000011410 */
[----:B------:R-:W-:Y:S01]  /*1020*/  SEL R0, R9, 0x10, !P0 ;  /* 0x0000001009007807 */ /* 0x000fe20004000000 */
[----:B------:R-:W-:Y:S01]  /*1030*/  IMAD.IADD R15, R2, 0x1, R15 ;  /* 0x00000001020f7824 */ /* 0x000fe200078e020f */
[----:B------:R-:W-:Y:S02]  /*1040*/  IADD3 R13, PT, PT, R16, R13, R11 ;  /* 0x0000000d100d7210 */ /* 0x000fe40007ffe00b */
[-C--:B-1----:R-:W-:Y:S01]  /*1050*/  SHF.R.S32.HI R11, RZ, R3.reuse, R14 ;  /* 0x00000003ff0b7219 */ /* 0x082fe2000001140e */
[-C--:B------:R-:W-:Y:S01]  /*1060*/  IMAD R0, R0, R3.reuse, R0 ;  /* 0x0000000300007224 */ /* 0x080fe200078e0200 */
[----:B--2---:R-:W-:-:S04]  /*1070*/  SHF.R.S32.HI R12, RZ, R3, R12 ;  /* 0x00000003ff0c7219 */ /* 0x004fc8000001140c */
[----:B------:R-:W-:Y:S02]  /*1080*/  IADD3 R11, PT, PT, R12, R13, R11 ;  /* 0x0000000d0c0b7210 */ /* 0x000fe40007ffe00b */
[-C--:B---3--:R-:W-:Y:S02]  /*1090*/  SHF.R.S32.HI R5, RZ, R3.reuse, R8 ;  /* 0x00000003ff057219 */ /* 0x088fe40000011408 */
[-C--:B----4-:R-:W-:Y:S01]  /*10a0*/  SHF.R.S32.HI R4, RZ, R3.reuse, R4 ;  /* 0x00000003ff047219 */ /* 0x090fe20000011404 */
[----:B------:R-:W-:Y:S01]  /*10b0*/  IMAD.WIDE R6, R15, 0x4, R6 ;  /* 0x000000040f067825 */ /* 0x000fe200078e0206 */
[----:B------:R-:W-:Y:S02]  /*10c0*/  SHF.R.S32.HI R3, RZ, R3, R10 ;  /* 0x00000003ff037219 */ /* 0x000fe4000001140a */
[----:B------:R-:W-:-:S04]  /*10d0*/  IADD3 R4, PT, PT, R4, R11, R5 ;  /* 0x0000000b04047210 */ /* 0x000fc80007ffe005 */
[----:B------:R-:W-:-:S05]  /*10e0*/  IADD3 R3, PT, PT, R0, R4, R3 ;  /* 0x0000000400037210 */ /* 0x000fca0007ffe003 */
[----:B------:R-:W-:Y:S01]  /*10f0*/  STG.E desc[UR6][R6.64], R3 ;  /* 0x0000000306007986 */ /* 0x000fe2000c101906 */
[----:B------:R-:W-:Y:S05]  /*1100*/  EXIT ;  /* 0x000000000000794d */ /* 0x000fea0003800000 */
.L_x_43:
        /* <DEDUP_REMOVED lines=15> */
.L_x_240:


//--------------------- .text.cudaCalcPartition   --------------------------
	.section	.text.cudaCalcPartition,"ax",@progbits
	.align	128
        .global         cudaCalcPartition
        .type           cudaCalcPartition,@function
        .size           cudaCalcPartition,(.L_x_241 - cudaCalcPartition)
        .other          cudaCalcPartition,@"STO_CUDA_ENTRY STV_DEFAULT"
cudaCalcPartition:
.text.cudaCalcPartition:
[----:B------:R-:W-:Y:S01]  /*0000*/  LDC R1, c[0x0][0x37c] ;  /* 0x0000df00ff017b82 */ /* 0x000fe20000000800 */
[----:B------:R-:W0:Y:S01]  /*0010*/  S2R R4, SR_TID.X ;  /* 0x0000000000047919 */ /* 0x000e220000002100 */
[----:B------:R-:W1:Y:S01]  /*0020*/  LDCU.64 UR6, c[0x0][0x358] ;  /* 0x00006b00ff0677ac */ /* 0x000e620008000a00 */
[----:B------:R-:W0:Y:S05]  /*0030*/  S2R R5, SR_TID.Y ;  /* 0x0000000000057919 */ /* 0x000e2a0000002200 */
[----:B------:R-:W2:Y:S01]  /*0040*/  S2UR UR5, SR_CgaCtaId ;  /* 0x00000000000579c3 */ /* 0x000ea20000008800 */
[----:B------:R-:W-:-:S07]  /*0050*/  UMOV UR4, 0x400 ;  /* 0x0000040000047882 */ /* 0x000fce0000000000 */
[----:B------:R-:W3:Y:S08]  /*0060*/  S2UR UR8, SR_CTAID.X ;  /* 0x00000000000879c3 */ /* 0x000ef00000002500 */
[----:B------:R-:W3:Y:S01]  /*0070*/  LDC R10, c[0x0][0x3a8] ;  /* 0x0000ea00ff0a7b82 */ /* 0x000ee20000000800 */
[----:B0-----:R-:W-:-:S05]  /*0080*/  IMAD R6, R5, 0x10, R4 ;  /* 0x0000001005067824 */ /* 0x001fca00078e0204 */
[----:B------:R-:W-:-:S13]  /*0090*/  ISETP.GT.U32.AND P0, PT, R6, 0x2f, PT ;  /* 0x0000002f0600780c */ /* 0x000fda0003f04070 */
[----:B------:R-:W0:Y:S01]  /*00a0*/  @!P0 S2R R7, SR_CTAID.Y ;  /* 0x0000000000078919 */ /* 0x000e220000002600 */
[----:B------:R-:W0:Y:S02]  /*00b0*/  @!P0 LDC.64 R2, c[0x0][0x398] ;  /* 0x0000e600ff028b82 */ /* 0x000e240000000a00 */
[----:B0-----:R-:W-:-:S04]  /*00c0*/  @!P0 IMAD.WIDE.U32 R2, R7, 0xc0, R2 ;  /* 0x000000c007028825 */ /* 0x001fc800078e0002 */
[C---:B------:R-:W-:Y:S01]  /*00d0*/  @!P0 IMAD.WIDE.U32 R8, R6.reuse, 0x4, R2 ;  /* 0x0000000406088825 */ /* 0x040fe200078e0002 */
[----:B--2---:R-:W-:Y:S01]  /*00e0*/  ULEA UR4, UR5, UR4, 0x18 ;  /* 0x0000000405047291 */ /* 0x004fe2000f8ec0ff */
[----:B------:R-:W0:Y:S03]  /*00f0*/  LDC.64 R2, c[0x0][0x3a0] ;  /* 0x0000e800ff027b82 */ /* 0x000e260000000a00 */
[----:B-1----:R3:W2:Y:S01]  /*0100*/  @!P0 LDG.E R0, desc[UR6][R8.64] ;  /* 0x0000000608008981 */ /* 0x0026a2000c1e1900 */
[----:B------:R-:W-:Y:S01]  /*0110*/  IMAD.MOV.U32 R11, RZ, RZ, 0x1 ;  /* 0x00000001ff0b7424 */ /* 0x000fe200078e00ff */
[----:B------:R-:W-:Y:S01]  /*0120*/  LEA R7, R6, UR4, 0x2 ;  /* 0x0000000406077c11 */ /* 0x000fe2000f8e10ff */
[----:B------:R-:W-:Y:S01]  /*0130*/  BSSY.RECONVERGENT B0, `(.L_x_44) ;  /* 0x0000017000007945 */ /* 0x000fe20003800200 */
[----:B---3--:R-:W-:Y:S02]  /*0140*/  IMAD R8, R10, UR8, RZ ;  /* 0x000000080a087c24 */ /* 0x008fe4000f8e02ff */
[----:B0-----:R-:W-:-:S02]  /*0150*/  SHF.L.U32 R9, R11, R2, RZ ;  /* 0x000000020b097219 */ /* 0x001fc400000006ff */
[----:B------:R-:W-:Y:S02]  /*0160*/  IMAD R11, R8, R3, R6 ;  /* 0x00000003080b7224 */ /* 0x000fe400078e0206 */
[----:B------:R-:W-:Y:S01]  /*0170*/  VIADDMNMX.U32 R9, R9, -R8, R10, PT ;  /* 0x8000000809097246 */ /* 0x000fe2000380000a */
[----:B--2---:R0:W-:Y:S01]  /*0180*/  @!P0 STS [R7+0x480], R0 ;  /* 0x0004800007008388 */ /* 0x0041e20000000800 */
[----:B------:R-:W-:Y:S01]  /*0190*/  BAR.SYNC.DEFER_BLOCKING 0x0 ;  /* 0x0000000000007b1d */ /* 0x000fe20000010000 */
[----:B------:R-:W-:-:S13]  /*01a0*/  ISETP.GT.U32.AND P0, PT, R6, 0x1f, PT ;  /* 0x0000001f0600780c */ /* 0x000fda0003f04070 */
[----:B0-----:R-:W-:Y:S05]  /*01b0*/  @P0 BRA `(.L_x_45) ;  /* 0x0000000000380947 */ /* 0x001fea0003800000 */
[----:B------:R-:W0:Y:S01]  /*01c0*/  LDS.64 R14, [UR4+0x480] ;  /* 0x00048004ff0e7984 */ /* 0x000e220008000a00 */
[----:B------:R-:W-:Y:S01]  /*01d0*/  BSSY.RECONVERGENT B1, `(.L_x_46) ;  /* 0x000000b000017945 */ /* 0x000fe20003800200 */
[----:B------:R-:W-:Y:S01]  /*01e0*/  IMAD.MOV.U32 R0, RZ, RZ, RZ ;  /* 0x000000ffff007224 */ /* 0x000fe200078e00ff */
[----:B0-----:R-:W-:-:S04]  /*01f0*/  VIADDMNMX R14, R14, R6, R11, PT ;  /* 0x000000060e0e7246 */ /* 0x001fc8000380010b */
[----:B------:R-:W-:-:S13]  /*0200*/  ISETP.GE.AND P0, PT, R14, 0x20, PT ;  /* 0x000000200e00780c */ /* 0x000fda0003f06270 */
[----:B------:R-:W-:Y:S05]  /*0210*/  @!P0 BRA `(.L_x_47) ;  /* 0x0000000000188947 */ /* 0x000fea0003800000 */
[----:B------:R-:W0:Y:S01]  /*0220*/  LDC.64 R12, c[0x0][0x390] ;  /* 0x0000e400ff0c7b82 */ /* 0x000e220000000a00 */
[----:B------:R-:W-:-:S05]  /*0230*/  IADD3 R15, PT, PT, R11, -0x20, R15 ;  /* 0xffffffe00b0f7810 */ /* 0x000fca0007ffe00f */
[----:B0-----:R-:W-:Y:S02]  /*0240*/  IMAD.WIDE R12, R15, 0x4, R12 ;  /* 0x000000040f0c7825 */ /* 0x001fe400078e020c */
[----:B------:R-:W0:Y:S04]  /*0250*/  LDS R15, [UR4+0x4ac] ;  /* 0x0004ac04ff0f7984 */ /* 0x000e280008000800 */
[----:B------:R-:W0:Y:S02]  /*0260*/  LDG.E R12, desc[UR6][R12.64] ;  /* 0x000000060c0c7981 */ /* 0x000e24000c1e1900 */
[----:B0-----:R-:W-:-:S07]  /*0270*/  SHF.R.S32.HI R0, RZ, R15, R12 ;  /* 0x0000000fff007219 */ /* 0x001fce000001140c */
.L_x_47:
[----:B------:R-:W-:Y:S05]  /*0280*/  BSYNC.RECONVERGENT B1 ;  /* 0x0000000000017941 */ /* 0x000fea0003800200 */
.L_x_46:
[----:B------:R0:W-:Y:S02]  /*0290*/  STS [R7], R0 ;  /* 0x0000000007007388 */ /* 0x0001e40000000800 */
.L_x_45:
[----:B------:R-:W-:Y:S05]  /*02a0*/  BSYNC.RECONVERGENT B0 ;  /* 0x0000000000007941 */ /* 0x000fea0003800200 */
.L_x_44:
[----:B------:R-:W-:Y:S01]  /*02b0*/  IMAD R13, R9, R3, RZ ;  /* 0x00000003090d7224 */ /* 0x000fe200078e02ff */
[----:B------:R-:W-:Y:S01]  /*02c0*/  BSSY.RECONVERGENT B0, `(.L_x_48) ;  /* 0x000000b000007945 */ /* 0x000fe20003800200 */
[----:B0-----:R-:W-:-:S03]  /*02d0*/  IMAD.MOV.U32 R0, RZ, RZ, RZ ;  /* 0x000000ffff007224 */ /* 0x001fc600078e00ff */
[----:B------:R-:W-:-:S13]  /*02e0*/  ISETP.GE.AND P0, PT, R6, R13, PT ;  /* 0x0000000d0600720c */ /* 0x000fda0003f06270 */
[----:B------:R-:W-:Y:S05]  /*02f0*/  @P0 BRA `(.L_x_49) ;  /* 0x00000000001c0947 */ /* 0x000fea0003800000 */
[----:B------:R-:W0:Y:S01]  /*0300*/  LDS R0, [UR4+0x484] ;  /* 0x00048404ff007984 */ /* 0x000e220008000800 */
[----:B------:R-:W1:Y:S01]  /*0310*/  LDC.64 R14, c[0x0][0x390] ;  /* 0x0000e400ff0e7b82 */ /* 0x000e620000000a00 */
[----:B0-----:R-:W-:-:S04]  /*0320*/  IMAD.IADD R17, R11, 0x1, R0 ;  /* 0x000000010b117824 */ /* 0x001fc800078e0200 */
[----:B-1----:R-:W-:Y:S02]  /*0330*/  IMAD.WIDE R14, R17, 0x4, R14 ;  /* 0x00000004110e7825 */ /* 0x002fe400078e020e */
[----:B------:R-:W0:Y:S04]  /*0340*/  LDS R17, [UR4+0x4ac] ;  /* 0x0004ac04ff117984 */ /* 0x000e280008000800 */
[----:B------:R-:W0:Y:S02]  /*0350*/  LDG.E R14, desc[UR6][R14.64] ;  /* 0x000000060e0e7981 */ /* 0x000e24000c1e1900 */
[----:B0-----:R-:W-:-:S07]  /*0360*/  SHF.R.S32.HI R0, RZ, R17, R14 ;  /* 0x00000011ff007219 */ /* 0x001fce000001140e */
.L_x_49:
[----:B------:R-:W-:Y:S05]  /*0370*/  BSYNC.RECONVERGENT B0 ;  /* 0x0000000000007941 */ /* 0x000fea0003800200 */
.L_x_48:
[----:B------:R-:W-:Y:S01]  /*0380*/  STS [R7+0x80], R0 ;  /* 0x0000800007007388 */ /* 0x000fe20000000800 */
[----:B------:R-:W-:Y:S01]  /*0390*/  IMAD.MOV.U32 R17, RZ, RZ, RZ ;  /* 0x000000ffff117224 */ /* 0x000fe200078e00ff */
[----:B------:R-:W-:Y:S06]  /*03a0*/  BAR.SYNC.DEFER_BLOCKING 0x0 ;  /* 0x0000000000007b1d */ /* 0x000fec0000010000 */
[----:B------:R-:W0:Y:S02]  /*03b0*/  LDS R10, [UR4+0x480] ;  /* 0x00048004ff0a7984 */ /* 0x000e240008000800 */
        /* <DEDUP_REMOVED lines=8> */
[----:B------:R-:W-:Y:S01]  /*0440*/  UIADD3 UR5, UPT, UPT, UR4, 0x4dc, URZ ;  /* 0x000004dc04057890 */ /* 0x000fe2000fffe0ff */
[C---:B------:R-:W-:Y:S01]  /*0450*/  LOP3.LUT R0, R10.reuse, 0x7ffffff8, RZ, 0xc0, !PT ;  /* 0x7ffffff80a007812 */ /* 0x040fe200078ec0ff */
[----:B------:R-:W-:Y:S02]  /*0460*/  IMAD.IADD R15, R10, 0x1, -R6 ;  /* 0x000000010a0f7824 */ /* 0x000fe400078e0a06 */
[----:B------:R-:W-:Y:S02]  /*0470*/  IMAD.MOV.U32 R17, RZ, RZ, RZ ;  /* 0x000000ffff117224 */ /* 0x000fe400078e00ff */
[----:B------:R-:W-:Y:S02]  /*0480*/  IMAD.MOV R0, RZ, RZ, -R0 ;  /* 0x000000ffff007224 */ /* 0x000fe400078e0a00 */
[----:B------:R-:W-:-:S07]  /*0490*/  IMAD.U32 R12, RZ, RZ, UR5 ;  /* 0x00000005ff0c7e24 */ /* 0x000fce000f8e00ff */
.L_x_52:
        /* <DEDUP_REMOVED lines=8> */
[----:B------:R-:W-:Y:S04]  /*0520*/  LDS R18, [R12+-0x14] ;  /* 0xffffec000c127984 */ /* 0x000fe80000000800 */
[----:B------:R-:W4:Y:S04]  /*0530*/  LDS R19, [R16+-0x454] ;  /* 0xfffbac0010137984 */ /* 0x000f280000000800 */
[----:B------:R-:W5:Y:S04]  /*0540*/  LDS R20, [R12+-0x10] ;  /* 0xfffff0000c147984 */ /* 0x000f680000000800 */
[----:B------:R-:W5:Y:S01]  /*0550*/  LDS R21, [R16+-0x450] ;  /* 0xfffbb00010157984 */ /* 0x000f620000000800 */
[----:B0-----:R-:W-:-:S02]  /*0560*/  IMAD.SHL.U32 R26, R26, 0x100, RZ ;  /* 0x000001001a1a7824 */ /* 0x001fc400078e00ff */
[----:B-1----:R-:W-:-:S03]  /*0570*/  IMAD.SHL.U32 R25, R25, 0x100, RZ ;  /* 0x0000010019197824 */ /* 0x002fc600078e00ff */
[----:B------:R-:W-:Y:S01]  /*0580*/  SHF.R.S32.HI R27, RZ, 0x8, R26 ;  /* 0x00000008ff1b7819 */ /* 0x000fe2000001141a */
[----:B--2---:R-:W-:Y:S01]  /*0590*/  IMAD.SHL.U32 R22, R22, 0x100, RZ ;  /* 0x0000010016167824 */ /* 0x004fe200078e00ff */
[----:B------:R-:W-:Y:S02]  /*05a0*/  SHF.R.S32.HI R26, RZ, 0x8, R25 ;  /* 0x00000008ff1a7819 */ /* 0x000fe40000011419 */
[----:B------:R-:W0:Y:S01]  /*05b0*/  LDS R25, [R16+-0x440] ;  /* 0xfffbc00010197984 */ /* 0x000e220000000800 */
[----:B---3--:R-:W-:Y:S01]  /*05c0*/  IMAD.SHL.U32 R23, R23, 0x100, RZ ;  /* 0x0000010017177824 */ /* 0x008fe200078e00ff */
[----:B------:R-:W-:Y:S01]  /*05d0*/  SHF.R.S32.HI R22, RZ, 0x8, R22 ;  /* 0x00000008ff167819 */ /* 0x000fe20000011416 */
[----:B------:R-:W-:Y:S02]  /*05e0*/  IMAD R26, R26, R27, R17 ;  /* 0x0000001b1a1a7224 */ /* 0x000fe400078e0211 */
[----:B------:R-:W1:Y:S01]  /*05f0*/  LDS R17, [R12+-0xc] ;  /* 0xfffff4000c117984 */ /* 0x000e620000000800 */
[----:B------:R-:W-:Y:S01]  /*0600*/  SHF.R.S32.HI R23, RZ, 0x8, R23 ;  /* 0x00000008ff177819 */ /* 0x000fe20000011417 */
[----:B----4-:R-:W-:-:S04]  /*0610*/  IMAD.SHL.U32 R19, R19, 0x100, RZ ;  /* 0x0000010013137824 */ /* 0x010fc800078e00ff */
[----:B------:R-:W-:Y:S02]  /*0620*/  IMAD R22, R23, R22, R26 ;  /* 0x0000001617167224 */ /* 0x000fe400078e021a */
[----:B------:R-:W-:Y:S01]  /*0630*/  IMAD.SHL.U32 R23, R18, 0x100, RZ ;  /* 0x0000010012177824 */ /* 0x000fe200078e00ff */
[----:B------:R-:W-:Y:S01]  /*0640*/  SHF.R.S32.HI R19, RZ, 0x8, R19 ;  /* 0x00000008ff137819 */ /* 0x000fe20000011413 */
[----:B-----5:R-:W-:Y:S01]  /*0650*/  IMAD.SHL.U32 R20, R20, 0x100, RZ ;  /* 0x0000010014147824 */ /* 0x020fe200078e00ff */
[----:B------:R-:W2:Y:S01]  /*0660*/  LDS R18, [R16+-0x44c] ;  /* 0xfffbb40010127984 */ /* 0x000ea20000000800 */
[----:B------:R-:W-:Y:S01]  /*0670*/  IMAD.SHL.U32 R21, R21, 0x100, RZ ;  /* 0x0000010015157824 */ /* 0x000fe200078e00ff */
[----:B------:R-:W-:Y:S02]  /*0680*/  SHF.R.S32.HI R23, RZ, 0x8, R23 ;  /* 0x00000008ff177819 */ /* 0x000fe40000011417 */
[----:B------:R-:W-:Y:S02]  /*0690*/  SHF.R.S32.HI R20, RZ, 0x8, R20 ;  /* 0x00000008ff147819 */ /* 0x000fe40000011414 */
[----:B------:R-:W-:Y:S01]  /*06a0*/  SHF.R.S32.HI R21, RZ, 0x8, R21 ;  /* 0x00000008ff157819 */ /* 0x000fe20000011415 */
[----:B------:R-:W-:-:S02]  /*06b0*/  IMAD R22, R19, R23, R22 ;  /* 0x0000001713167224 */ /* 0x000fc400078e0216 */
[----:B------:R-:W3:Y:S02]  /*06c0*/  LDS R19, [R12+-0x8] ;  /* 0xfffff8000c137984 */ /* 0x000ee40000000800 */
[----:B------:R-:W-:Y:S02]  /*06d0*/  IMAD R26, R21, R20, R22 ;  /* 0x00000014151a7224 */ /* 0x000fe400078e0216 */
[----:B------:R-:W4:Y:S04]  /*06e0*/  LDS R20, [R16+-0x448] ;  /* 0xfffbb80010147984 */ /* 0x000f280000000800 */
[----:B------:R-:W5:Y:S04]  /*06f0*/  LDS R21, [R12+-0x4] ;  /* 0xfffffc000c157984 */ /* 0x000f680000000800 */
[----:B------:R-:W5:Y:S01]  /*0700*/  LDS R23, [R16+-0x444] ;  /* 0xfffbbc0010177984 */ /* 0x000f620000000800 */
[----:B0-----:R-:W-:-:S03]  /*0710*/  IMAD.SHL.U32 R25, R25, 0x100, RZ ;  /* 0x0000010019197824 */ /* 0x001fc600078e00ff */
[----:B------:R0:W5:Y:S01]  /*0720*/  LDS R22, [R12] ;  /* 0x000000000c167984 */ /* 0x0001620000000800 */
[----:B-1----:R-:W-:Y:S02]  /*0730*/  IMAD.SHL.U32 R17, R17, 0x100, RZ ;  /* 0x0000010011117824 */ /* 0x002fe400078e00ff */
[----:B0-----:R-:W-:-:S03]  /*0740*/  VIADD R12, R12, 0x20 ;  /* 0x000000200c0c7836 */ /* 0x001fc60000000000 */
[----:B------:R-:W-:Y:S01]  /*0750*/  SHF.R.S32.HI R27, RZ, 0x8, R17 ;  /* 0x00000008ff1b7819 */ /* 0x000fe20000011411 */
[----:B--2---:R-:W-:-:S05]  /*0760*/  IMAD.SHL.U32 R18, R18, 0x100, RZ ;  /* 0x0000010012127824 */ /* 0x004fca00078e00ff */
[----:B------:R-:W-:Y:S02]  /*0770*/  SHF.R.S32.HI R17, RZ, 0x8, R18 ;  /* 0x00000008ff117819 */ /* 0x000fe40000011412 */
[----:B------:R-:W-:Y:S01]  /*0780*/  SHF.R.S32.HI R18, RZ, 0x8, R25 ;  /* 0x00000008ff127819 */ /* 0x000fe20000011419 */
[----:B---3--:R-:W-:Y:S02]  /*0790*/  IMAD.SHL.U32 R19, R19, 0x100, RZ ;  /* 0x0000010013137824 */ /* 0x008fe400078e00ff */
[----:B------:R-:W-:Y:S02]  /*07a0*/  IMAD R26, R17, R27, R26 ;  /* 0x0000001b111a7224 */ /* 0x000fe400078e021a */
[----:B----4-:R-:W-:Y:S01]  /*07b0*/  IMAD.SHL.U32 R20, R20, 0x100, RZ ;  /* 0x0000010014147824 */ /* 0x010fe200078e00ff */
[----:B------:R-:W-:Y:S01]  /*07c0*/  SHF.R.S32.HI R19, RZ, 0x8, R19 ;  /* 0x00000008ff137819 */ /* 0x000fe20000011413 */
[----:B-----5:R-:W-:-:S03]  /*07d0*/  IMAD.SHL.U32 R21, R21, 0x100, RZ ;  /* 0x0000010015157824 */ /* 0x020fc600078e00ff */
[----:B------:R-:W-:Y:S01]  /*07e0*/  SHF.R.S32.HI R17, RZ, 0x8, R20 ;  /* 0x00000008ff117819 */ /* 0x000fe20000011414 */
[----:B------:R-:W-:Y:S01]  /*07f0*/  IMAD.SHL.U32 R23, R23, 0x100, RZ ;  /* 0x0000010017177824 */ /* 0x000fe200078e00ff */
[----:B------:R-:W-:-:S03]  /*0800*/  SHF.R.S32.HI R21, RZ, 0x8, R21 ;  /* 0x00000008ff157819 */ /* 0x000fc60000011415 */
[----:B------:R-:W-:Y:S02]  /*0810*/  IMAD R17, R17, R19, R26 ;  /* 0x0000001311117224 */ /* 0x000fe400078e021a */
[----:B------:R-:W-:Y:S01]  /*0820*/  IMAD.SHL.U32 R22, R22, 0x100, RZ ;  /* 0x0000010016167824 */ /* 0x000fe200078e00ff */
[----:B------:R-:W-:-:S04]  /*0830*/  SHF.R.S32.HI R16, RZ, 0x8, R23 ;  /* 0x00000008ff107819 */ /* 0x000fc80000011417 */
[----:B------:R-:W-:Y:S01]  /*0840*/  SHF.R.S32.HI R22, RZ, 0x8, R22 ;  /* 0x00000008ff167819 */ /* 0x000fe20000011416 */
[----:B------:R-:W-:-:S04]  /*0850*/  IMAD R17, R16, R21, R17 ;  /* 0x0000001510117224 */ /* 0x000fc800078e0211 */
[----:B------:R-:W-:Y:S01]  /*0860*/  IMAD R17, R18, R22, R17 ;  /* 0x0000001612117224 */ /* 0x000fe200078e0211 */
[----:B------:R-:W-:Y:S06]  /*0870*/  @P0 BRA `(.L_x_52) ;  /* 0xfffffffc00080947 */ /* 0x000fec000383ffff */
.L_x_51:
[----:B------:R-:W-:Y:S05]  /*0880*/  @!P1 BRA `(.L_x_50) ;  /* 0x0000000400189947 */ /* 0x000fea0003800000 */
[----:B------:R-:W-:Y:S02]  /*0890*/  ISETP.GE.U32.AND P0, PT, R24, 0x4, PT ;  /* 0x000000041800780c */ /* 0x000fe40003f06070 */
[----:B------:R-:W-:-:S04]  /*08a0*/  LOP3.LUT R23, R10, 0x3, RZ, 0xc0, !PT ;  /* 0x000000030a177812 */ /* 0x000fc800078ec0ff */
[----:B------:R-:W-:-:S07]  /*08b0*/  ISETP.NE.AND P1, PT, R23, RZ, PT ;  /* 0x000000ff1700720c */ /* 0x000fce0003f25270 */
[----:B------:R-:W-:Y:S06]  /*08c0*/  @!P0 BRA `(.L_x_53) ;  /* 0x0000000000808947 */ /* 0x000fec0003800000 */
[----:B------:R-:W-:Y:S02]  /*08d0*/  IMAD.IADD R0, R10, 0x1, R14 ;  /* 0x000000010a007824 */ /* 0x000fe400078e020e */
[C---:B------:R-:W-:Y:S02]  /*08e0*/  IMAD R19, R14.reuse, 0x4, R7 ;  /* 0x000000040e137824 */ /* 0x040fe400078e0207 */
[----:B------:R-:W-:Y:S01]  /*08f0*/  VIADD R14, R14, 0x4 ;  /* 0x000000040e0e7836 */ /* 0x000fe20000000000 */
[----:B------:R-:W-:Y:S02]  /*0900*/  LEA R21, R0, UR4, 0x2 ;  /* 0x0000000400157c11 */ /* 0x000fe4000f8e10ff */
        /* <DEDUP_REMOVED lines=12> */
[----:B------:R-:W-:Y:S01]  /*09d0*/  SHF.R.S32.HI R22, RZ, 0x8, R22 ;  /* 0x00000008ff167819 */ /* 0x000fe20000011416 */
[----:B---3--:R-:W-:-:S04]  /*09e0*/  IMAD.SHL.U32 R12, R12, 0x100, RZ ;  /* 0x000001000c0c7824 */ /* 0x008fc800078e00ff */
[----:B------:R-:W-:Y:S01]  /*09f0*/  IMAD R20, R20, R22, R17 ;  /* 0x0000001614147224 */ /* 0x000fe200078e0211 */
[----:B------:R-:W-:Y:S01]  /*0a00*/  SHF.R.S32.HI R17, RZ, 0x8, R24 ;  /* 0x00000008ff117819 */ /* 0x000fe20000011418 */
[----:B----4-:R-:W-:Y:S01]  /*0a10*/  IMAD.SHL.U32 R0, R0, 0x100, RZ ;  /* 0x0000010000007824 */ /* 0x010fe200078e00ff */
[----:B------:R-:W-:Y:S01]  /*0a20*/  SHF.R.S32.HI R12, RZ, 0x8, R12 ;  /* 0x00000008ff0c7819 */ /* 0x000fe2000001140c */
        /* <DEDUP_REMOVED lines=10> */
.L_x_53:
[----:B------:R-:W-:Y:S05]  /*0ad0*/  @!P1 BRA `(.L_x_50) ;  /* 0x0000000000849947 */ /* 0x000fea0003800000 */
[----:B------:R-:W-:Y:S02]  /*0ae0*/  ISETP.NE.AND P0, PT, R23, 0x1, PT ;  /* 0x000000011700780c */ /* 0x000fe40003f05270 */
[----:B------:R-:W-:-:S04]  /*0af0*/  LOP3.LUT R0, R10, 0x1, RZ, 0xc0, !PT ;  /* 0x000000010a007812 */ /* 0x000fc800078ec0ff */
[----:B------:R-:W-:-:S07]  /*0b00*/  ISETP.NE.U32.AND P1, PT, R0, 0x1, PT ;  /* 0x000000010000780c */ /* 0x000fce0003f25070 */
        /* <DEDUP_REMOVED lines=19> */
.L_x_54:
[----:B------:R-:W-:Y:S05]  /*0c40*/  @P1 BRA `(.L_x_50) ;  /* 0x0000000000281947 */ /* 0x000fea0003800000 */
[----:B------:R-:W-:Y:S02]  /*0c50*/  IMAD.IADD R0, R10, 0x1, R14 ;  /* 0x000000010a007824 */ /* 0x000fe400078e020e */
[----:B------:R-:W-:-:S03]  /*0c60*/  IMAD R14, R14, 0x4, R7 ;  /* 0x000000040e0e7824 */ /* 0x000fc600078e0207 */
[----:B------:R-:W-:-:S03]  /*0c70*/  LEA R0, R0, UR4, 0x2 ;  /* 0x0000000400007c11 */ /* 0x000fc6000f8e10ff */
[----:B------:R-:W0:Y:S04]  /*0c80*/  LDS R14, [R14+0x80] ;  /* 0x000080000e0e7984 */ /* 0x000e280000000800 */
[----:B------:R-:W1:Y:S01]  /*0c90*/  LDS R0, [R0+0x4c0] ;  /* 0x0004c00000007984 */ /* 0x000e620000000800 */
[----:B0-----:R-:W-:Y:S02]  /*0ca0*/  IMAD.SHL.U32 R12, R14, 0x100, RZ ;  /* 0x000001000e0c7824 */ /* 0x001fe400078e00ff */
[----:B-1----:R-:W-:-:S03]  /*0cb0*/  IMAD.SHL.U32 R15, R0, 0x100, RZ ;  /* 0x00000100000f7824 */ /* 0x002fc600078e00ff */
[----:B------:R-:W-:Y:S02]  /*0cc0*/  SHF.R.S32.HI R12, RZ, 0x8, R12 ;  /* 0x00000008ff0c7819 */ /* 0x000fe4000001140c */
[----:B------:R-:W-:-:S05]  /*0cd0*/  SHF.R.S32.HI R15, RZ, 0x8, R15 ;  /* 0x00000008ff0f7819 */ /* 0x000fca000001140f */
[----:B------:R-:W-:-:S07]  /*0ce0*/  IMAD R17, R12, R15, R17 ;  /* 0x0000000f0c117224 */ /* 0x000fce00078e0211 */
.L_x_50:
[----:B------:R-:W-:Y:S01]  /*0cf0*/  IABS R0, R3 ;  /* 0x0000000300007213 */ /* 0x000fe20000000000 */
[----:B------:R-:W-:Y:S01]  /*0d00*/  IMAD.MOV.U32 R14, RZ, RZ, RZ ;  /* 0x000000ffff0e7224 */ /* 0x000fe200078e00ff */
[----:B------:R-:W-:Y:S02]  /*0d10*/  IABS R18, R6 ;  /* 0x0000000600127213 */ /* 0x000fe40000000000 */
[----:B------:R-:W0:Y:S01]  /*0d20*/  I2F.RP R12, R0 ;  /* 0x00000000000c7306 */ /* 0x000e220000209400 */
[----:B------:R-:W-:Y:S02]  /*0d30*/  ISETP.GE.AND P0, PT, R11, R10, PT ;  /* 0x0000000a0b00720c */ /* 0x000fe40003f06270 */
[----:B------:R-:W-:Y:S02]  /*0d40*/  LDS R10, [R7+0x80] ;  /* 0x00008000070a7984 */ /* 0x000fe40000000800 */
[C---:B------:R-:W-:Y:S02]  /*0d50*/  ISETP.GE.OR P0, PT, R6.reuse, R13, !P0 ;  /* 0x0000000d0600720c */ /* 0x040fe40004706670 */
[----:B------:R-:W-:-:S04]  /*0d60*/  LOP3.LUT R6, R6, R3, RZ, 0x3c, !PT ;  /* 0x0000000306067212 */ /* 0x000fc800078e3cff */
[----:B------:R-:W-:Y:S01]  /*0d70*/  ISETP.GE.AND P2, PT, R6, RZ, PT ;  /* 0x000000ff0600720c */ /* 0x000fe20003f46270 */
[----:B0-----:R-:W0:Y:S02]  /*0d80*/  MUFU.RCP R12, R12 ;  /* 0x0000000c000c7308 */ /* 0x001e240000001000 */
[----:B0-----:R-:W-:-:S06]  /*0d90*/  VIADD R15, R12, 0xffffffe ;  /* 0x0ffffffe0c0f7836 */ /* 0x001fcc0000000000 */
[----:B------:R-:W0:Y:S02]  /*0da0*/  F2I.FTZ.U32.TRUNC.NTZ R15, R15 ;  /* 0x0000000f000f7305 */ /* 0x000e24000021f000 */
[----:B0-----:R-:W-:-:S04]  /*0db0*/  IMAD.MOV R19, RZ, RZ, -R15 ;  /* 0x000000ffff137224 */ /* 0x001fc800078e0a0f */
[----:B------:R-:W-:-:S04]  /*0dc0*/  IMAD R19, R19, R0, RZ ;  /* 0x0000000013137224 */ /* 0x000fc800078e02ff */
[----:B------:R-:W-:Y:S02]  /*0dd0*/  IMAD.HI.U32 R16, R15, R19, R14 ;  /* 0x000000130f107227 */ /* 0x000fe400078e000e */
[----:B------:R-:W0:Y:S02]  /*0de0*/  LDS R14, [UR4+0x488] ;  /* 0x00048804ff0e7984 */ /* 0x000e240008000800 */
[----:B------:R-:W-:-:S04]  /*0df0*/  IMAD.MOV.U32 R19, RZ, RZ, R18 ;  /* 0x000000ffff137224 */ /* 0x000fc800078e0012 */
[----:B------:R-:W-:Y:S02]  /*0e00*/  IMAD.HI.U32 R18, R16, R19, RZ ;  /* 0x0000001310127227 */ /* 0x000fe400078e00ff */
[----:B------:R-:W1:Y:S02]  /*0e10*/  @!P0 LDS R16, [UR4+0x4a8] ;  /* 0x0004a804ff108984 */ /* 0x000e640008000800 */
[----:B------:R-:W-:-:S04]  /*0e20*/  IMAD.MOV R13, RZ, RZ, -R18 ;  /* 0x000000ffff0d7224 */ /* 0x000fc800078e0a12 */
[----:B------:R-:W-:-:S05]  /*0e30*/  IMAD R13, R0, R13, R19 ;  /* 0x0000000d000d7224 */ /* 0x000fca00078e0213 */
[----:B------:R-:W-:-:S13]  /*0e40*/  ISETP.GT.U32.AND P3, PT, R0, R13, PT ;  /* 0x0000000d0000720c */ /* 0x000fda0003f64070 */
[----:B------:R-:W-:Y:S02]  /*0e50*/  @!P3 IMAD.IADD R13, R13, 0x1, -R0 ;  /* 0x000000010d0db824 */ /* 0x000fe400078e0a00 */
[----:B------:R-:W-:Y:S01]  /*0e60*/  @!P3 VIADD R18, R18, 0x1 ;  /* 0x000000011212b836 */ /* 0x000fe20000000000 */
[----:B------:R-:W-:Y:S02]  /*0e70*/  ISETP.NE.AND P3, PT, R3, RZ, PT ;  /* 0x000000ff0300720c */ /* 0x000fe40003f65270 */
[----:B------:R-:W-:Y:S01]  /*0e80*/  ISETP.GE.U32.AND P1, PT, R13, R0, PT ;  /* 0x000000000d00720c */ /* 0x000fe20003f26070 */
[----:B------:R-:W-:Y:S01]  /*0e90*/  IMAD.MOV.U32 R0, RZ, RZ, RZ ;  /* 0x000000ffff007224 */ /* 0x000fe200078e00ff */
[----:B------:R-:W2:Y:S01]  /*0ea0*/  @!P0 LDC.64 R12, c[0x0][0x388] ;  /* 0x0000e200ff0c8b82 */ /* 0x000ea20000000a00 */
[----:B0-----:R-:W-:-:S05]  /*0eb0*/  SHF.R.S32.HI R17, RZ, R14, R17 ;  /* 0x0000000eff117219 */ /* 0x001fca0000011411 */
[----:B------:R-:W-:Y:S02]  /*0ec0*/  IMAD.IADD R17, R10, 0x1, -R17 ;  /* 0x000000010a117824 */ /* 0x000fe400078e0a11 */
[----:B-1----:R-:W-:Y:S02]  /*0ed0*/  @!P0 IMAD.IADD R11, R11, 0x1, R16 ;  /* 0x000000010b0b8824 */ /* 0x002fe400078e0210 */
[----:B------:R-:W-:Y:S02]  /*0ee0*/  @!P0 IMAD.MOV.U32 R0, RZ, RZ, R17 ;  /* 0x000000ffff008224 */ /* 0x000fe400078e0011 */
[----:B------:R-:W-:Y:S02]  /*0ef0*/  @P1 VIADD R18, R18, 0x1 ;  /* 0x0000000112121836 */ /* 0x000fe40000000000 */
[----:B------:R-:W-:Y:S01]  /*0f00*/  IMAD.SHL.U32 R6, R0, 0x2, RZ ;  /* 0x0000000200067824 */ /* 0x000fe200078e00ff */
[----:B------:R-:W-:Y:S01]  /*0f10*/  SHF.R.S32.HI R15, RZ, 0x1f, R0 ;  /* 0x0000001fff0f7819 */ /* 0x000fe20000011400 */
[----:B------:R-:W-:Y:S01]  /*0f20*/  @!P2 IMAD.MOV R18, RZ, RZ, -R18 ;  /* 0x000000ffff12a224 */ /* 0x000fe200078e0a12 */
[----:B------:R-:W-:-:S02]  /*0f30*/  @!P3 LOP3.LUT R18, RZ, R3, RZ, 0x33, !PT ;  /* 0x00000003ff12b212 */ /* 0x000fc400078e33ff */
[----:B------:R-:W-:-:S03]  /*0f40*/  LOP3.LUT R6, R6, R15, RZ, 0x3c, !PT ;  /* 0x0000000f06067212 */ /* 0x000fc600078e3cff */
[----:B------:R-:W-:Y:S01]  /*0f50*/  IMAD R7, R18, 0x4, R7 ;  /* 0x0000000412077824 */ /* 0x000fe200078e0207 */
[----:B------:R-:W-:Y:S01]  /*0f60*/  VIMNMX R6, PT, PT, R6, 0xfffff, PT ;  /* 0x000fffff06067848 */ /* 0x000fe20003fe0100 */
[----:B--2---:R-:W-:-:S05]  /*0f70*/  @!P0 IMAD.WIDE R12, R11, 0x4, R12 ;  /* 0x000000040b0c8825 */ /* 0x004fca00078e020c */
[----:B------:R-:W-:Y:S01]  /*0f80*/  @!P0 STG.E desc[UR6][R12.64], R17 ;  /* 0x000000110c008986 */ /* 0x000fe2000c101906 */
[----:B------:R-:W-:Y:S01]  /*0f90*/  BAR.SYNC.DEFER_BLOCKING 0x0 ;  /* 0x0000000000007b1d */ /* 0x000fe20000010000 */
[----:B------:R-:W-:-:S05]  /*0fa0*/  LOP3.LUT P0, RZ, R4, UR8, RZ, 0xfc, !PT ;  /* 0x0000000804ff7c12 */ /* 0x000fca000f80fcff */
[----:B------:R-:W-:Y:S02]  /*0fb0*/  STS [R7], R6 ;  /* 0x0000000607007388 */ /* 0x000fe40000000800 */
[----:B------:R-:W-:Y:S06]  /*0fc0*/  BAR.SYNC.DEFER_BLOCKING 0x0 ;  /* 0x0000000000007b1d */ /* 0x000fec0000010000 */
[----:B------:R-:W0:Y:S02]  /*0fd0*/  LDS R0, [UR4+0x480] ;  /* 0x00048004ff007984 */ /* 0x000e240008000800 */
[----:B0-----:R-:W-:-:S02]  /*0fe0*/  SEL R0, R0, RZ, !P0 ;  /* 0x000000ff00007207 */ /* 0x001fc40004000000 */
[----:B------:R-:W-:-:S03]  /*0ff0*/  ISETP.GE.AND P0, PT, R3, 0x1, PT ;  /* 0x000000010300780c */ /* 0x000fc60003f06270 */
[----:B------:R-:W-:-:S04]  /*1000*/  IMAD.IADD R0, R3, 0x1, -R0 ;  /* 0x0000000103007824 */ /* 0x000fc800078e0a00 */
[----:B------:R-:W-:-:S06]  /*1010*/  IMAD R11, R0, R5, R0 ;  /* 0x00000005000b7224 */ /* 0x000fcc00078e0200 */
[----:B------:R-:W-:Y:S05]  /*1020*/  @!P0 BRA `(.L_x_55) ;  /* 0x0000000400208947 */ /* 0x000fea0003800000 */
[C---:B------:R-:W-:Y:S02]  /*1030*/  ISETP.GE.U32.AND P0, PT, R3.reuse, 0x8, PT ;  /* 0x000000080300780c */ /* 0x040fe40003f06070 */
[C---:B------:R-:W-:Y:S02]  /*1040*/  LEA R0, R3.reuse, 0x100, 0x8 ;  /* 0x0000010003007811 */ /* 0x040fe400078e40ff */
[----:B------:R-:W-:Y:S02]  /*1050*/  LOP3.LUT R13, R3, 0x7, RZ, 0xc0, !PT ;  /* 0x00000007030d7812 */ /* 0x000fe400078ec0ff */
[----:B------:R-:W-:Y:S01]  /*1060*/  SHF.R.S32.HI R7, RZ, 0x8, R0 ;  /* 0x00000008ff077819 */ /* 0x000fe20000011400 */
[----:B------:R-:W-:Y:S01]  /*1070*/  IMAD.MOV.U32 R0, RZ, RZ, RZ ;  /* 0x000000ffff007224 */ /* 0x000fe200078e00ff */
[----:B------:R-:W-:-:S03]  /*1080*/  ISETP.NE.AND P1, PT, R13, RZ, PT ;  /* 0x000000ff0d00720c */ /* 0x000fc60003f25270 */
[----:B------:R-:W-:Y:S02]  /*1090*/  IMAD R7, R7, R4, RZ ;  /* 0x0000000407077224 */ /* 0x000fe400078e02ff */
[----:B------:R-:W-:Y:S08]  /*10a0*/  @!P0 BRA `(.L_x_56) ;  /* 0x0000000000708947 */ /* 0x000ff00003800000 */
[----:B------:R-:W-:Y:S02]  /*10b0*/  LEA R6, R7, UR4, 0x2 ;  /* 0x0000000407067c11 */ /* 0x000fe4000f8e10ff */
[----:B------:R-:W-:-:S03]  /*10c0*/  LOP3.LUT R0, R3, 0x7ffffff8, RZ, 0xc0, !PT ;  /* 0x7ffffff803007812 */ /* 0x000fc600078ec0ff */
[----:B------:R-:W-:Y:S02]  /*10d0*/  VIADD R6, R6, 0x10 ;  /* 0x0000001006067836 */ /* 0x000fe40000000000 */
[----:B------:R-:W-:-:S07]  /*10e0*/  IMAD.MOV R10, RZ, RZ, -R0 ;  /* 0x000000ffff0a7224 */ /* 0x000fce00078e0a00 */
.L_x_57:
[----:B------:R-:W0:Y:S01]  /*10f0*/  LDS R14, [R6+-0x10] ;  /* 0xfffff000060e7984 */ /* 0x000e220000000800 */
[----:B------:R-:W-:-:S03]  /*1100*/  VIADD R10, R10, 0x8 ;  /* 0x000000080a0a7836 */ /* 0x000fc60000000000 */
[----:B------:R-:W1:Y:S02]  /*1110*/  LDS R16, [R6+-0xc] ;  /* 0xfffff40006107984 */ /* 0x000e640000000800 */
[----:B------:R-:W-:Y:S02]  /*1120*/  ISETP.NE.AND P0, PT, R10, RZ, PT ;  /* 0x000000ff0a00720c */ /* 0x000fe40003f05270 */
[----:B------:R-:W2:Y:S04]  /*1130*/  LDS R18, [R6+-0x8] ;  /* 0xfffff80006127984 */ /* 0x000ea80000000800 */
[----:B------:R-:W3:Y:S04]  /*1140*/  LDS R20, [R6+-0x4] ;  /* 0xfffffc0006147984 */ /* 0x000ee80000000800 */
[----:B------:R-:W4:Y:S04]  /*1150*/  LDS R22, [R6] ;  /* 0x0000000006167984 */ /* 0x000f280000000800 */
[----:B------:R-:W5:Y:S04]  /*1160*/  LDS R24, [R6+0x4] ;  /* 0x0000040006187984 */ /* 0x000f680000000800 */
[----:B------:R-:W5:Y:S04]  /*1170*/  LDS R26, [R6+0x8] ;  /* 0x00000800061a7984 */ /* 0x000f680000000800 */
[----:B------:R0:W5:Y:S02]  /*1180*/  LDS R12, [R6+0xc] ;  /* 0x00000c00060c7984 */ /* 0x0001640000000800 */
[----:B0-----:R-:W-:Y:S01]  /*1190*/  VIADD R6, R6, 0x20 ;  /* 0x0000002006067836 */ /* 0x001fe20000000000 */
[----:B------:R-:W-:-:S02]  /*11a0*/  SHF.R.S32.HI R14, RZ, R5, R14 ;  /* 0x00000005ff0e7219 */ /* 0x000fc4000001140e */
[----:B-1----:R-:W-:-:S04]  /*11b0*/  SHF.R.S32.HI R16, RZ, R5, R16 ;  /* 0x00000005ff107219 */ /* 0x002fc80000011410 */
[----:B------:R-:W-:Y:S02]  /*11c0*/  IADD3 R14, PT, PT, R16, R14, R11 ;  /* 0x0000000e100e7210 */ /* 0x000fe40007ffe00b */
[-C--:B--2---:R-:W-:Y:S02]  /*11d0*/  SHF.R.S32.HI R11, RZ, R5.reuse, R18 ;  /* 0x00000005ff0b7219 */ /* 0x084fe40000011412 */
[----:B---3--:R-:W-:-:S04]  /*11e0*/  SHF.R.S32.HI R20, RZ, R5, R20 ;  /* 0x00000005ff147219 */ /* 0x008fc80000011414 */
[----:B------:R-:W-:Y:S02]  /*11f0*/  IADD3 R11, PT, PT, R20, R11, R14 ;  /* 0x0000000b140b7210 */ /* 0x000fe40007ffe00e */
[-C--:B----4-:R-:W-:Y:S02]  /*1200*/  SHF.R.S32.HI R22, RZ, R5.reuse, R22 ;  /* 0x00000005ff167219 */ /* 0x090fe40000011416 */
[----:B-----5:R-:W-:-:S04]  /*1210*/  SHF.R.S32.HI R24, RZ, R5, R24 ;  /* 0x00000005ff187219 */ /* 0x020fc80000011418 */
[----:B------:R-:W-:Y:S02]  /*1220*/  IADD3 R11, PT, PT, R24, R22, R11 ;  /* 0x00000016180b7210 */ /* 0x000fe40007ffe00b */
[-C--:B------:R-:W-:Y:S02]  /*1230*/  SHF.R.S32.HI R26, RZ, R5.reuse, R26 ;  /* 0x00000005ff1a7219 */ /* 0x080fe4000001141a */
[----:B------:R-:W-:-:S04]  /*1240*/  SHF.R.S32.HI R12, RZ, R5, R12 ;  /* 0x00000005ff0c7219 */ /* 0x000fc8000001140c */
[----:B------:R-:W-:Y:S01]  /*1250*/  IADD3 R11, PT, PT, R12, R26, R11 ;  /* 0x0000001a0c0b7210 */ /* 0x000fe20007ffe00b */
[----:B------:R-:W-:Y:S06]  /*1260*/  @P0 BRA `(.L_x_57) ;  /* 0xfffffffc00a00947 */ /* 0x000fec000383ffff */
.L_x_56:
[----:B------:R-:W-:Y:S05]  /*1270*/  @!P1 BRA `(.L_x_55) ;  /* 0x00000000008c9947 */ /* 0x000fea0003800000 */
[----:B------:R-:W-:Y:S02]  /*1280*/  ISETP.GE.U32.AND P0, PT, R13, 0x4, PT ;  /* 0x000000040d00780c */ /* 0x000fe40003f06070 */
[----:B------:R-:W-:-:S04]  /*1290*/  LOP3.LUT R15, R3, 0x3, RZ, 0xc0, !PT ;  /* 0x00000003030f7812 */ /* 0x000fc800078ec0ff */
[----:B------:R-:W-:-:S07]  /*12a0*/  ISETP.NE.AND P1, PT, R15, RZ, PT ;  /* 0x000000ff0f00720c */ /* 0x000fce0003f25270 */
[----:B------:R-:W-:Y:S06]  /*12b0*/  @!P0 BRA `(.L_x_58) ;  /* 0x0000000000348947 */ /* 0x000fec0003800000 */
[----:B------:R-:W-:Y:S02]  /*12c0*/  IMAD.IADD R6, R7, 0x1, R0 ;  /* 0x0000000107067824 */ /* 0x000fe400078e0200 */
[----:B------:R-:W-:-:S03]  /*12d0*/  VIADD R0, R0, 0x4 ;  /* 0x0000000400007836 */ /* 0x000fc60000000000 */
[----:B------:R-:W-:-:S05]  /*12e0*/  LEA R6, R6, UR4, 0x2 ;  /* 0x0000000406067c11 */ /* 0x000fca000f8e10ff */
[----:B------:R-:W0:Y:S04]  /*12f0*/  LDS R10, [R6] ;  /* 0x00000000060a7984 */ /* 0x000e280000000800 */
[----:B------:R-:W1:Y:S04]  /*1300*/  LDS R12, [R6+0x4] ;  /* 0x00000400060c7984 */ /* 0x000e680000000800 */
[----:B------:R-:W2:Y:S04]  /*1310*/  LDS R14, [R6+0x8] ;  /* 0x00000800060e7984 */ /* 0x000ea80000000800 */
[----:B------:R-:W3:Y:S01]  /*1320*/  LDS R16, [R6+0xc] ;  /* 0x00000c0006107984 */ /* 0x000ee20000000800 */
[----:B0-----:R-:W-:-:S02]  /*1330*/  SHF.R.S32.HI R10, RZ, R5, R10 ;  /* 0x00000005ff0a7219 */ /* 0x001fc4000001140a */
[-C--:B-1----:R-:W-:Y:S02]  /*1340*/  SHF.R.S32.HI R12, RZ, R5.reuse, R12 ;  /* 0x00000005ff0c7219 */ /* 0x082fe4000001140c */
[-C--:B--2---:R-:W-:Y:S02]  /*1350*/  SHF.R.S32.HI R13, RZ, R5.reuse, R14 ;  /* 0x00000005ff0d7219 */ /* 0x084fe4000001140e */
[----:B------:R-:W-:Y:S02]  /*1360*/  IADD3 R10, PT, PT, R12, R10, R11 ;  /* 0x0000000a0c0a7210 */ /* 0x000fe40007ffe00b */
[----:B---3--:R-:W-:-:S04]  /*1370*/  SHF.R.S32.HI R16, RZ, R5, R16 ;  /* 0x00000005ff107219 */ /* 0x008fc80000011410 */
[----:B------:R-:W-:-:S07]  /*1380*/  IADD3 R11, PT, PT, R16, R13, R10 ;  /* 0x0000000d100b7210 */ /* 0x000fce0007ffe00a */
.L_x_58:
[----:B------:R-:W-:Y:S05]  /*1390*/  @!P1 BRA `(.L_x_55) ;  /* 0x0000000000449947 */ /* 0x000fea0003800000 */
[----:B------:R-:W-:Y:S02]  /*13a0*/  ISETP.NE.AND P0, PT, R15, 0x1, PT ;  /* 0x000000010f00780c */ /* 0x000fe40003f05270 */
[----:B------:R-:W-:-:S04]  /*13b0*/  LOP3.LUT R3, R3, 0x1, RZ, 0xc0, !PT ;  /* 0x0000000103037812 */ /* 0x000fc800078ec0ff */
[----:B------:R-:W-:-:S07]  /*13c0*/  ISETP.NE.U32.AND P1, PT, R3, 0x1, PT ;  /* 0x000000010300780c */ /* 0x000fce0003f25070 */
[----:B------:R-:W-:Y:S06]  /*13d0*/  @!P0 BRA `(.L_x_59) ;  /* 0x0000000000208947 */ /* 0x000fec0003800000 */
[----:B------:R-:W-:Y:S02]  /*13e0*/  IMAD.IADD R3, R7, 0x1, R0 ;  /* 0x0000000107037824 */ /* 0x000fe400078e0200 */
[----:B------:R-:W-:-:S03]  /*13f0*/  VIADD R0, R0, 0x2 ;  /* 0x0000000200007836 */ /* 0x000fc60000000000 */
[----:B------:R-:W-:-:S05]  /*1400*/  LEA R3, R3, UR4, 0x2 ;  /* 0x0000000403037c11 */ /* 0x000fca000f8e10ff */
[----:B------:R-:W0:Y:S04]  /*1410*/  LDS R6, [R3] ;  /* 0x0000000003067984 */ /* 0x000e280000000800 */
[----:B------:R-:W1:Y:S01]  /*1420*/  LDS R10, [R3+0x4] ;  /* 0x00000400030a7984 */ /* 0x000e620000000800 */
[-C--:B0-----:R-:W-:Y:S02]  /*1430*/  SHF.R.S32.HI R6, RZ, R5.reuse, R6 ;  /* 0x00000005ff067219 */ /* 0x081fe40000011406 */
[----:B-1----:R-:W-:-:S04]  /*1440*/  SHF.R.S32.HI R10, RZ, R5, R10 ;  /* 0x00000005ff0a7219 */ /* 0x002fc8000001140a */
[----:B------:R-:W-:-:S07]  /*1450*/  IADD3 R11, PT, PT, R10, R6, R11 ;  /* 0x000000060a0b7210 */ /* 0x000fce0007ffe00b */
.L_x_59:
[----:B------:R-:W-:-:S05]  /*1460*/  @!P1 IMAD.IADD R0, R7, 0x1, R0 ;  /* 0x0000000107009824 */ /* 0x000fca00078e0200 */
[----:B------:R-:W-:-:S06]  /*1470*/  @!P1 LEA R0, R0, UR4, 0x2 ;  /* 0x0000000400009c11 */ /* 0x000fcc000f8e10ff */
[----:B------:R-:W0:Y:S02]  /*1480*/  @!P1 LDS R0, [R0] ;  /* 0x0000000000009984 */ /* 0x000e240000000800 */
[----:B0-----:R-:W-:-:S05]  /*1490*/  @!P1 SHF.R.S32.HI R6, RZ, R5, R0 ;  /* 0x00000005ff069219 */ /* 0x001fca0000011400 */
[----:B------:R-:W-:-:S07]  /*14a0*/  @!P1 IMAD.IADD R11, R11, 0x1, R6 ;  /* 0x000000010b0b9824 */ /* 0x000fce00078e0206 */
.L_x_55:
[----:B------:R-:W-:-:S04]  /*14b0*/  ISETP.GE.U32.AND P0, PT, R4, R9, PT ;  /* 0x000000090400720c */ /* 0x000fc80003f06070 */
[----:B------:R-:W-:-:S13]  /*14c0*/  ISETP.GT.U32.OR P0, PT, R5, 0xe, P0 ;  /* 0x0000000e0500780c */ /* 0x000fda0000704470 */
[----:B------:R-:W-:Y:S05]  /*14d0*/  @P0 EXIT ;  /* 0x000000000000094d */ /* 0x000fea0003800000 */
[----:B------:R-:W0:Y:S01]  /*14e0*/  S2UR UR4, SR_CTAID.Y ;  /* 0x00000000000479c3 */ /* 0x000e220000002600 */
[----:B------:R-:W-:Y:S02]  /*14f0*/  VIADD R2, R2, 0x1 ;  /* 0x0000000102027836 */ /* 0x000fe40000000000 */
[----:B------:R-:W-:-:S03]  /*1500*/  IMAD.MOV.U32 R3, RZ, RZ, 0xf ;  /* 0x0000000fff037424 */ /* 0x000fc600078e00ff */
[-C--:B------:R-:W-:Y:S02]  /*1510*/  SHF.L.U32 R5, R5, R2.reuse, RZ ;  /* 0x0000000205057219 */ /* 0x080fe400000006ff */
[----:B------:R-:W1:Y:S01]  /*1520*/  LDC.64 R6, c[0x0][0x380] ;  /* 0x0000e000ff067b82 */ /* 0x000e620000000a00 */
[----:B------:R-:W-:Y:S02]  /*1530*/  SHF.L.U32 R2, R3, R2, RZ ;  /* 0x0000000203027219 */ /* 0x000fe400000006ff */
[----:B------:R-:W-:-:S04]  /*1540*/  IMAD.IADD R5, R5, 0x1, R4 ;  /* 0x0000000105057824 */ /* 0x000fc800078e0204 */
[----:B0-----:R-:W-:-:S04]  /*1550*/  IMAD R5, R2, UR4, R5 ;  /* 0x0000000402057c24 */ /* 0x001fc8000f8e0205 */
[----:B------:R-:W-:-:S04]  /*1560*/  IMAD.IADD R3, R8, 0x1, R5 ;  /* 0x0000000108037824 */ /* 0x000fc800078e0205 */
[----:B-1----:R-:W-:-:S05]  /*1570*/  IMAD.WIDE.U32 R2, R3, 0x4, R6 ;  /* 0x0000000403027825 */ /* 0x002fca00078e0006 */
[----:B------:R-:W-:Y:S01]  /*1580*/  STG.E desc[UR6][R2.64], R11 ;  /* 0x0000000b02007986 */ /* 0x000fe2000c101906 */
[----:B------:R-:W-:Y:S05]  /*1590*/  EXIT ;  /* 0x000000000000794d */ /* 0x000fea0003800000 */
.L_x_60:
        /* <DEDUP_REMOVED lines=14> */
.L_x_241:


//--------------------- .text.cudaEncodeResidual  --------------------------
	.section	.text.cudaEncodeResidual,"ax",@progbits
	.align	128
        .global         cudaEncodeResidual
        .type           cudaEncodeResidual,@function
        .size           cudaEncodeResidual,(.L_x_242 - cudaEncodeResidual)
        .other          cudaEncodeResidual,@"STO_CUDA_ENTRY STV_DEFAULT"
cudaEncodeResidual:
.text.cudaEncodeResidual:
[----:B------:R-:W-:Y:S01]  /*0000*/  LDC R1, c[0x0][0x37c] ;  /* 0x0000df00ff017b82 */ /* 0x000fe20000000800 */
[----:B------:R-:W0:Y:S01]  /*0010*/  S2R R0, SR_TID.X ;  /* 0x0000000000007919 */ /* 0x000e220000002100 */
[----:B------:R-:W1:Y:S01]  /*0020*/  LDCU.64 UR6, c[0x0][0x358] ;  /* 0x00006b00ff0677ac */ /* 0x000e620008000a00 */
[----:B0-----:R-:W-:-:S13]  /*0030*/  ISETP.GT.U32.AND P0, PT, R0, 0x2f, PT ;  /* 0x0000002f0000780c */ /* 0x001fda0003f04070 */
[----:B------:R-:W0:Y:S01]  /*0040*/  @!P0 S2R R5, SR_CTAID.Y ;  /* 0x0000000000058919 */ /* 0x000e220000002600 */
[----:B------:R-:W0:Y:S02]  /*0050*/  @!P0 LDC.64 R2, c[0x0][0x390] ;  /* 0x0000e400ff028b82 */ /* 0x000e240000000a00 */
[----:B0-----:R-:W-:-:S04]  /*0060*/  @!P0 IMAD.WIDE.U32 R2, R5, 0xc0, R2 ;  /* 0x000000c005028825 */ /* 0x001fc800078e0002 */
[----:B------:R-:W-:-:S06]  /*0070*/  @!P0 IMAD.WIDE.U32 R4, R0, 0x4, R2 ;  /* 0x0000000400048825 */ /* 0x000fcc00078e0002 */
[----:B-1----:R-:W2:Y:S01]  /*0080*/  @!P0 LDG.E R5, desc[UR6][R4.64] ;  /* 0x0000000604058981 */ /* 0x002ea2000c1e1900 */
[----:B------:R-:W0:Y:S01]  /*0090*/  S2UR UR5, SR_CgaCtaId ;  /* 0x00000000000579c3 */ /* 0x000e220000008800 */
[----:B------:R-:W-:Y:S01]  /*00a0*/  UMOV UR4, 0x400 ;  /* 0x0000040000047882 */ /* 0x000fe20000000000 */
[----:B------:R-:W-:Y:S01]  /*00b0*/  BSSY.RECONVERGENT B0, `(.L_x_61) ;  /* 0x0000015000007945 */ /* 0x000fe20003800200 */
[----:B------:R-:W-:-:S05]  /*00c0*/  IMAD.MOV.U32 R11, RZ, RZ, RZ ;  /* 0x000000ffff0b7224 */ /* 0x000fca00078e00ff */
[----:B------:R-:W1:Y:S01]  /*00d0*/  LDC R3, c[0x0][0x360] ;  /* 0x0000d800ff037b82 */ /* 0x000e620000000800 */
[----:B0-----:R-:W-:-:S07]  /*00e0*/  ULEA UR4, UR5, UR4, 0x18 ;  /* 0x0000000405047291 */ /* 0x001fce000f8ec0ff */
[----:B------:R-:W1:Y:S01]  /*00f0*/  S2UR UR5, SR_CTAID.X ;  /* 0x00000000000579c3 */ /* 0x000e620000002500 */
[----:B------:R-:W-:Y:S01]  /*0100*/  LEA R2, R0, UR4, 0x2 ;  /* 0x0000000400027c11 */ /* 0x000fe2000f8e10ff */
[----:B-1----:R-:W-:-:S04]  /*0110*/  IMAD R13, R3, UR5, RZ ;  /* 0x00000005030d7c24 */ /* 0x002fc8000f8e02ff */
[----:B--2---:R-:W-:Y:S02]  /*0120*/  @!P0 STS [R2+0x480], R5 ;  /* 0x0004800502008388 */ /* 0x004fe40000000800 */
[----:B------:R-:W-:Y:S06]  /*0130*/  BAR.SYNC.DEFER_BLOCKING 0x0 ;  /* 0x0000000000007b1d */ /* 0x000fec0000010000 */
[----:B------:R-:W0:Y:S04]  /*0140*/  LDS.64 R8, [UR4+0x480] ;  /* 0x00048004ff087984 */ /* 0x000e280008000a00 */
[----:B------:R-:W1:Y:S01]  /*0150*/  LDS R6, [UR4+0x49c] ;  /* 0x00049c04ff067984 */ /* 0x000e620008000800 */
[----:B0-----:R-:W-:-:S05]  /*0160*/  IMAD.IADD R8, R8, 0x1, R3 ;  /* 0x0000000108087824 */ /* 0x001fca00078e0203 */
[----:B-1----:R-:W-:-:S04]  /*0170*/  VIADDMNMX R7, R6, -R13, R8, PT ;  /* 0x8000000d06077246 */ /* 0x002fc80003800108 */
[----:B------:R-:W-:-:S13]  /*0180*/  ISETP.GE.AND P0, PT, R0, R7, PT ;  /* 0x000000070000720c */ /* 0x000fda0003f06270 */
[----:B------:R-:W-:Y:S05]  /*0190*/  @P0 BRA `(.L_x_62) ;  /* 0x0000000000180947 */ /* 0x000fea0003800000 */
[----:B------:R-:W0:Y:S01]  /*01a0*/  LDC.64 R4, c[0x0][0x388] ;  /* 0x0000e200ff047b82 */ /* 0x000e220000000a00 */
[----:B------:R-:W-:Y:S01]  /*01b0*/  IADD3 R9, PT, PT, R9, R13, R0 ;  /* 0x0000000d09097210 */ /* 0x000fe20007ffe000 */
[----:B------:R-:W1:Y:S04]  /*01c0*/  LDS R11, [UR4+0x4ac] ;  /* 0x0004ac04ff0b7984 */ /* 0x000e680008000800 */
[----:B0-----:R-:W-:-:S06]  /*01d0*/  IMAD.WIDE R4, R9, 0x4, R4 ;  /* 0x0000000409047825 */ /* 0x001fcc00078e0204 */
[----:B------:R-:W1:Y:S02]  /*01e0*/  LDG.E R4, desc[UR6][R4.64] ;  /* 0x0000000604047981 */ /* 0x000e64000c1e1900 */
[----:B-1----:R-:W-:-:S07]  /*01f0*/  SHF.R.S32.HI R11, RZ, R11, R4 ;  /* 0x0000000bff0b7219 */ /* 0x002fce0000011404 */
.L_x_62:
[----:B------:R-:W-:Y:S05]  /*0200*/  BSYNC.RECONVERGENT B0 ;  /* 0x0000000000007941 */ /* 0x000fea0003800200 */
.L_x_61:
[----:B------:R0:W-:Y:S01]  /*0210*/  STS [R2], R11 ;  /* 0x0000000b02007388 */ /* 0x0001e20000000800 */
[----:B------:R-:W-:Y:S01]  /*0220*/  ISETP.GT.U32.AND P0, PT, R0, 0x1f, PT ;  /* 0x0000001f0000780c */ /* 0x000fe20003f04070 */
[----:B------:R-:W-:Y:S01]  /*0230*/  UMOV UR5, UR4 ;  /* 0x0000000400057c82 */ /* 0x000fe20008000000 */
[----:B------:R-:W-:Y:S11]  /*0240*/  BSSY.RECONVERGENT B0, `(.L_x_63) ;  /* 0x0000011000007945 */ /* 0x000ff60003800200 */
[----:B0-----:R-:W-:Y:S05]  /*0250*/  @P0 BRA `(.L_x_64) ;  /* 0x00000000003c0947 */ /* 0x001fea0003800000 */
[----:B------:R-:W-:Y:S01]  /*0260*/  IMAD.IADD R6, R0, 0x1, R3 ;  /* 0x0000000100067824 */ /* 0x000fe200078e0203 */
[----:B------:R-:W-:Y:S01]  /*0270*/  BSSY.RECONVERGENT B1, `(.L_x_65) ;  /* 0x000000c000017945 */ /* 0x000fe20003800200 */
[----:B------:R-:W-:-:S03]  /*0280*/  IMAD R8, R3, 0x4, R2 ;  /* 0x0000000403087824 */ /* 0x000fc600078e0202 */
[----:B------:R-:W-:Y:S01]  /*0290*/  ISETP.GE.AND P0, PT, R6, R7, PT ;  /* 0x000000070600720c */ /* 0x000fe20003f06270 */
[----:B------:R-:W-:-:S12]  /*02a0*/  IMAD.MOV.U32 R7, RZ, RZ, RZ ;  /* 0x000000ffff077224 */ /* 0x000fd800078e00ff */
[----:B------:R-:W-:Y:S05]  /*02b0*/  @P0 BRA `(.L_x_66) ;  /* 0x00000000001c0947 */ /* 0x000fea0003800000 */
[----:B------:R-:W0:Y:S01]  /*02c0*/  LDS R7, [UR4+0x484] ;  /* 0x00048404ff077984 */ /* 0x000e220008000800 */
[----:B------:R-:W1:Y:S01]  /*02d0*/  LDC.64 R4, c[0x0][0x388] ;  /* 0x0000e200ff047b82 */ /* 0x000e620000000a00 */
[----:B0-----:R-:W-:-:S05]  /*02e0*/  IADD3 R7, PT, PT, R7, R6, R13 ;  /* 0x0000000607077210 */ /* 0x001fca0007ffe00d */
[----:B-1----:R-:W-:Y:S02]  /*02f0*/  IMAD.WIDE R4, R7, 0x4, R4 ;  /* 0x0000000407047825 */ /* 0x002fe400078e0204 */
[----:B------:R-:W0:Y:S04]  /*0300*/  LDS R7, [UR4+0x4ac] ;  /* 0x0004ac04ff077984 */ /* 0x000e280008000800 */
[----:B------:R-:W0:Y:S02]  /*0310*/  LDG.E R4, desc[UR6][R4.64] ;  /* 0x0000000604047981 */ /* 0x000e24000c1e1900 */
[----:B0-----:R-:W-:-:S07]  /*0320*/  SHF.R.S32.HI R7, RZ, R7, R4 ;  /* 0x00000007ff077219 */ /* 0x001fce0000011404 */
.L_x_66:
[----:B------:R-:W-:Y:S05]  /*0330*/  BSYNC.RECONVERGENT B1 ;  /* 0x0000000000017941 */ /* 0x000fea0003800200 */
.L_x_65:
[----:B------:R0:W-:Y:S02]  /*0340*/  STS [R8], R7 ;  /* 0x0000000708007388 */ /* 0x0001e40000000800 */
.L_x_64:
[----:B------:R-:W-:Y:S05]  /*0350*/  BSYNC.RECONVERGENT B0 ;  /* 0x0000000000007941 */ /* 0x000fea0003800200 */
.L_x_63:
[----:B------:R-:W-:Y:S01]  /*0360*/  LDS R14, [UR4+0x49c] ;  /* 0x00049c04ff0e7984 */ /* 0x000fe20008000800 */
[----:B------:R-:W-:-:S03]  /*0370*/  IMAD.MOV.U32 R16, RZ, RZ, RZ ;  /* 0x000000ffff107224 */ /* 0x000fc600078e00ff */
[----:B------:R-:W1:Y:S01]  /*0380*/  LDS R4, [UR4+0x480] ;  /* 0x00048004ff047984 */ /* 0x000e620008000800 */
[----:B------:R-:W-:Y:S06]  /*0390*/  BAR.SYNC.DEFER_BLOCKING 0x0 ;  /* 0x0000000000007b1d */ /* 0x000fec0000010000 */
[----:B------:R-:W2:Y:S01]  /*03a0*/  LDS R12, [UR4+0x480] ;  /* 0x00048004ff0c7984 */ /* 0x000ea20008000800 */
[----:B-1----:R-:W-:Y:S02]  /*03b0*/  IADD3 R14, PT, PT, R14, -R13, -R4 ;  /* 0x8000000d0e0e7210 */ /* 0x002fe40007ffe804 */
[----:B--2---:R-:W-:-:S13]  /*03c0*/  ISETP.GE.AND P0, PT, R12, 0x1, PT ;  /* 0x000000010c00780c */ /* 0x004fda0003f06270 */
[----:B------:R-:W-:Y:S05]  /*03d0*/  @!P0 BRA `(.L_x_67) ;  /* 0x0000000800048947 */ /* 0x000fea0003800000 */
[C---:B------:R-:W-:Y:S01]  /*03e0*/  ISETP.GE.U32.AND P1, PT, R12.reuse, 0x8, PT ;  /* 0x000000080c00780c */ /* 0x040fe20003f26070 */
[----:B------:R-:W-:Y:S01]  /*03f0*/  IMAD.MOV.U32 R15, RZ, RZ, RZ ;  /* 0x000000ffff0f7224 */ /* 0x000fe200078e00ff */
[----:B------:R-:W-:Y:S01]  /*0400*/  LOP3.LUT R24, R12, 0x7, RZ, 0xc0, !PT ;  /* 0x000000070c187812 */ /* 0x000fe200078ec0ff */
[----:B------:R-:W-:-:S03]  /*0410*/  IMAD.MOV.U32 R16, RZ, RZ, RZ ;  /* 0x000000ffff107224 */ /* 0x000fc600078e00ff */
[----:B------:R-:W-:-:S07]  /*0420*/  ISETP.NE.AND P0, PT, R24, RZ, PT ;  /* 0x000000ff1800720c */ /* 0x000fce0003f05270 */
[----:B------:R-:W-:Y:S06]  /*0430*/  @!P1 BRA `(.L_x_68) ;  /* 0x0000000000e89947 */ /* 0x000fec0003800000 */
[----:B------:R-:W-:Y:S01]  /*0440*/  LOP3.LUT R15, R12, 0x7ffffff8, RZ, 0xc0, !PT ;  /* 0x7ffffff80c0f7812 */ /* 0x000fe200078ec0ff */
[----:B------:R-:W-:-:S04]  /*0450*/  IMAD.MOV.U32 R16, RZ, RZ, RZ ;  /* 0x000000ffff107224 */ /* 0x000fc800078e00ff */
[----:B------:R-:W-:-:S07]  /*0460*/  IMAD.MOV R25, RZ, RZ, -R15 ;  /* 0x000000ffff197224 */ /* 0x000fce00078e0a0f */
.L_x_69:
[----:B------:R-:W-:Y:S01]  /*0470*/  LEA R22, R0, UR5, 0x2 ;  /* 0x0000000500167c11 */ /* 0x000fe2000f8e10ff */
[----:B0-----:R-:W0:Y:S01]  /*0480*/  LDS.128 R4, [UR5+0x4c0] ;  /* 0x0004c005ff047984 */ /* 0x001e220008000c00 */
[----:B------:R-:W-:-:S03]  /*0490*/  VIADD R25, R25, 0x8 ;  /* 0x0000000819197836 */ /* 0x000fc60000000000 */
[----:B------:R-:W1:Y:S02]  /*04a0*/  LDS R23, [R22] ;  /* 0x0000000016177984 */ /* 0x000e640000000800 */
[----:B------:R-:W-:Y:S02]  /*04b0*/  ISETP.NE.AND P1, PT, R25, RZ, PT ;  /* 0x000000ff1900720c */ /* 0x000fe40003f25270 */
[----:B------:R-:W2:Y:S04]  /*04c0*/  LDS R21, [R22+0x4] ;  /* 0x0000040016157984 */ /* 0x000ea80000000800 */
[----:B------:R-:W3:Y:S04]  /*04d0*/  LDS R20, [R22+0x8] ;  /* 0x0000080016147984 */ /* 0x000ee80000000800 */
[----:B------:R-:W4:Y:S04]  /*04e0*/  LDS R18, [R22+0xc] ;  /* 0x00000c0016127984 */ /* 0x000f280000000800 */
[----:B------:R-:W5:Y:S01]  /*04f0*/  LDS.128 R8, [UR5+0x4d0] ;  /* 0x0004d005ff087984 */ /* 0x000f620008000c00 */
[----:B------:R-:W-:-:S03]  /*0500*/  UIADD3 UR5, UPT, UPT, UR5, 0x20, URZ ;  /* 0x0000002005057890 */ /* 0x000fc6000fffe0ff */
[----:B------:R-:W5:Y:S04]  /*0510*/  LDS R19, [R22+0x10] ;  /* 0x0000100016137984 */ /* 0x000f680000000800 */
[----:B------:R-:W5:Y:S01]  /*0520*/  LDS R17, [R22+0x14] ;  /* 0x0000140016117984 */ /* 0x000f620000000800 */
[----:B0-----:R-:W-:Y:S01]  /*0530*/  SHF.L.U32 R4, R4, 0x8, RZ ;  /* 0x0000000804047819 */ /* 0x001fe200000006ff */
[----:B------:R-:W-:Y:S02]  /*0540*/  IMAD.SHL.U32 R5, R5, 0x100, RZ ;  /* 0x0000010005057824 */ /* 0x000fe400078e00ff */
[----:B------:R-:W-:Y:S01]  /*0550*/  IMAD.SHL.U32 R26, R6, 0x100, RZ ;  /* 0x00000100061a7824 */ /* 0x000fe200078e00ff */
[----:B------:R-:W-:Y:S01]  /*0560*/  SHF.R.S32.HI R4, RZ, 0x8, R4 ;  /* 0x00000008ff047819 */ /* 0x000fe20000011404 */
[----:B-1----:R-:W-:Y:S01]  /*0570*/  IMAD.SHL.U32 R23, R23, 0x100, RZ ;  /* 0x0000010017177824 */ /* 0x002fe200078e00ff */
[----:B------:R-:W-:Y:S01]  /*0580*/  SHF.R.S32.HI R5, RZ, 0x8, R5 ;  /* 0x00000008ff057819 */ /* 0x000fe20000011405 */
[----:B------:R-:W-:Y:S01]  /*0590*/  IMAD.SHL.U32 R7, R7, 0x100, RZ ;  /* 0x0000010007077824 */ /* 0x000fe200078e00ff */
[----:B------:R-:W-:Y:S01]  /*05a0*/  SHF.R.S32.HI R26, RZ, 0x8, R26 ;  /* 0x00000008ff1a7819 */ /* 0x000fe2000001141a */
[----:B--2---:R-:W-:Y:S01]  /*05b0*/  IMAD.SHL.U32 R21, R21, 0x100, RZ ;  /* 0x0000010015157824 */ /* 0x004fe200078e00ff */
[----:B------:R-:W-:Y:S01]  /*05c0*/  SHF.R.S32.HI R23, RZ, 0x8, R23 ;  /* 0x00000008ff177819 */ /* 0x000fe20000011417 */
[----:B---3--:R-:W-:Y:S01]  /*05d0*/  IMAD.SHL.U32 R20, R20, 0x100, RZ ;  /* 0x0000010014147824 */ /* 0x008fe200078e00ff */
[----:B------:R-:W-:-:S03]  /*05e0*/  SHF.R.S32.HI R7, RZ, 0x8, R7 ;  /* 0x00000008ff077819 */ /* 0x000fc60000011407 */
[----:B------:R-:W-:Y:S01]  /*05f0*/  IMAD R23, R23, R4, R16 ;  /* 0x0000000417177224 */ /* 0x000fe200078e0210 */
[----:B------:R-:W-:Y:S01]  /*0600*/  SHF.R.S32.HI R6, RZ, 0x8, R21 ;  /* 0x00000008ff067819 */ /* 0x000fe20000011415 */
[----:B------:R-:W0:Y:S01]  /*0610*/  LDS R4, [R22+0x18] ;  /* 0x0000180016047984 */ /* 0x000e220000000800 */
[----:B----4-:R-:W-:Y:S01]  /*0620*/  IMAD.SHL.U32 R18, R18, 0x100, RZ ;  /* 0x0000010012127824 */ /* 0x010fe200078e00ff */
[----:B------:R-:W-:Y:S01]  /*0630*/  SHF.R.S32.HI R20, RZ, 0x8, R20 ;  /* 0x00000008ff147819 */ /* 0x000fe20000011414 */
[----:B-----5:R-:W-:Y:S01]  /*0640*/  IMAD.SHL.U32 R8, R8, 0x100, RZ ;  /* 0x0000010008087824 */ /* 0x020fe200078e00ff */
[----:B------:R-:W1:Y:S01]  /*0650*/  LDS R16, [R22+0x1c] ;  /* 0x00001c0016107984 */ /* 0x000e620000000800 */
[----:B------:R-:W-:Y:S01]  /*0660*/  IMAD R5, R6, R5, R23 ;  /* 0x0000000506057224 */ /* 0x000fe200078e0217 */
[----:B------:R-:W-:Y:S01]  /*0670*/  SHF.R.S32.HI R18, RZ, 0x8, R18 ;  /* 0x00000008ff127819 */ /* 0x000fe20000011412 */
[----:B------:R-:W-:Y:S01]  /*0680*/  IMAD.SHL.U32 R9, R9, 0x100, RZ ;  /* 0x0000010009097824 */ /* 0x000fe200078e00ff */
[----:B------:R-:W-:Y:S01]  /*0690*/  SHF.L.U32 R19, R19, 0x8, RZ ;  /* 0x0000000813137819 */ /* 0x000fe200000006ff */
[----:B------:R-:W-:Y:S01]  /*06a0*/  IMAD R5, R20, R26, R5 ;  /* 0x0000001a14057224 */ /* 0x000fe200078e0205 */
[----:B------:R-:W-:Y:S01]  /*06b0*/  SHF.R.S32.HI R8, RZ, 0x8, R8 ;  /* 0x00000008ff087819 */ /* 0x000fe20000011408 */
[----:B------:R-:W-:Y:S01]  /*06c0*/  IMAD.SHL.U32 R17, R17, 0x100, RZ ;  /* 0x0000010011117824 */ /* 0x000fe200078e00ff */
[----:B------:R-:W-:Y:S01]  /*06d0*/  SHF.R.S32.HI R6, RZ, 0x8, R19 ;  /* 0x00000008ff067819 */ /* 0x000fe20000011413 */
[----:B------:R-:W-:Y:S01]  /*06e0*/  IMAD R5, R18, R7, R5 ;  /* 0x0000000712057224 */ /* 0x000fe200078e0205 */
[----:B------:R-:W-:Y:S01]  /*06f0*/  SHF.R.S32.HI R9, RZ, 0x8, R9 ;  /* 0x00000008ff097819 */ /* 0x000fe20000011409 */
[----:B------:R-:W-:Y:S01]  /*0700*/  IMAD.SHL.U32 R10, R10, 0x100, RZ ;  /* 0x000001000a0a7824 */ /* 0x000fe200078e00ff */
[----:B------:R-:W-:Y:S01]  /*0710*/  SHF.R.S32.HI R18, RZ, 0x8, R17 ;  /* 0x00000008ff127819 */ /* 0x000fe20000011411 */
[----:B------:R-:W-:-:S02]  /*0720*/  IMAD R5, R6, R8, R5 ;  /* 0x0000000806057224 */ /* 0x000fc400078e0205 */
[----:B------:R-:W-:Y:S01]  /*0730*/  IMAD.SHL.U32 R11, R11, 0x100, RZ ;  /* 0x000001000b0b7824 */ /* 0x000fe200078e00ff */
[----:B------:R-:W-:Y:S01]  /*0740*/  SHF.R.S32.HI R10, RZ, 0x8, R10 ;  /* 0x00000008ff0a7819 */ /* 0x000fe2000001140a */
[----:B------:R-:W-:-:S03]  /*0750*/  IMAD R5, R18, R9, R5 ;  /* 0x0000000912057224 */ /* 0x000fc600078e0205 */
[----:B------:R-:W-:Y:S01]  /*0760*/  SHF.R.S32.HI R11, RZ, 0x8, R11 ;  /* 0x00000008ff0b7819 */ /* 0x000fe2000001140b */
[----:B0-----:R-:W-:Y:S02]  /*0770*/  IMAD.SHL.U32 R4, R4, 0x100, RZ ;  /* 0x0000010004047824 */ /* 0x001fe400078e00ff */
[----:B-1----:R-:W-:-:S03]  /*0780*/  IMAD.SHL.U32 R16, R16, 0x100, RZ ;  /* 0x0000010010107824 */ /* 0x002fc600078e00ff */
[----:B------:R-:W-:Y:S02]  /*0790*/  SHF.R.S32.HI R4, RZ, 0x8, R4 ;  /* 0x00000008ff047819 */ /* 0x000fe40000011404 */
[----:B------:R-:W-:-:S03]  /*07a0*/  SHF.R.S32.HI R7, RZ, 0x8, R16 ;  /* 0x00000008ff077819 */ /* 0x000fc60000011410 */
[----:B------:R-:W-:-:S04]  /*07b0*/  IMAD R4, R4, R10, R5 ;  /* 0x0000000a04047224 */ /* 0x000fc800078e0205 */
[----:B------:R-:W-:Y:S01]  /*07c0*/  IMAD R16, R7, R11, R4 ;  /* 0x0000000b07107224 */ /* 0x000fe200078e0204 */
[----:B------:R-:W-:Y:S06]  /*07d0*/  @P1 BRA `(.L_x_69) ;  /* 0xfffffffc00241947 */ /* 0x000fec000383ffff */
.L_x_68:
[----:B------:R-:W-:Y:S05]  /*07e0*/  @!P0 BRA `(.L_x_67) ;  /* 0x0000000400008947 */ /* 0x000fea0003800000 */
[----:B------:R-:W-:Y:S02]  /*07f0*/  ISETP.GE.U32.AND P0, PT, R24, 0x4, PT ;  /* 0x000000041800780c */ /* 0x000fe40003f06070 */
[----:B------:R-:W-:-:S04]  /*0800*/  LOP3.LUT R18, R12, 0x3, RZ, 0xc0, !PT ;  /* 0x000000030c127812 */ /* 0x000fc800078ec0ff */
[----:B------:R-:W-:-:S07]  /*0810*/  ISETP.NE.AND P1, PT, R18, RZ, PT ;  /* 0x000000ff1200720c */ /* 0x000fce0003f25270 */
[----:B------:R-:W-:Y:S06]  /*0820*/  @!P0 BRA `(.L_x_70) ;  /* 0x0000000000748947 */ /* 0x000fec0003800000 */
[C---:B0-----:R-:W-:Y:S02]  /*0830*/  LEA R8, R15.reuse, R2, 0x2 ;  /* 0x000000020f087211 */ /* 0x041fe400078e10ff */
[C---:B------:R-:W-:Y:S01]  /*0840*/  LEA R10, R15.reuse, UR4, 0x2 ;  /* 0x000000040f0a7c11 */ /* 0x040fe2000f8e10ff */
[----:B------:R-:W-:Y:S02]  /*0850*/  VIADD R15, R15, 0x4 ;  /* 0x000000040f0f7836 */ /* 0x000fe40000000000 */
[----:B------:R-:W0:Y:S04]  /*0860*/  LDS R9, [R8] ;  /* 0x0000000008097984 */ /* 0x000e280000000800 */
[----:B------:R-:W1:Y:S04]  /*0870*/  LDS.64 R4, [R10+0x4c0] ;  /* 0x0004c0000a047984 */ /* 0x000e680000000a00 */
[----:B------:R-:W2:Y:S04]  /*0880*/  LDS R11, [R8+0x4] ;  /* 0x00000400080b7984 */ /* 0x000ea80000000800 */
[----:B------:R-:W3:Y:S04]  /*0890*/  LDS R17, [R8+0x8] ;  /* 0x0000080008117984 */ /* 0x000ee80000000800 */
[----:B------:R-:W4:Y:S04]  /*08a0*/  LDS.64 R6, [R10+0x4c8] ;  /* 0x0004c8000a067984 */ /* 0x000f280000000a00 */
[----:B------:R-:W5:Y:S01]  /*08b0*/  LDS R19, [R8+0xc] ;  /* 0x00000c0008137984 */ /* 0x000f620000000800 */
[----:B0-----:R-:W-:-:S02]  /*08c0*/  IMAD.SHL.U32 R9, R9, 0x100, RZ ;  /* 0x0000010009097824 */ /* 0x001fc400078e00ff */
[----:B-1----:R-:W-:-:S03]  /*08d0*/  IMAD.SHL.U32 R4, R4, 0x100, RZ ;  /* 0x0000010004047824 */ /* 0x002fc600078e00ff */
[----:B------:R-:W-:Y:S01]  /*08e0*/  SHF.R.S32.HI R9, RZ, 0x8, R9 ;  /* 0x00000008ff097819 */ /* 0x000fe20000011409 */
[----:B------:R-:W-:Y:S02]  /*08f0*/  IMAD.SHL.U32 R5, R5, 0x100, RZ ;  /* 0x0000010005057824 */ /* 0x000fe400078e00ff */
[----:B--2---:R-:W-:Y:S01]  /*0900*/  IMAD.SHL.U32 R11, R11, 0x100, RZ ;  /* 0x000001000b0b7824 */ /* 0x004fe200078e00ff */
[----:B------:R-:W-:Y:S02]  /*0910*/  SHF.R.S32.HI R4, RZ, 0x8, R4 ;  /* 0x00000008ff047819 */ /* 0x000fe40000011404 */
[----:B------:R-:W-:Y:S01]  /*0920*/  SHF.R.S32.HI R5, RZ, 0x8, R5 ;  /* 0x00000008ff057819 */ /* 0x000fe20000011405 */
[----:B---3--:R-:W-:Y:S01]  /*0930*/  IMAD.SHL.U32 R17, R17, 0x100, RZ ;  /* 0x0000010011117824 */ /* 0x008fe200078e00ff */
[----:B------:R-:W-:Y:S01]  /*0940*/  SHF.R.S32.HI R11, RZ, 0x8, R11 ;  /* 0x00000008ff0b7819 */ /* 0x000fe2000001140b */
[----:B------:R-:W-:Y:S02]  /*0950*/  IMAD R4, R9, R4, R16 ;  /* 0x0000000409047224 */ /* 0x000fe400078e0210 */
[----:B----4-:R-:W-:Y:S01]  /*0960*/  IMAD.SHL.U32 R6, R6, 0x100, RZ ;  /* 0x0000010006067824 */ /* 0x010fe200078e00ff */
[----:B------:R-:W-:Y:S01]  /*0970*/  SHF.R.S32.HI R17, RZ, 0x8, R17 ;  /* 0x00000008ff117819 */ /* 0x000fe20000011411 */
[----:B------:R-:W-:Y:S01]  /*0980*/  IMAD.SHL.U32 R7, R7, 0x100, RZ ;  /* 0x0000010007077824 */ /* 0x000fe200078e00ff */
[----:B-----5:R-:W-:Y:S01]  /*0990*/  SHF.L.U32 R19, R19, 0x8, RZ ;  /* 0x0000000813137819 */ /* 0x020fe200000006ff */
[----:B------:R-:W-:Y:S01]  /*09a0*/  IMAD R4, R11, R5, R4 ;  /* 0x000000050b047224 */ /* 0x000fe200078e0204 */
[----:B------:R-:W-:-:S02]  /*09b0*/  SHF.R.S32.HI R6, RZ, 0x8, R6 ;  /* 0x00000008ff067819 */ /* 0x000fc40000011406 */
[----:B------:R-:W-:Y:S02]  /*09c0*/  SHF.R.S32.HI R19, RZ, 0x8, R19 ;  /* 0x00000008ff137819 */ /* 0x000fe40000011413 */
[----:B------:R-:W-:Y:S01]  /*09d0*/  SHF.R.S32.HI R7, RZ, 0x8, R7 ;  /* 0x00000008ff077819 */ /* 0x000fe20000011407 */
[----:B------:R-:W-:-:S04]  /*09e0*/  IMAD R4, R17, R6, R4 ;  /* 0x0000000611047224 */ /* 0x000fc800078e0204 */
[----:B------:R-:W-:-:S07]  /*09f0*/  IMAD R16, R19, R7, R4 ;  /* 0x0000000713107224 */ /* 0x000fce00078e0204 */
.L_x_70:
[----:B------:R-:W-:Y:S05]  /*0a00*/  @!P1 BRA `(.L_x_67) ;  /* 0x0000000000789947 */ /* 0x000fea0003800000 */
[----:B------:R-:W-:Y:S02]  /*0a10*/  ISETP.NE.AND P0, PT, R18, 0x1, PT ;  /* 0x000000011200780c */ /* 0x000fe40003f05270 */
[----:B------:R-:W-:-:S04]  /*0a20*/  LOP3.LUT R12, R12, 0x1, RZ, 0xc0, !PT ;  /* 0x000000010c0c7812 */ /* 0x000fc800078ec0ff */
[----:B------:R-:W-:-:S07]  /*0a30*/  ISETP.NE.U32.AND P1, PT, R12, 0x1, PT ;  /* 0x000000010c00780c */ /* 0x000fce0003f25070 */
[----:B------:R-:W-:Y:S06]  /*0a40*/  @!P0 BRA `(.L_x_71) ;  /* 0x0000000000408947 */ /* 0x000fec0003800000 */
[C---:B------:R-:W-:Y:S01]  /*0a50*/  LEA R6, R15.reuse, UR4, 0x2 ;  /* 0x000000040f067c11 */ /* 0x040fe2000f8e10ff */
[C---:B------:R-:W-:Y:S02]  /*0a60*/  IMAD R4, R15.reuse, 0x4, R2 ;  /* 0x000000040f047824 */ /* 0x040fe400078e0202 */
[----:B------:R-:W-:-:S03]  /*0a70*/  VIADD R15, R15, 0x2 ;  /* 0x000000020f0f7836 */ /* 0x000fc60000000000 */
[----:B------:R-:W1:Y:S04]  /*0a80*/  LDS R5, [R4] ;  /* 0x0000000004057984 */ /* 0x000e680000000800 */
[----:B0-----:R-:W0:Y:S04]  /*0a90*/  LDS.64 R6, [R6+0x4c0] ;  /* 0x0004c00006067984 */ /* 0x001e280000000a00 */
[----:B------:R-:W2:Y:S01]  /*0aa0*/  LDS R9, [R4+0x4] ;  /* 0x0000040004097984 */ /* 0x000ea20000000800 */
[----:B-1----:R-:W-:Y:S02]  /*0ab0*/  IMAD.SHL.U32 R5, R5, 0x100, RZ ;  /* 0x0000010005057824 */ /* 0x002fe400078e00ff */
[----:B0-----:R-:W-:-:S03]  /*0ac0*/  IMAD.SHL.U32 R8, R6, 0x100, RZ ;  /* 0x0000010006087824 */ /* 0x001fc600078e00ff */
[----:B------:R-:W-:Y:S01]  /*0ad0*/  SHF.R.S32.HI R5, RZ, 0x8, R5 ;  /* 0x00000008ff057819 */ /* 0x000fe20000011405 */
[----:B------:R-:W-:Y:S02]  /*0ae0*/  IMAD.SHL.U32 R7, R7, 0x100, RZ ;  /* 0x0000010007077824 */ /* 0x000fe400078e00ff */
[----:B--2---:R-:W-:Y:S01]  /*0af0*/  IMAD.SHL.U32 R9, R9, 0x100, RZ ;  /* 0x0000010009097824 */ /* 0x004fe200078e00ff */
[----:B------:R-:W-:Y:S02]  /*0b00*/  SHF.R.S32.HI R8, RZ, 0x8, R8 ;  /* 0x00000008ff087819 */ /* 0x000fe40000011408 */
[----:B------:R-:W-:Y:S02]  /*0b10*/  SHF.R.S32.HI R7, RZ, 0x8, R7 ;  /* 0x00000008ff077819 */ /* 0x000fe40000011407 */
[----:B------:R-:W-:Y:S01]  /*0b20*/  SHF.R.S32.HI R10, RZ, 0x8, R9 ;  /* 0x00000008ff0a7819 */ /* 0x000fe20000011409 */
[----:B------:R-:W-:-:S04]  /*0b30*/  IMAD R5, R5, R8, R16 ;  /* 0x0000000805057224 */ /* 0x000fc800078e0210 */
[----:B------:R-:W-:-:S07]  /*0b40*/  IMAD R16, R10, R7, R5 ;  /* 0x000000070a107224 */ /* 0x000fce00078e0205 */
.L_x_71:
[----:B------:R-:W-:Y:S05]  /*0b50*/  @P1 BRA `(.L_x_67) ;  /* 0x0000000000241947 */ /* 0x000fea0003800000 */
[C---:B------:R-:W-:Y:S02]  /*0b60*/  LEA R4, R15.reuse, R2, 0x2 ;  /* 0x000000020f047211 */ /* 0x040fe400078e10ff */
[----:B------:R-:W-:-:S04]  /*0b70*/  LEA R15, R15, UR4, 0x2 ;  /* 0x000000040f0f7c11 */ /* 0x000fc8000f8e10ff */
[----:B------:R-:W1:Y:S04]  /*0b80*/  LDS R4, [R4] ;  /* 0x0000000004047984 */ /* 0x000e680000000800 */
[----:B------:R-:W2:Y:S01]  /*0b90*/  LDS R15, [R15+0x4c0] ;  /* 0x0004c0000f0f7984 */ /* 0x000ea20000000800 */
[----:B-1----:R-:W-:Y:S02]  /*0ba0*/  IMAD.SHL.U32 R5, R4, 0x100, RZ ;  /* 0x0000010004057824 */ /* 0x002fe400078e00ff */
[----:B--2---:R-:W-:-:S03]  /*0bb0*/  IMAD.SHL.U32 R6, R15, 0x100, RZ ;  /* 0x000001000f067824 */ /* 0x004fc600078e00ff */
[----:B------:R-:W-:Y:S02]  /*0bc0*/  SHF.R.S32.HI R5, RZ, 0x8, R5 ;  /* 0x00000008ff057819 */ /* 0x000fe40000011405 */
[----:B------:R-:W-:-:S05]  /*0bd0*/  SHF.R.S32.HI R6, RZ, 0x8, R6 ;  /* 0x00000008ff067819 */ /* 0x000fca0000011406 */
[----:B------:R-:W-:-:S07]  /*0be0*/  IMAD R16, R5, R6, R16 ;  /* 0x0000000605107224 */ /* 0x000fce00078e0210 */
.L_x_67:
[----:B------:R-:W-:Y:S01]  /*0bf0*/  BAR.SYNC.DEFER_BLOCKING 0x0 ;  /* 0x0000000000007b1d */ /* 0x000fe20000010000 */
[----:B------:R-:W-:-:S05]  /*0c00*/  VIMNMX.RELU R14, PT, PT, R14, R3, PT ;  /* 0x000000030e0e7248 */ /* 0x000fca0003fe1100 */
[----:B------:R-:W1:Y:S02]  /*0c10*/  LDS R5, [UR4+0x480] ;  /* 0x00048004ff057984 */ /* 0x000e640008000800 */
[----:B-1----:R-:W-:Y:S02]  /*0c20*/  IMAD R6, R5, 0x4, R2 ;  /* 0x0000000405067824 */ /* 0x002fe400078e0202 */
[----:B------:R-:W1:Y:S04]  /*0c30*/  LDS R5, [UR4+0x488] ;  /* 0x00048804ff057984 */ /* 0x000e680008000800 */
[----:B------:R-:W0:Y:S01]  /*0c40*/  LDS R4, [R6] ;  /* 0x0000000006047984 */ /* 0x000e220000000800 */
[----:B-1----:R-:W-:-:S05]  /*0c50*/  SHF.R.S32.HI R5, RZ, R5, R16 ;  /* 0x00000005ff057219 */ /* 0x002fca0000011410 */
[----:B0-----:R-:W-:-:S05]  /*0c60*/  IMAD.IADD R7, R4, 0x1, -R5 ;  /* 0x0000000104077824 */ /* 0x001fca00078e0a05 */
[----:B------:R-:W-:Y:S01]  /*0c70*/  STS [R6], R7 ;  /* 0x0000000706007388 */ /* 0x000fe20000000800 */
[----:B------:R-:W-:Y:S06]  /*0c80*/  BAR.SYNC.DEFER_BLOCKING 0x0 ;  /* 0x0000000000007b1d */ /* 0x000fec0000010000 */
[----:B------:R-:W0:Y:S02]  /*0c90*/  LDS R5, [UR4+0x480] ;  /* 0x00048004ff057984 */ /* 0x000e240008000800 */
[----:B0-----:R-:W-:-:S05]  /*0ca0*/  IMAD.IADD R3, R5, 0x1, R14 ;  /* 0x0000000105037824 */ /* 0x001fca00078e020e */
[----:B------:R-:W-:-:S04]  /*0cb0*/  ISETP.GE.AND P0, PT, R0, R3, PT ;  /* 0x000000030000720c */ /* 0x000fc80003f06270 */
[----:B------:R-:W-:-:S13]  /*0cc0*/  ISETP.LT.OR P0, PT, R0, R5, P0 ;  /* 0x000000050000720c */ /* 0x000fda0000701670 */
[----:B------:R-:W0:Y:S01]  /*0cd0*/  @!P0 LDS R8, [UR4+0x4a8] ;  /* 0x0004a804ff088984 */ /* 0x000e220008000800 */
[----:B------:R-:W1:Y:S03]  /*0ce0*/  @!P0 LDC.64 R4, c[0x0][0x380] ;  /* 0x0000e000ff048b82 */ /* 0x000e660000000a00 */
[----:B------:R-:W2:Y:S01]  /*0cf0*/  @!P0 LDS R9, [R2] ;  /* 0x0000000002098984 */ /* 0x000ea20000000800 */
[----:B0-----:R-:W-:Y:S01]  /*0d00*/  @!P0 IADD3 R11, PT, PT, R8, R13, R0 ;  /* 0x0000000d080b8210 */ /* 0x001fe20007ffe000 */
[----:B------:R-:W-:-:S04]  /*0d10*/  VIADD R0, R0, 0x100 ;  /* 0x0000010000007836 */ /* 0x000fc80000000000 */
[----:B-1----:R-:W-:Y:S01]  /*0d20*/  @!P0 IMAD.WIDE R4, R11, 0x4, R4 ;  /* 0x000000040b048825 */ /* 0x002fe200078e0204 */
[----:B------:R-:W-:-:S04]  /*0d30*/  ISETP.GE.AND P1, PT, R0, R3, PT ;  /* 0x000000030000720c */ /* 0x000fc80003f26270 */
[----:B--2---:R0:W-:Y:S09]  /*0d40*/  @!P0 STG.E desc[UR6][R4.64], R9 ;  /* 0x0000000904008986 */ /* 0x0041f2000c101906 */
[----:B------:R-:W-:Y:S05]  /*0d50*/  @P1 EXIT ;  /* 0x000000000000194d */ /* 0x000fea0003800000 */
[----:B------:R-:W1:Y:S01]  /*0d60*/  LDS R6, [UR4+0x4a8] ;  /* 0x0004a804ff067984 */ /* 0x000e620008000800 */
[----:B0-----:R-:W0:Y:S03]  /*0d70*/  LDC.64 R4, c[0x0][0x380] ;  /* 0x0000e000ff047b82 */ /* 0x001e260000000a00 */
[----:B------:R-:W2:Y:S01]  /*0d80*/  LDS R3, [R2+0x400] ;  /* 0x0004000002037984 */ /* 0x000ea20000000800 */
[----:B-1----:R-:W-:-:S05]  /*0d90*/  IADD3 R13, PT, PT, R6, R0, R13 ;  /* 0x00000000060d7210 */ /* 0x002fca0007ffe00d */
[----:B0-----:R-:W-:-:S05]  /*0da0*/  IMAD.WIDE R4, R13, 0x4, R4 ;  /* 0x000000040d047825 */ /* 0x001fca00078e0204 */
[----:B--2---:R-:W-:Y:S01]  /*0db0*/  STG.E desc[UR6][R4.64], R3 ;  /* 0x0000000304007986 */ /* 0x004fe2000c101906 */
[----:B------:R-:W-:Y:S05]  /*0dc0*/  EXIT ;  /* 0x000000000000794d */ /* 0x000fea0003800000 */
.L_x_72:
        /* <DEDUP_REMOVED lines=11> */
.L_x_242:


//--------------------- .text.cudaCopyBestMethodStereo --------------------------
	.section	.text.cudaCopyBestMethodStereo,"ax",@progbits
	.align	128
        .global         cudaCopyBestMethodStereo
        .type           cudaCopyBestMethodStereo,@function
        .size           cudaCopyBestMethodStereo,(.L_x_243 - cudaCopyBestMethodStereo)
        .other          cudaCopyBestMethodStereo,@"STO_CUDA_ENTRY STV_DEFAULT"
cudaCopyBestMethodStereo:
.text.cudaCopyBestMethodStereo:
[----:B------:R-:W-:Y:S01]  /*0000*/  LDC R1, c[0x0][0x37c] ;  /* 0x0000df00ff017b82 */ /* 0x000fe20000000800 */
[----:B------:R-:W0:Y:S01]  /*0010*/  S2R R0, SR_TID.X ;  /* 0x0000000000007919 */ /* 0x000e220000002100 */
[----:B------:R-:W1:Y:S01]  /*0020*/  LDCU.64 UR6, c[0x0][0x358] ;  /* 0x00006b00ff0677ac */ /* 0x000e620008000a00 */
[----:B------:R-:W-:Y:S01]  /*0030*/  BSSY.RECONVERGENT B0, `(.L_x_73) ;  /* 0x0000014000007945 */ /* 0x000fe20003800200 */
[C---:B0-----:R-:W-:Y:S02]  /*0040*/  ISETP.GT.U32.AND P2, PT, R0.reuse, 0x3, PT ;  /* 0x000000030000780c */ /* 0x041fe40003f44070 */
[C---:B------:R-:W-:Y:S02]  /*0050*/  ISETP.NE.AND P0, PT, R0.reuse, RZ, PT ;  /* 0x000000ff0000720c */ /* 0x040fe40003f05270 */
[----:B------:R-:W-:-:S09]  /*0060*/  ISETP.GT.U32.AND P1, PT, R0, 0x2f, PT ;  /* 0x0000002f0000780c */ /* 0x000fd20003f24070 */
[----:B-1----:R-:W-:Y:S05]  /*0070*/  @P2 BRA `(.L_x_74) ;  /* 0x00000000003c2947 */ /* 0x002fea0003800000 */
[----:B------:R-:W0:Y:S01]  /*0080*/  S2R R3, SR_CTAID.Y ;  /* 0x0000000000037919 */ /* 0x000e220000002600 */
[----:B------:R-:W1:Y:S01]  /*0090*/  LDC.64 R4, c[0x0][0x388] ;  /* 0x0000e200ff047b82 */ /* 0x000e620000000a00 */
[----:B------:R-:W2:Y:S01]  /*00a0*/  LDCU UR4, c[0x0][0x390] ;  /* 0x00007200ff0477ac */ /* 0x000ea20008000800 */
[----:B0-----:R-:W-:-:S05]  /*00b0*/  LEA R2, R3, R0, 0x2 ;  /* 0x0000000003027211 */ /* 0x001fca00078e10ff */
[----:B--2---:R-:W-:-:S04]  /*00c0*/  IMAD R3, R2, UR4, RZ ;  /* 0x0000000402037c24 */ /* 0x004fc8000f8e02ff */
[----:B-1----:R-:W-:-:S06]  /*00d0*/  IMAD.WIDE.U32 R2, R3, 0xc0, R4 ;  /* 0x000000c003027825 */ /* 0x002fcc00078e0004 */
[----:B------:R-:W2:Y:S01]  /*00e0*/  LDG.E R3, desc[UR6][R2.64+0x20] ;  /* 0x0000200602037981 */ /* 0x000ea2000c1e1900 */
[----:B------:R-:W0:Y:S01]  /*00f0*/  S2UR UR5, SR_CgaCtaId ;  /* 0x00000000000579c3 */ /* 0x000e220000008800 */
[----:B------:R-:W-:Y:S01]  /*0100*/  UMOV UR4, 0x400 ;  /* 0x0000040000047882 */ /* 0x000fe20000000000 */
[----:B--2---:R-:W-:-:S06]  /*0110*/  IMAD.WIDE R4, R3, 0xc0, R4 ;  /* 0x000000c003047825 */ /* 0x004fcc00078e0204 */
[----:B------:R-:W2:Y:S01]  /*0120*/  LDG.E R5, desc[UR6][R4.64+0x10] ;  /* 0x0000100604057981 */ /* 0x000ea2000c1e1900 */
[----:B0-----:R-:W-:-:S06]  /*0130*/  ULEA UR4, UR5, UR4, 0x18 ;  /* 0x0000000405047291 */ /* 0x001fcc000f8ec0ff */
[----:B------:R-:W-:-:S05]  /*0140*/  LEA R6, R0, UR4, 0x2 ;  /* 0x0000000400067c11 */ /* 0x000fca000f8e10ff */
[----:B------:R0:W-:Y:S04]  /*0150*/  STS [R6], R3 ;  /* 0x0000000306007388 */ /* 0x0001e80000000800 */
[----:B--2---:R0:W-:Y:S02]  /*0160*/  STS [R6+0x10], R5 ;  /* 0x0000100506007388 */ /* 0x0041e40000000800 */
.L_x_74:
[----:B------:R-:W-:Y:S05]  /*0170*/  BSYNC.RECONVERGENT B0 ;  /* 0x0000000000007941 */ /* 0x000fea0003800200 */
.L_x_73:
[----:B------:R-:W-:Y:S06]  /*0180*/  BAR.SYNC.DEFER_BLOCKING 0x0 ;  /* 0x0000000000007b1d */ /* 0x000fec0000010000 */
[----:B------:R-:W-:Y:S04]  /*0190*/  BSSY.RECONVERGENT B0, `(.L_x_75) ;  /* 0x0000021000007945 */ /* 0x000fe80003800200 */
[----:B------:R-:W-:Y:S05]  /*01a0*/  @P0 BRA `(.L_x_76) ;  /* 0x00000000007c0947 */ /* 0x000fea0003800000 */
[----:B------:R-:W1:Y:S01]  /*01b0*/  S2UR UR5, SR_CgaCtaId ;  /* 0x00000000000579c3 */ /* 0x000e620000008800 */
[----:B------:R-:W-:Y:S02]  /*01c0*/  UMOV UR4, 0x400 ;  /* 0x0000040000047882 */ /* 0x000fe40000000000 */
[----:B-1----:R-:W-:-:S09]  /*01d0*/  ULEA UR4, UR5, UR4, 0x18 ;  /* 0x0000000405047291 */ /* 0x002fd2000f8ec0ff */
[----:B------:R-:W-:Y:S04]  /*01e0*/  LDS R4, [UR4+0x14] ;  /* 0x00001404ff047984 */ /* 0x000fe80008000800 */
[----:B0-----:R-:W0:Y:S04]  /*01f0*/  LDS.64 R2, [UR4+0x18] ;  /* 0x00001804ff027984 */ /* 0x001e280008000a00 */
[----:B------:R-:W1:Y:S01]  /*0200*/  LDS R5, [UR4+0x10] ;  /* 0x00001004ff057984 */ /* 0x000e620008000800 */
[C---:B0-----:R-:W-:Y:S02]  /*0210*/  ISETP.GT.AND P3, PT, R2.reuse, R4, PT ;  /* 0x000000040200720c */ /* 0x041fe40003f64270 */
[----:B------:R-:W-:Y:S01]  /*0220*/  IADD3 R2, PT, PT, R2, R3, RZ ;  /* 0x0000000302027210 */ /* 0x000fe20007ffe0ff */
[----:B-1----:R-:W-:-:S03]  /*0230*/  IMAD.IADD R7, R5, 0x1, R3 ;  /* 0x0000000105077824 */ /* 0x002fc600078e0203 */
[----:B------:R-:W-:Y:S01]  /*0240*/  ISETP.NE.AND P2, PT, R2, 0x7fffffff, PT ;  /* 0x7fffffff0200780c */ /* 0x000fe20003f45270 */
[----:B------:R-:W-:-:S06]  /*0250*/  IMAD.IADD R5, R4, 0x1, R5 ;  /* 0x0000000104057824 */ /* 0x000fcc00078e0205 */
[----:B------:R-:W-:Y:S02]  /*0260*/  @P3 IADD3 R2, PT, PT, R4, R3, RZ ;  /* 0x0000000304023210 */ /* 0x000fe40007ffe0ff */
[----:B------:R-:W-:Y:S02]  /*0270*/  @P3 LDS R4, [UR4+0xc] ;  /* 0x00000c04ff043984 */ /* 0x000fe40008000800 */
[-C--:B------:R-:W-:Y:S02]  /*0280*/  ISETP.GT.AND P4, PT, R2, R7.reuse, PT ;  /* 0x000000070200720c */ /* 0x080fe40003f84270 */
[----:B------:R-:W0:Y:S11]  /*0290*/  @P2 LDS R3, [UR4+0xc] ;  /* 0x00000c04ff032984 */ /* 0x000e360008000800 */
[----:B------:R-:W-:Y:S01]  /*02a0*/  @P4 MOV R2, R7 ;  /* 0x0000000700024202 */ /* 0x000fe20000000f00 */
[----:B------:R-:W-:Y:S03]  /*02b0*/  @P4 LDS R6, [UR4] ;  /* 0x00000004ff064984 */ /* 0x000fe60008000800 */
[----:B------:R-:W-:Y:S01]  /*02c0*/  ISETP.GT.AND P5, PT, R2, R5, PT ;  /* 0x000000050200720c */ /* 0x000fe20003fa4270 */
[----:B------:R-:W-:Y:S04]  /*02d0*/  @P4 LDS R7, [UR4+0xc] ;  /* 0x00000c04ff074984 */ /* 0x000fe80008000800 */
[----:B------:R-:W1:Y:S04]  /*02e0*/  @P2 LDS R2, [UR4+0x8] ;  /* 0x00000804ff022984 */ /* 0x000e680008000800 */
[----:B------:R-:W2:Y:S04]  /*02f0*/  @P3 LDS R5, [UR4+0x4] ;  /* 0x00000404ff053984 */ /* 0x000ea80008000800 */
[----:B------:R-:W3:Y:S04]  /*0300*/  @P5 LDS R8, [UR4] ;  /* 0x00000004ff085984 */ /* 0x000ee80008000800 */
[----:B------:R-:W4:Y:S04]  /*0310*/  @P5 LDS R9, [UR4+0x4] ;  /* 0x00000404ff095984 */ /* 0x000f280008000800 */
[----:B0-----:R0:W-:Y:S04]  /*0320*/  @P2 STS [UR4+0x24], R3 ;  /* 0x00002403ff002988 */ /* 0x0011e80008000804 */
[----:B-1----:R0:W-:Y:S04]  /*0330*/  @P2 STS [UR4+0x20], R2 ;  /* 0x00002002ff002988 */ /* 0x0021e80008000804 */
[----:B------:R0:W-:Y:S04]  /*0340*/  @P3 STS [UR4+0x20], R4 ;  /* 0x00002004ff003988 */ /* 0x0001e80008000804 */
[----:B--2---:R0:W-:Y:S04]  /*0350*/  @P3 STS [UR4+0x24], R5 ;  /* 0x00002405ff003988 */ /* 0x0041e80008000804 */
[----:B------:R0:W-:Y:S04]  /*0360*/  @P4 STS [UR4+0x20], R6 ;  /* 0x00002006ff004988 */ /* 0x0001e80008000804 */
[----:B------:R0:W-:Y:S04]  /*0370*/  @P4 STS [UR4+0x24], R7 ;  /* 0x00002407ff004988 */ /* 0x0001e80008000804 */
[----:B---3--:R0:W-:Y:S04]  /*0380*/  @P5 STS [UR4+0x20], R8 ;  /* 0x00002008ff005988 */ /* 0x0081e80008000804 */
[----:B----4-:R0:W-:Y:S02]  /*0390*/  @P5 STS [UR4+0x24], R9 ;  /* 0x00002409ff005988 */ /* 0x0101e40008000804 */
.L_x_76:
[----:B------:R-:W-:Y:S05]  /*03a0*/  BSYNC.RECONVERGENT B0 ;  /* 0x0000000000007941 */ /* 0x000fea0003800200 */
.L_x_75:
[----:B------:R-:W-:Y:S06]  /*03b0*/  BAR.SYNC.DEFER_BLOCKING 0x0 ;  /* 0x0000000000007b1d */ /* 0x000fec0000010000 */
[----:B------:R-:W-:Y:S05]  /*03c0*/  @P1 EXIT ;  /* 0x000000000000194d */ /* 0x000fea0003800000 */
[----:B------:R-:W1:Y:S01]  /*03d0*/  S2UR UR5, SR_CgaCtaId ;  /* 0x00000000000579c3 */ /* 0x000e620000008800 */
[----:B------:R-:W-:-:S07]  /*03e0*/  UMOV UR4, 0x400 ;  /* 0x0000040000047882 */ /* 0x000fce0000000000 */
[----:B0-----:R-:W0:Y:S01]  /*03f0*/  LDC.64 R2, c[0x0][0x388] ;  /* 0x0000e200ff027b82 */ /* 0x001e220000000a00 */
[----:B-1----:R-:W-:-:S09]  /*0400*/  ULEA UR4, UR5, UR4, 0x18 ;  /* 0x0000000405047291 */ /* 0x002fd2000f8ec0ff */
[----:B------:R-:W0:Y:S01]  /*0410*/  LDS.64 R12, [UR4+0x20] ;  /* 0x00002004ff0c7984 */ /* 0x000e220008000a00 */
[----:B------:R-:W1:Y:S03]  /*0420*/  S2R R9, SR_CTAID.Y ;  /* 0x0000000000097919 */ /* 0x000e660000002600 */
[----:B------:R-:W2:Y:S01]  /*0430*/  @!P0 LDS R11, [UR4] ;  /* 0x00000004ff0b8984 */ /* 0x000ea20008000800 */
[----:B0-----:R-:W-:-:S04]  /*0440*/  IMAD.WIDE R4, R12, 0xc0, R2 ;  /* 0x000000c00c047825 */ /* 0x001fc800078e0202 */
[----:B------:R-:W-:Y:S02]  /*0450*/  IMAD.WIDE.U32 R6, R0, 0x4, R4 ;  /* 0x0000000400067825 */ /* 0x000fe400078e0004 */
[----:B------:R-:W0:Y:S04]  /*0460*/  LDC.64 R4, c[0x0][0x380] ;  /* 0x0000e000ff047b82 */ /* 0x000e280000000a00 */
[----:B------:R-:W3:Y:S01]  /*0470*/  LDG.E R7, desc[UR6][R6.64] ;  /* 0x0000000606077981 */ /* 0x000ee2000c1e1900 */
[----:B-1----:R-:W-:Y:S01]  /*0480*/  SHF.L.U32 R9, R9, 0x1, RZ ;  /* 0x0000000109097819 */ /* 0x002fe200000006ff */
[----:B--2---:R-:W-:-:S04]  /*0490*/  @!P0 IMAD.WIDE R10, R11, 0xc0, R2 ;  /* 0x000000c00b0a8825 */ /* 0x004fc800078e0202 */
[----:B0-----:R-:W-:-:S04]  /*04a0*/  IMAD.WIDE.U32 R4, R9, 0xc0, R4 ;  /* 0x000000c009047825 */ /* 0x001fc800078e0004 */
[----:B------:R-:W-:-:S05]  /*04b0*/  IMAD.WIDE.U32 R8, R0, 0x4, R4 ;  /* 0x0000000400087825 */ /* 0x000fca00078e0004 */
[----:B---3--:R0:W-:Y:S04]  /*04c0*/  STG.E desc[UR6][R8.64], R7 ;  /* 0x0000000708007986 */ /* 0x0081e8000c101906 */
[----:B------:R-:W2:Y:S01]  /*04d0*/  @!P0 LDG.E R11, desc[UR6][R10.64+0x28] ;  /* 0x000028060a0b8981 */ /* 0x000ea2000c1e1900 */
[----:B------:R-:W-:-:S04]  /*04e0*/  IMAD.WIDE R12, R13, 0xc0, R2 ;  /* 0x000000c00d0c7825 */ /* 0x000fc800078e0202 */
[----:B------:R-:W-:Y:S01]  /*04f0*/  IMAD.WIDE.U32 R12, R0, 0x4, R12 ;  /* 0x00000004000c7825 */ /* 0x000fe200078e000c */
[----:B--2---:R0:W-:Y:S05]  /*0500*/  @!P0 STG.E desc[UR6][R4.64+0x28], R11 ;  /* 0x0000280b04008986 */ /* 0x0041ea000c101906 */
[----:B------:R-:W2:Y:S04]  /*0510*/  LDG.E R13, desc[UR6][R12.64] ;  /* 0x000000060c0d7981 */ /* 0x000ea8000c1e1900 */
[----:B--2---:R0:W-:Y:S01]  /*0520*/  STG.E desc[UR6][R8.64+0xc0], R13 ;  /* 0x0000c00d08007986 */ /* 0x0041e2000c101906 */
[----:B------:R-:W-:Y:S05]  /*0530*/  @P0 EXIT ;  /* 0x000000000000094d */ /* 0x000fea0003800000 */
[----:B0-----:R-:W0:Y:S02]  /*0540*/  LDS R7, [UR4+0x4] ;  /* 0x00000404ff077984 */ /* 0x001e240008000800 */
[----:B0-----:R-:W-:-:S06]  /*0550*/  IMAD.WIDE R2, R7, 0xc0, R2 ;  /* 0x000000c007027825 */ /* 0x001fcc00078e0202 */
[----:B------:R-:W2:Y:S04]  /*0560*/  LDG.E R3, desc[UR6][R2.64+0x28] ;  /* 0x0000280602037981 */ /* 0x000ea8000c1e1900 */
[----:B--2---:R-:W-:Y:S01]  /*0570*/  STG.E desc[UR6][R4.64+0xe8], R3 ;  /* 0x0000e80304007986 */ /* 0x004fe2000c101906 */
[----:B------:R-:W-:Y:S05]  /*0580*/  EXIT ;  /* 0x000000000000794d */ /* 0x000fea0003800000 */
.L_x_77:
        /* <DEDUP_REMOVED lines=15> */
.L_x_243:


//--------------------- .text.cudaCopyBestMethod  --------------------------
	.section	.text.cudaCopyBestMethod,"ax",@progbits
	.align	128
        .global         cudaCopyBestMethod
        .type           cudaCopyBestMethod,@function
        .size           cudaCopyBestMethod,(.L_x_244 - cudaCopyBestMethod)
        .other          cudaCopyBestMethod,@"STO_CUDA_ENTRY STV_DEFAULT"
cudaCopyBestMethod:
.text.cudaCopyBestMethod:
[----:B------:R-:W-:Y:S01]  /*0000*/  LDC R1, c[0x0][0x37c] ;  /* 0x0000df00ff017b82 */ /* 0x000fe20000000800 */
[----:B------:R-:W0:Y:S01]  /*0010*/  S2R R7, SR_TID.X ;  /* 0x0000000000077919 */ /* 0x000e220000002100 */
[----:B------:R-:W1:Y:S01]  /*0020*/  LDCU.64 UR6, c[0x0][0x358] ;  /* 0x00006b00ff0677ac */ /* 0x000e620008000a00 */
[----:B------:R-:W-:Y:S01]  /*0030*/  BSSY.RECONVERGENT B0, `(.L_x_78) ;  /* 0x000000e000007945 */ /* 0x000fe20003800200 */
[C---:B0-----:R-:W-:Y:S02]  /*0040*/  ISETP.NE.AND P0, PT, R7.reuse, RZ, PT ;  /* 0x000000ff0700720c */ /* 0x041fe40003f05270 */
[----:B------:R-:W-:-:S11]  /*0050*/  ISETP.GT.U32.AND P1, PT, R7, 0x2f, PT ;  /* 0x0000002f0700780c */ /* 0x000fd60003f24070 */
[----:B-1----:R-:W-:Y:S05]  /*0060*/  @P0 BRA `(.L_x_79) ;  /* 0x0000000000280947 */ /* 0x002fea0003800000 */
[----:B------:R-:W0:Y:S08]  /*0070*/  S2UR UR4, SR_CTAID.Y ;  /* 0x00000000000479c3 */ /* 0x000e300000002600 */
[----:B------:R-:W0:Y:S08]  /*0080*/  LDC R5, c[0x0][0x390] ;  /* 0x0000e400ff057b82 */ /* 0x000e300000000800 */
[----:B------:R-:W1:Y:S01]  /*0090*/  LDC.64 R2, c[0x0][0x388] ;  /* 0x0000e200ff027b82 */ /* 0x000e620000000a00 */
[----:B0-----:R-:W-:-:S04]  /*00a0*/  IMAD R5, R5, UR4, RZ ;  /* 0x0000000405057c24 */ /* 0x001fc8000f8e02ff */
[----:B-1----:R-:W-:-:S06]  /*00b0*/  IMAD.WIDE.U32 R2, R5, 0xc0, R2 ;  /* 0x000000c005027825 */ /* 0x002fcc00078e0002 */
[----:B------:R-:W2:Y:S01]  /*00c0*/  LDG.E R2, desc[UR6][R2.64+0x20] ;  /* 0x0000200602027981 */ /* 0x000ea2000c1e1900 */
[----:B------:R-:W0:Y:S01]  /*00d0*/  S2UR UR5, SR_CgaCtaId ;  /* 0x00000000000579c3 */ /* 0x000e220000008800 */
[----:B------:R-:W-:Y:S02]  /*00e0*/  UMOV UR4, 0x400 ;  /* 0x0000040000047882 */ /* 0x000fe40000000000 */
[----:B0-----:R-:W-:-:S09]  /*00f0*/  ULEA UR4, UR5, UR4, 0x18 ;  /* 0x0000000405047291 */ /* 0x001fd2000f8ec0ff */
[----:B--2---:R0:W-:Y:S03]  /*0100*/  STS [UR4], R2 ;  /* 0x00000002ff007988 */ /* 0x0041e60008000804 */
.L_x_79:
[----:B------:R-:W-:Y:S05]  /*0110*/  BSYNC.RECONVERGENT B0 ;  /* 0x0000000000007941 */ /* 0x000fea0003800200 */
.L_x_78:
[----:B------:R-:W-:Y:S06]  /*0120*/  BAR.SYNC.DEFER_BLOCKING 0x0 ;  /* 0x0000000000007b1d */ /* 0x000fec0000010000 */
[----:B------:R-:W-:Y:S05]  /*0130*/  @P1 EXIT ;  /* 0x000000000000194d */ /* 0x000fea0003800000 */
[----:B------:R-:W1:Y:S01]  /*0140*/  S2UR UR5, SR_CgaCtaId ;  /* 0x00000000000579c3 */ /* 0x000e620000008800 */
[----:B------:R-:W-:-:S07]  /*0150*/  UMOV UR4, 0x400 ;  /* 0x0000040000047882 */ /* 0x000fce0000000000 */
[----:B0-----:R-:W0:Y:S01]  /*0160*/  LDC.64 R2, c[0x0][0x388] ;  /* 0x0000e200ff027b82 */ /* 0x001e220000000a00 */
[----:B-1----:R-:W-:-:S09]  /*0170*/  ULEA UR4, UR5, UR4, 0x18 ;  /* 0x0000000405047291 */ /* 0x002fd2000f8ec0ff */
[----:B------:R-:W0:Y:S02]  /*0180*/  LDS R5, [UR4] ;  /* 0x00000004ff057984 */ /* 0x000e240008000800 */
[----:B0-----:R-:W-:Y:S01]  /*0190*/  IMAD.WIDE R2, R5, 0xc0, R2 ;  /* 0x000000c005027825 */ /* 0x001fe200078e0202 */
[----:B------:R-:W0:Y:S01]  /*01a0*/  S2R R9, SR_CTAID.Y ;  /* 0x0000000000097919 */ /* 0x000e220000002600 */
[----:B------:R-:W0:Y:S02]  /*01b0*/  LDC.64 R4, c[0x0][0x380] ;  /* 0x0000e000ff047b82 */ /* 0x000e240000000a00 */
[----:B------:R-:W-:-:S06]  /*01c0*/  IMAD.WIDE.U32 R2, R7, 0x4, R2 ;  /* 0x0000000407027825 */ /* 0x000fcc00078e0002 */
[----:B------:R-:W2:Y:S01]  /*01d0*/  LDG.E R3, desc[UR6][R2.64] ;  /* 0x0000000602037981 */ /* 0x000ea2000c1e1900 */
[----:B0-----:R-:W-:-:S04]  /*01e0*/  IMAD.WIDE.U32 R4, R9, 0xc0, R4 ;  /* 0x000000c009047825 */ /* 0x001fc800078e0004 */
[----:B------:R-:W-:-:S05]  /*01f0*/  IMAD.WIDE.U32 R4, R7, 0x4, R4 ;  /* 0x0000000407047825 */ /* 0x000fca00078e0004 */
[----:B--2---:R-:W-:Y:S01]  /*0200*/  STG.E desc[UR6][R4.64], R3 ;  /* 0x0000000304007986 */ /* 0x004fe2000c101906 */
[----:B------:R-:W-:Y:S05]  /*0210*/  EXIT ;  /* 0x000000000000794d */ /* 0x000fea0003800000 */
.L_x_80:
        /* <DEDUP_REMOVED lines=14> */
.L_x_244:


//--------------------- .text.cudaChooseBestMethod --------------------------
	.section	.text.cudaChooseBestMethod,"ax",@progbits
	.align	128
        .global         cudaChooseBestMethod
        .type           cudaChooseBestMethod,@function
        .size           cudaChooseBestMethod,(.L_x_245 - cudaChooseBestMethod)
        .other          cudaChooseBestMethod,@"STO_CUDA_ENTRY STV_DEFAULT"
cudaChooseBestMethod:
.text.cudaChooseBestMethod:
[----:B------:R-:W-:Y:S01]  /*0000*/  LDC R1, c[0x0][0x37c] ;  /* 0x0000df00ff017b82 */ /* 0x000fe20000000800 */
[----:B------:R-:W0:Y:S01]  /*0010*/  S2R R3, SR_CgaCtaId ;  /* 0x0000000000037919 */ /* 0x000e220000008800 */
[----:B------:R-:W-:Y:S01]  /*0020*/  MOV R0, 0x400 ;  /* 0x0000040000007802 */ /* 0x000fe20000000f00 */
[----:B------:R-:W1:Y:S01]  /*0030*/  LDCU UR5, c[0x0][0x394] ;  /* 0x00007280ff0577ac */ /* 0x000e620008000800 */
[----:B------:R-:W2:Y:S01]  /*0040*/  S2R R10, SR_TID.X ;  /* 0x00000000000a7919 */ /* 0x000ea20000002100 */
[----:B------:R-:W3:Y:S01]  /*0050*/  LDCU.64 UR8, c[0x0][0x358] ;  /* 0x00006b00ff0877ac */ /* 0x000ee20008000a00 */
[----:B------:R-:W2:Y:S01]  /*0060*/  S2R R11, SR_TID.Y ;  /* 0x00000000000b7919 */ /* 0x000ea20000002200 */
[----:B-1----:R-:W-:Y:S01]  /*0070*/  UISETP.GE.AND UP0, UPT, UR5, 0x1, UPT ;  /* 0x000000010500788c */ /* 0x002fe2000bf06270 */
[----:B0-----:R-:W-:Y:S01]  /*0080*/  LEA R0, R3, R0, 0x18 ;  /* 0x0000000003007211 */ /* 0x001fe200078ec0ff */
[----:B------:R-:W-:Y:S02]  /*0090*/  IMAD.MOV.U32 R3, RZ, RZ, 0x7fffffff ;  /* 0x7fffffffff037424 */ /* 0x000fe400078e00ff */
[----:B--2---:R-:W-:-:S04]  /*00a0*/  IMAD R9, R11, 0x20, R10 ;  /* 0x000000200b097824 */ /* 0x004fc800078e020a */
[----:B------:R-:W-:-:S05]  /*00b0*/  IMAD R8, R9, 0x4, R0 ;  /* 0x0000000409087824 */ /* 0x000fca00078e0200 */
[----:B------:R0:W-:Y:S01]  /*00c0*/  STS [R8+0x200], R3 ;  /* 0x0002000308007388 */ /* 0x0001e20000000800 */
[----:B---3--:R-:W-:Y:S05]  /*00d0*/  BRA.U !UP0, `(.L_x_81) ;  /* 0x0000000d08007547 */ /* 0x008fea000b800000 */
[----:B------:R-:W1:Y:S01]  /*00e0*/  S2UR UR4, SR_CTAID.Y ;  /* 0x00000000000479c3 */ /* 0x000e620000002600 */
[----:B------:R-:W2:Y:S01]  /*00f0*/  LDCU UR11, c[0x0][0x390] ;  /* 0x00007200ff0b77ac */ /* 0x000ea20008000800 */
[C-C-:B------:R-:W-:Y:S02]  /*0100*/  IMAD R12, R11.reuse, 0xc0, R0.reuse ;  /* 0x000000c00b0c7824 */ /* 0x140fe400078e0200 */
[----:B------:R-:W-:Y:S01]  /*0110*/  IMAD R14, R11, 0x80, R0 ;  /* 0x000000800b0e7824 */ /* 0x000fe200078e0200 */
[----:B------:R-:W3:Y:S02]  /*0120*/  LDCU UR10, c[0x0][0x364] ;  /* 0x00006c80ff0a77ac */ /* 0x000ee40008000800 */
[----:B------:R-:W-:Y:S01]  /*0130*/  IADD3 R15, PT, PT, R12, 0xa00, RZ ;  /* 0x00000a000c0f7810 */ /* 0x000fe20007ffe0ff */
[----:B0-----:R-:W0:Y:S04]  /*0140*/  LDC.64 R2, c[0x0][0x380] ;  /* 0x0000e000ff027b82 */ /* 0x001e280000000a00 */
[----:B------:R-:W-:Y:S01]  /*0150*/  IMAD R15, R10, 0x4, R15 ;  /* 0x000000040a0f7824 */ /* 0x000fe200078e020f */
[----:B--2---:R-:W-:-:S02]  /*0160*/  UISETP.GT.AND UP0, UPT, UR11, URZ, UPT ;  /* 0x000000ff0b00728c */ /* 0x004fc4000bf04270 */
[----:B------:R-:W-:Y:S02]  /*0170*/  ULEA UR6, UR11, 0xf, 0x1 ;  /* 0x0000000f0b067891 */ /* 0x000fe4000f8e08ff */
[----:B------:R-:W-:Y:S02]  /*0180*/  ULEA UR7, UR11, 0x6, 0x1 ;  /* 0x000000060b077891 */ /* 0x000fe4000f8e08ff */
[----:B-1----:R-:W-:-:S06]  /*0190*/  UIMAD UR4, UR4, UR5, URZ ;  /* 0x00000005040472a4 */ /* 0x002fcc000f8e02ff */
[----:B------:R-:W-:Y:S01]  /*01a0*/  IADD3 R13, P0, PT, R11, UR4, RZ ;  /* 0x000000040b0d7c10 */ /* 0x000fe2000ff1e0ff */
[----:B0-----:R-:W-:-:S04]  /*01b0*/  IMAD.WIDE.U32 R2, R10, 0x4, R2 ;  /* 0x000000040a027825 */ /* 0x001fc800078e0002 */
[----:B------:R-:W-:Y:S01]  /*01c0*/  IMAD.X R16, RZ, RZ, RZ, P0 ;  /* 0x000000ffff107224 */ /* 0x000fe200000e06ff */
[----:B---3--:R-:W-:Y:S07]  /*01d0*/  BRA.U UP0, `(.L_x_82) ;  /* 0x0000000500347547 */ /* 0x008fee000b800000 */
[----:B------:R-:W-:Y:S01]  /*01e0*/  HFMA2 R4, -RZ, RZ, 0, 0 ;  /* 0x00000000ff047431 */ /* 0x000fe200000001ff */
[----:B------:R-:W0:Y:S06]  /*01f0*/  LDCU UR5, c[0x0][0x394] ;  /* 0x00007280ff0577ac */ /* 0x000e2c0008000800 */
.L_x_87:
[----:B-1----:R-:W-:Y:S01]  /*0200*/  IMAD.IADD R5, R11, 0x1, R4 ;  /* 0x000000010b057824 */ /* 0x002fe200078e0204 */
[----:B------:R-:W-:Y:S04]  /*0210*/  BSSY.RECONVERGENT B0, `(.L_x_83) ;  /* 0x0000045000007945 */ /* 0x000fe80003800200 */
[----:B0-----:R-:W-:-:S13]  /*0220*/  ISETP.GE.U32.AND P0, PT, R5, UR5, PT ;  /* 0x0000000505007c0c */ /* 0x001fda000bf06070 */
[----:B------:R-:W-:Y:S05]  /*0230*/  @P0 BRA `(.L_x_84) ;  /* 0x0000000400080947 */ /* 0x000fea0003800000 */
[----:B------:R-:W-:-:S04]  /*0240*/  IADD3 R7, P0, PT, R4, R13, RZ ;  /* 0x0000000d04077210 */ /* 0x000fc80007f1e0ff */
[----:B------:R-:W-:Y:S01]  /*0250*/  LEA.HI.X.SX32 R17, R4, R16, 0x1, P0 ;  /* 0x0000001004117211 */ /* 0x000fe200000f0eff */
[----:B------:R-:W-:-:S04]  /*0260*/  IMAD.WIDE.U32 R6, R7, 0xc0, R2 ;  /* 0x000000c007067825 */ /* 0x000fc800078e0002 */
[----:B------:R-:W-:-:S04]  /*0270*/  IMAD R17, R17, 0xc0, RZ ;  /* 0x000000c011117824 */ /* 0x000fc800078e02ff */
[----:B------:R-:W-:-:S05]  /*0280*/  IMAD.IADD R7, R7, 0x1, R17 ;  /* 0x0000000107077824 */ /* 0x000fca00078e0211 */
[----:B------:R-:W2:Y:S01]  /*0290*/  LDG.E R6, desc[UR8][R6.64] ;  /* 0x0000000806067981 */ /* 0x000ea2000c1e1900 */
[----:B------:R-:W-:-:S03]  /*02a0*/  ISETP.NE.AND P0, PT, R10, RZ, PT ;  /* 0x000000ff0a00720c */ /* 0x000fc60003f05270 */
[----:B--2---:R-:W-:Y:S04]  /*02b0*/  STS [R15], R6 ;  /* 0x000000060f007388 */ /* 0x004fe80000000800 */
[----:B------:R-:W-:Y:S04]  /*02c0*/  STS [R8+0x600], RZ ;  /* 0x000600ff08007388 */ /* 0x000fe80000000800 */
[----:B------:R-:W-:Y:S04]  /*02d0*/  LDS R17, [R8+0x640] ;  /* 0x0006400008117984 */ /* 0x000fe80000000800 */
[----:B------:R-:W0:Y:S02]  /*02e0*/  LDS R18, [R8+0x600] ;  /* 0x0006000008127984 */ /* 0x000e240000000800 */
[----:B0-----:R-:W-:-:S05]  /*02f0*/  IMAD.IADD R17, R17, 0x1, R18 ;  /* 0x0000000111117824 */ /* 0x001fca00078e0212 */
[----:B------:R-:W-:Y:S04]  /*0300*/  STS [R8+0x600], R17 ;  /* 0x0006001108007388 */ /* 0x000fe80000000800 */
[----:B------:R-:W-:Y:S04]  /*0310*/  LDS R18, [R8+0x620] ;  /* 0x0006200008127984 */ /* 0x000fe80000000800 */
[----:B------:R-:W0:Y:S02]  /*0320*/  LDS R19, [R8+0x600] ;  /* 0x0006000008137984 */ /* 0x000e240000000800 */
[----:B0-----:R-:W-:-:S05]  /*0330*/  IADD3 R19, PT, PT, R18, R19, RZ ;  /* 0x0000001312137210 */ /* 0x001fca0007ffe0ff */
        /* <DEDUP_REMOVED lines=13> */
[----:B------:R-:W-:Y:S05]  /*0410*/  @P0 BRA `(.L_x_84) ;  /* 0x0000000000900947 */ /* 0x000fea0003800000 */
[----:B------:R-:W-:Y:S01]  /*0420*/  LDS R6, [R12+0xa18] ;  /* 0x000a18000c067984 */ /* 0x000fe20000000800 */
[----:B------:R-:W-:Y:S01]  /*0430*/  BSSY.RECONVERGENT B1, `(.L_x_85) ;  /* 0x0000020000017945 */ /* 0x000fe20003800200 */
[----:B------:R-:W-:Y:S02]  /*0440*/  IMAD R5, R5, 0x4, R0 ;  /* 0x0000000405057824 */ /* 0x000fe400078e0200 */
[----:B------:R-:W1:Y:S04]  /*0450*/  LDS R7, [R12+0xa2c] ;  /* 0x000a2c000c077984 */ /* 0x000e680000000800 */
[----:B0-----:R-:W0:Y:S04]  /*0460*/  LDS R17, [R12+0xa1c] ;  /* 0x000a1c000c117984 */ /* 0x001e280000000800 */
[----:B------:R-:W2:Y:S01]  /*0470*/  LDS R18, [R12+0xa14] ;  /* 0x000a14000c127984 */ /* 0x000ea20000000800 */
[----:B-1----:R-:W-:-:S05]  /*0480*/  IADD3 R6, PT, PT, R6, -R7, RZ ;  /* 0x8000000706067210 */ /* 0x002fca0007ffe0ff */
[----:B0-----:R-:W-:Y:S01]  /*0490*/  IMAD R7, R6, R17, RZ ;  /* 0x0000001106077224 */ /* 0x001fe200078e02ff */
[----:B--2---:R-:W-:-:S13]  /*04a0*/  ISETP.NE.AND P0, PT, R18, 0x8, PT ;  /* 0x000000081200780c */ /* 0x004fda0003f05270 */
[----:B------:R-:W0:Y:S04]  /*04b0*/  @!P0 LDS R19, [R12+0xa00] ;  /* 0x000a00000c138984 */ /* 0x000e280000000800 */
[----:B------:R-:W1:Y:S01]  /*04c0*/  @!P0 LDS R18, [R14+0x600] ;  /* 0x000600000e128984 */ /* 0x000e620000000800 */
[----:B0-----:R-:W-:-:S04]  /*04d0*/  @!P0 IMAD R19, R6, R19, UR7 ;  /* 0x0000000706138e24 */ /* 0x001fc8000f8e0213 */
[----:B-1----:R-:W-:Y:S01]  /*04e0*/  @!P0 IMAD.IADD R18, R18, 0x1, R19 ;  /* 0x0000000112128824 */ /* 0x002fe200078e0213 */
[----:B------:R-:W-:Y:S06]  /*04f0*/  @!P0 BRA `(.L_x_86) ;  /* 0x00000000004c8947 */ /* 0x000fec0003800000 */
[----:B------:R-:W0:Y:S02]  /*0500*/  LDS R17, [R12+0xa14] ;  /* 0x000a14000c117984 */ /* 0x000e240000000800 */
[----:B0-----:R-:W-:-:S13]  /*0510*/  ISETP.NE.AND P0, PT, R17, 0x20, PT ;  /* 0x000000201100780c */ /* 0x001fda0003f05270 */
[----:B------:R-:W0:Y:S04]  /*0520*/  @!P0 LDS R17, [R12+0xa00] ;  /* 0x000a00000c118984 */ /* 0x000e280000000800 */
[----:B------:R-:W-:Y:S04]  /*0530*/  @!P0 LDS R18, [R12+0xa00] ;  /* 0x000a00000c128984 */ /* 0x000fe80000000800 */
[----:B------:R-:W1:Y:S04]  /*0540*/  @!P0 LDS R19, [R12+0xa0c] ;  /* 0x000a0c000c138984 */ /* 0x000e680000000800 */
[----:B------:R-:W2:Y:S01]  /*0550*/  @!P0 LDS R20, [R14+0x600] ;  /* 0x000600000e148984 */ /* 0x000ea20000000800 */
[----:B0-----:R-:W-:-:S04]  /*0560*/  @!P0 IMAD R17, R6, R17, UR6 ;  /* 0x0000000606118e24 */ /* 0x001fc8000f8e0211 */
[----:B-1----:R-:W-:-:S04]  /*0570*/  @!P0 IMAD R17, R18, R19, R17 ;  /* 0x0000001312118224 */ /* 0x002fc800078e0211 */
[----:B--2---:R-:W-:Y:S01]  /*0580*/  @!P0 IMAD.IADD R18, R20, 0x1, R17 ;  /* 0x0000000114128824 */ /* 0x004fe200078e0211 */
[----:B------:R-:W-:Y:S06]  /*0590*/  @!P0 BRA `(.L_x_86) ;  /* 0x0000000000248947 */ /* 0x000fec0003800000 */
[----:B------:R-:W0:Y:S02]  /*05a0*/  LDS R17, [R12+0xa14] ;  /* 0x000a14000c117984 */ /* 0x000e240000000800 */
[----:B0-----:R-:W-:-:S13]  /*05b0*/  ISETP.NE.AND P0, PT, R17, RZ, PT ;  /* 0x000000ff1100720c */ /* 0x001fda0003f05270 */
[----:B------:R-:W0:Y:S04]  /*05c0*/  @!P0 LDS R17, [R12+0xa1c] ;  /* 0x000a1c000c118984 */ /* 0x000e280000000800 */
[----:B------:R-:W1:Y:S04]  /*05d0*/  @!P0 LDS R18, [R14+0x600] ;  /* 0x000600000e128984 */ /* 0x000e680000000800 */
[----:B------:R-:W2:Y:S01]  /*05e0*/  @P0 LDS R19, [R12+0xa1c] ;  /* 0x000a1c000c130984 */ /* 0x000ea20000000800 */
[----:B0-----:R-:W-:Y:S01]  /*05f0*/  @!P0 IMAD R17, R6, R17, R6 ;  /* 0x0000001106118224 */ /* 0x001fe200078e0206 */
[----:B-1----:R-:W-:-:S04]  /*0600*/  @!P0 ISETP.NE.AND P1, PT, R18, RZ, PT ;  /* 0x000000ff1200820c */ /* 0x002fc80003f25270 */
[C---:B------:R-:W-:Y:S01]  /*0610*/  @!P0 SEL R18, R6.reuse, R17, !P1 ;  /* 0x0000001106128207 */ /* 0x040fe20004800000 */
[----:B--2---:R-:W-:-:S08]  /*0620*/  @P0 IMAD R18, R6, R19, RZ ;  /* 0x0000001306120224 */ /* 0x004fd000078e02ff */
.L_x_86:
[----:B------:R-:W-:Y:S05]  /*0630*/  BSYNC.RECONVERGENT B1 ;  /* 0x0000000000017941 */ /* 0x000fea0003800200 */
.L_x_85:
[----:B------:R-:W-:-:S05]  /*0640*/  VIMNMX R18, PT, PT, R7, R18, PT ;  /* 0x0000001207127248 */ /* 0x000fca0003fe0100 */
[----:B------:R1:W-:Y:S02]  /*0650*/  STS [R5+0x200], R18 ;  /* 0x0002001205007388 */ /* 0x0003e40000000800 */
.L_x_84:
[----:B------:R-:W-:Y:S05]  /*0660*/  BSYNC.RECONVERGENT B0 ;  /* 0x0000000000007941 */ /* 0x000fea0003800200 */
.L_x_83:
[----:B------:R-:W-:-:S04]  /*0670*/  IADD3 R4, PT, PT, R4, UR10, RZ ;  /* 0x0000000a04047c10 */ /* 0x000fc8000fffe0ff */
[----:B------:R-:W-:-:S13]  /*0680*/  ISETP.GE.AND P0, PT, R4, UR5, PT ;  /* 0x0000000504007c0c */ /* 0x000fda000bf06270 */
[----:B------:R-:W-:Y:S05]  /*0690*/  @!P0 BRA `(.L_x_87) ;  /* 0xfffffff800d88947 */ /* 0x000fea000383ffff */
[----:B------:R-:W-:Y:S05]  /*06a0*/  BRA `(.L_x_81) ;  /* 0x00000004008c7947 */ /* 0x000fea0003800000 */
.L_x_82:
[----:B------:R-:W-:Y:S01]  /*06b0*/  IMAD.MOV.U32 R18, RZ, RZ, RZ ;  /* 0x000000ffff127224 */ /* 0x000fe200078e00ff */
[----:B------:R-:W0:Y:S06]  /*06c0*/  LDCU UR11, c[0x0][0x360] ;  /* 0x00006c00ff0b77ac */ /* 0x000e2c0008000800 */
.L_x_97:
[----:B-1----:R-:W1:Y:S01]  /*06d0*/  LDCU UR5, c[0x0][0x394] ;  /* 0x00007280ff0577ac */ /* 0x002e620008000800 */
[----:B------:R-:W-:Y:S01]  /*06e0*/  IMAD.IADD R17, R11, 0x1, R18 ;  /* 0x000000010b117824 */ /* 0x000fe200078e0212 */
[----:B------:R-:W-:Y:S04]  /*06f0*/  BSSY.RECONVERGENT B0, `(.L_x_88) ;  /* 0x000005a000007945 */ /* 0x000fe80003800200 */
[----:B-1----:R-:W-:-:S13]  /*0700*/  ISETP.GE.U32.AND P0, PT, R17, UR5, PT ;  /* 0x0000000511007c0c */ /* 0x002fda000bf06070 */
[----:B--2---:R-:W-:Y:S05]  /*0710*/  @P0 BRA `(.L_x_89) ;  /* 0x00000004005c0947 */ /* 0x004fea0003800000 */
[C---:B------:R-:W-:Y:S01]  /*0720*/  IADD3 R5, P0, PT, R18.reuse, R13, RZ ;  /* 0x0000000d12057210 */ /* 0x040fe20007f1e0ff */
[----:B------:R-:W1:Y:S03]  /*0730*/  LDC R22, c[0x0][0x390] ;  /* 0x0000e400ff167b82 */ /* 0x000e660000000800 */
[----:B------:R-:W-:Y:S01]  /*0740*/  LEA.HI.X.SX32 R6, R18, R16, 0x1, P0 ;  /* 0x0000001012067211 */ /* 0x000fe200000f0eff */
[----:B------:R-:W-:-:S04]  /*0750*/  IMAD.WIDE.U32 R4, R5, 0xc0, R2 ;  /* 0x000000c005047825 */ /* 0x000fc800078e0002 */
[----:B------:R-:W-:Y:S02]  /*0760*/  IMAD R7, R6, 0xc0, RZ ;  /* 0x000000c006077824 */ /* 0x000fe400078e02ff */
[----:B------:R-:W-:-:S03]  /*0770*/  IMAD.MOV.U32 R6, RZ, RZ, R4 ;  /* 0x000000ffff067224 */ /* 0x000fc600078e0004 */
[----:B------:R-:W-:Y:S02]  /*0780*/  IADD3 R7, PT, PT, R5, R7, RZ ;  /* 0x0000000705077210 */ /* 0x000fe40007ffe0ff */
[----:B------:R-:W2:Y:S03]  /*0790*/  LDC.64 R4, c[0x0][0x388] ;  /* 0x0000e200ff047b82 */ /* 0x000ea60000000a00 */
[----:B------:R-:W3:Y:S01]  /*07a0*/  LDG.E R6, desc[UR8][R6.64] ;  /* 0x0000000806067981 */ /* 0x000ee2000c1e1900 */
[----:B------:R-:W-:Y:S01]  /*07b0*/  VIADD R20, R17, UR4 ;  /* 0x0000000411147c36 */ /* 0x000fe20008000000 */
[----:B------:R-:W-:Y:S01]  /*07c0*/  MOV R19, RZ ;  /* 0x000000ff00137202 */ /* 0x000fe20000000f00 */
[----:B------:R-:W-:Y:S01]  /*07d0*/  IMAD.MOV.U32 R21, RZ, RZ, RZ ;  /* 0x000000ffff157224 */ /* 0x000fe200078e00ff */
[----:B-123--:R3:W-:Y:S06]  /*07e0*/  STS [R15], R6 ;  /* 0x000000060f007388 */ /* 0x00e7ec0000000800 */
.L_x_92:
[----:B0-----:R-:W-:Y:S01]  /*07f0*/  IMAD.IADD R7, R10, 0x1, R19 ;  /* 0x000000010a077824 */ /* 0x001fe200078e0213 */
[----:B0-----:R-:W-:Y:S01]  /*0800*/  IADD3 R19, PT, PT, R19, UR11, RZ ;  /* 0x0000000b13137c10 */ /* 0x001fe2000fffe0ff */
[----:B------:R-:W-:Y:S01]  /*0810*/  BSSY.RECONVERGENT B1, `(.L_x_90) ;  /* 0x0000008000017945 */ /* 0x000fe20003800200 */
[----:B---3--:R-:W-:Y:S02]  /*0820*/  IMAD.MOV.U32 R6, RZ, RZ, RZ ;  /* 0x000000ffff067224 */ /* 0x008fe400078e00ff */
[-C--:B------:R-:W-:Y:S02]  /*0830*/  ISETP.GE.U32.AND P0, PT, R7, R22.reuse, PT ;  /* 0x000000160700720c */ /* 0x080fe40003f06070 */
[----:B------:R-:W-:-:S11]  /*0840*/  ISETP.GE.AND P1, PT, R19, R22, PT ;  /* 0x000000161300720c */ /* 0x000fd60003f26270 */
[----:B------:R-:W-:Y:S05]  /*0850*/  @P0 BRA `(.L_x_91) ;  /* 0x00000000000c0947 */ /* 0x000fea0003800000 */
[----:B------:R-:W-:-:S04]  /*0860*/  IMAD R7, R20, 0x40, R7 ;  /* 0x0000004014077824 */ /* 0x000fc800078e0207 */
[----:B------:R-:W-:-:S06]  /*0870*/  IMAD.WIDE.U32 R6, R7, 0x4, R4 ;  /* 0x0000000407067825 */ /* 0x000fcc00078e0004 */
[----:B------:R0:W5:Y:S02]  /*0880*/  LDG.E R6, desc[UR8][R6.64] ;  /* 0x0000000806067981 */ /* 0x000164000c1e1900 */
.L_x_91:
[----:B------:R-:W-:Y:S05]  /*0890*/  BSYNC.RECONVERGENT B1 ;  /* 0x0000000000017941 */ /* 0x000fea0003800200 */
.L_x_90:
[----:B-----5:R-:W-:Y:S01]  /*08a0*/  IADD3 R21, PT, PT, R6, R21, RZ ;  /* 0x0000001506157210 */ /* 0x020fe20007ffe0ff */
[----:B------:R-:W-:Y:S06]  /*08b0*/  @!P1 BRA `(.L_x_92) ;  /* 0xfffffffc00cc9947 */ /* 0x000fec000383ffff */
[----:B------:R-:W-:Y:S01]  /*08c0*/  STS [R8+0x600], R21 ;  /* 0x0006001508007388 */ /* 0x000fe20000000800 */
[----:B------:R-:W-:-:S03]  /*08d0*/  ISETP.NE.AND P0, PT, R10, RZ, PT ;  /* 0x000000ff0a00720c */ /* 0x000fc60003f05270 */
[----:B------:R-:W-:Y:S04]  /*08e0*/  LDS R4, [R8+0x640] ;  /* 0x0006400008047984 */ /* 0x000fe80000000800 */
[----:B------:R-:W1:Y:S02]  /*08f0*/  LDS R5, [R8+0x600] ;  /* 0x0006000008057984 */ /* 0x000e640000000800 */
[----:B-1----:R-:W-:-:S05]  /*0900*/  IMAD.IADD R5, R4, 0x1, R5 ;  /* 0x0000000104057824 */ /* 0x002fca00078e0205 */
[----:B------:R-:W-:Y:S04]  /*0910*/  STS [R8+0x600], R5 ;  /* 0x0006000508007388 */ /* 0x000fe80000000800 */
[----:B------:R-:W-:Y:S04]  /*0920*/  LDS R4, [R8+0x620] ;  /* 0x0006200008047984 */ /* 0x000fe80000000800 */
[----:B0-----:R-:W0:Y:S02]  /*0930*/  LDS R7, [R8+0x600] ;  /* 0x0006000008077984 */ /* 0x001e240000000800 */
        /* <DEDUP_REMOVED lines=15> */
[----:B-1----:R-:W-:Y:S01]  /*0a30*/  LDS R5, [R12+0xa18] ;  /* 0x000a18000c057984 */ /* 0x002fe20000000800 */
[----:B------:R-:W-:Y:S03]  /*0a40*/  BSSY.RECONVERGENT B1, `(.L_x_93) ;  /* 0x0000020000017945 */ /* 0x000fe60003800200 */
[----:B------:R-:W0:Y:S04]  /*0a50*/  LDS R6, [R12+0xa2c] ;  /* 0x000a2c000c067984 */ /* 0x000e280000000800 */
[----:B------:R-:W-:Y:S04]  /*0a60*/  LDS R4, [R12+0xa1c] ;  /* 0x000a1c000c047984 */ /* 0x000fe80000000800 */
[----:B------:R-:W1:Y:S01]  /*0a70*/  LDS R7, [R12+0xa14] ;  /* 0x000a14000c077984 */ /* 0x000e620000000800 */
[----:B0-----:R-:W-:-:S02]  /*0a80*/  IADD3 R5, PT, PT, R5, -R6, RZ ;  /* 0x8000000605057210 */ /* 0x001fc40007ffe0ff */
[----:B-1----:R-:W-:-:S13]  /*0a90*/  ISETP.NE.AND P0, PT, R7, 0x8, PT ;  /* 0x000000080700780c */ /* 0x002fda0003f05270 */
[----:B------:R-:W-:Y:S05]  /*0aa0*/  @!P0 BRA `(.L_x_94) ;  /* 0x0000000000548947 */ /* 0x000fea0003800000 */
[----:B------:R-:W0:Y:S02]  /*0ab0*/  LDS R6, [R12+0xa14] ;  /* 0x000a14000c067984 */ /* 0x000e240000000800 */
[----:B0-----:R-:W-:-:S13]  /*0ac0*/  ISETP.NE.AND P0, PT, R6, 0x20, PT ;  /* 0x000000200600780c */ /* 0x001fda0003f05270 */
[----:B------:R-:W-:Y:S05]  /*0ad0*/  @!P0 BRA `(.L_x_95) ;  /* 0x0000000000288947 */ /* 0x000fea0003800000 */
[----:B------:R-:W0:Y:S02]  /*0ae0*/  LDS R6, [R12+0xa14] ;  /* 0x000a14000c067984 */ /* 0x000e240000000800 */
[----:B0-----:R-:W-:-:S13]  /*0af0*/  ISETP.NE.AND P0, PT, R6, RZ, PT ;  /* 0x000000ff0600720c */ /* 0x001fda0003f05270 */
[----:B------:R-:W0:Y:S04]  /*0b00*/  @P0 LDS R6, [R12+0xa1c] ;  /* 0x000a1c000c060984 */ /* 0x000e280000000800 */
[----:B------:R-:W1:Y:S04]  /*0b10*/  @!P0 LDS R20, [R12+0xa1c] ;  /* 0x000a1c000c148984 */ /* 0x000e680000000800 */
[----:B------:R-:W2:Y:S01]  /*0b20*/  @!P0 LDS R7, [R14+0x600] ;  /* 0x000600000e078984 */ /* 0x000ea20000000800 */
[C---:B0-----:R-:W-:Y:S02]  /*0b30*/  @P0 IMAD R6, R5.reuse, R6, RZ ;  /* 0x0000000605060224 */ /* 0x041fe400078e02ff */
[----:B-1----:R-:W-:Y:S01]  /*0b40*/  @!P0 IMAD R20, R5, R20, R5 ;  /* 0x0000001405148224 */ /* 0x002fe200078e0205 */
[----:B--2---:R-:W-:-:S04]  /*0b50*/  @!P0 ISETP.NE.AND P1, PT, R7, RZ, PT ;  /* 0x000000ff0700820c */ /* 0x004fc80003f25270 */
[----:B------:R-:W-:Y:S01]  /*0b60*/  @!P0 SEL R6, R5, R20, !P1 ;  /* 0x0000001405068207 */ /* 0x000fe20004800000 */
[----:B------:R-:W-:Y:S08]  /*0b70*/  BRA `(.L_x_96) ;  /* 0x0000000000307947 */ /* 0x000ff00003800000 */
.L_x_95:
[----:B------:R-:W0:Y:S04]  /*0b80*/  LDS R6, [R12+0xa00] ;  /* 0x000a00000c067984 */ /* 0x000e280000000800 */
[----:B------:R-:W-:Y:S04]  /*0b90*/  LDS R7, [R12+0xa00] ;  /* 0x000a00000c077984 */ /* 0x000fe80000000800 */
[----:B------:R-:W1:Y:S04]  /*0ba0*/  LDS R20, [R12+0xa0c] ;  /* 0x000a0c000c147984 */ /* 0x000e680000000800 */
[----:B------:R-:W2:Y:S01]  /*0bb0*/  LDS R19, [R14+0x600] ;  /* 0x000600000e137984 */ /* 0x000ea20000000800 */
[----:B0-----:R-:W-:-:S04]  /*0bc0*/  IMAD R6, R5, R6, UR6 ;  /* 0x0000000605067e24 */ /* 0x001fc8000f8e0206 */
[----:B-1----:R-:W-:-:S04]  /*0bd0*/  IMAD R6, R7, R20, R6 ;  /* 0x0000001407067224 */ /* 0x002fc800078e0206 */
[----:B--2---:R-:W-:Y:S01]  /*0be0*/  IMAD.IADD R6, R19, 0x1, R6 ;  /* 0x0000000113067824 */ /* 0x004fe200078e0206 */
[----:B------:R-:W-:Y:S06]  /*0bf0*/  BRA `(.L_x_96) ;  /* 0x0000000000107947 */ /* 0x000fec0003800000 */
.L_x_94:
[----:B------:R-:W0:Y:S04]  /*0c00*/  LDS R6, [R12+0xa00] ;  /* 0x000a00000c067984 */ /* 0x000e280000000800 */
[----:B------:R-:W1:Y:S01]  /*0c10*/  LDS R7, [R14+0x600] ;  /* 0x000600000e077984 */ /* 0x000e620000000800 */
[----:B0-----:R-:W-:-:S04]  /*0c20*/  IMAD R6, R5, R6, UR7 ;  /* 0x0000000705067e24 */ /* 0x001fc8000f8e0206 */
[----:B-1----:R-:W-:-:S07]  /*0c30*/  IMAD.IADD R6, R7, 0x1, R6 ;  /* 0x0000000107067824 */ /* 0x002fce00078e0206 */
.L_x_96:
[----:B------:R-:W-:Y:S05]  /*0c40*/  BSYNC.RECONVERGENT B1 ;  /* 0x0000000000017941 */ /* 0x000fea0003800200 */
.L_x_93:
[----:B------:R-:W-:Y:S01]  /*0c50*/  IMAD R5, R5, R4, RZ ;  /* 0x0000000405057224 */ /* 0x000fe200078e02ff */
[----:B------:R-:W-:-:S04]  /*0c60*/  LEA R4, R17, R0, 0x2 ;  /* 0x0000000011047211 */ /* 0x000fc800078e10ff */
[----:B------:R-:W-:-:S05]  /*0c70*/  VIMNMX R5, PT, PT, R5, R6, PT ;  /* 0x0000000605057248 */ /* 0x000fca0003fe0100 */
[----:B------:R2:W-:Y:S02]  /*0c80*/  STS [R4+0x200], R5 ;  /* 0x0002000504007388 */ /* 0x0005e40000000800 */
.L_x_89:
[----:B0-----:R-:W-:Y:S05]  /*0c90*/  BSYNC.RECONVERGENT B0 ;  /* 0x0000000000007941 */ /* 0x001fea0003800200 */
.L_x_88:
[----:B------:R-:W0:Y:S01]  /*0ca0*/  LDCU UR5, c[0x0][0x394] ;  /* 0x00007280ff0577ac */ /* 0x000e220008000800 */
[----:B------:R-:W-:-:S05]  /*0cb0*/  VIADD R18, R18, UR10 ;  /* 0x0000000a12127c36 */ /* 0x000fca0008000000 */
[----:B0-----:R-:W-:-:S13]  /*0cc0*/  ISETP.GE.AND P0, PT, R18, UR5, PT ;  /* 0x0000000512007c0c */ /* 0x001fda000bf06270 */
[----:B------:R-:W-:Y:S05]  /*0cd0*/  @!P0 BRA `(.L_x_97) ;  /* 0xfffffff8007c8947 */ /* 0x000fea000383ffff */
.L_x_81:
[----:B------:R-:W-:Y:S01]  /*0ce0*/  BAR.SYNC.DEFER_BLOCKING 0x0 ;  /* 0x0000000000007b1d */ /* 0x000fe20000010000 */
[C---:B------:R-:W-:Y:S02]  /*0cf0*/  ISETP.GE.AND P1, PT, R9.reuse, UR5, PT ;  /* 0x0000000509007c0c */ /* 0x040fe4000bf26270 */
[C---:B------:R-:W-:Y:S02]  /*0d00*/  ISETP.GT.U32.AND P0, PT, R9.reuse, 0x7f, PT ;  /* 0x0000007f0900780c */ /* 0x040fe40003f04070 */
[----:B------:R-:W-:Y:S01]  /*0d10*/  PLOP3.LUT P2, PT, PT, PT, PT, 0x8, 0x80 ;  /* 0x000000000080781c */ /* 0x000fe20003f4e170 */
[----:B------:R-:W-:Y:S08]  /*0d20*/  BSSY.RECONVERGENT B0, `(.L_x_98) ;  /* 0x000001e000007945 */ /* 0x000ff00003800200 */
[----:B--2---:R-:W2:Y:S01]  /*0d30*/  @!P1 S2R R4, SR_CTAID.Y ;  /* 0x0000000000049919 */ /* 0x004ea20000002600 */
[----:B0-----:R-:W0:Y:S01]  /*0d40*/  @!P1 LDC.64 R2, c[0x0][0x380] ;  /* 0x0000e000ff029b82 */ /* 0x001e220000000a00 */
[----:B------:R-:W-:Y:S01]  /*0d50*/  @!P0 VIADD R6, R9, 0x80 ;  /* 0x0000008009068836 */ /* 0x000fe20000000000 */
[----:B-1----:R-:W1:Y:S01]  /*0d60*/  @!P1 LDS R5, [R8+0x200] ;  /* 0x0002000008059984 */ /* 0x002e620000000800 */
[----:B--2---:R-:W-:-:S04]  /*0d70*/  @!P1 IMAD R7, R4, UR5, R9 ;  /* 0x0000000504079c24 */ /* 0x004fc8000f8e0209 */
[----:B0-----:R-:W-:-:S05]  /*0d80*/  @!P1 IMAD.WIDE.U32 R2, R7, 0xc0, R2 ;  /* 0x000000c007029825 */ /* 0x001fca00078e0002 */
[----:B-1----:R-:W-:Y:S01]  /*0d90*/  @!P1 STG.E desc[UR8][R2.64+0x10], R5 ;  /* 0x0000100502009986 */ /* 0x002fe2000c101908 */
[----:B------:R-:W-:Y:S06]  /*0da0*/  BAR.SYNC.DEFER_BLOCKING 0x0 ;  /* 0x0000000000007b1d */ /* 0x000fec0000010000 */
[----:B------:R-:W-:Y:S04]  /*0db0*/  LDS R7, [R8+0x200] ;  /* 0x0002000008077984 */ /* 0x000fe80000000800 */
[----:B------:R-:W0:Y:S02]  /*0dc0*/  @!P0 LDS R4, [R8+0x400] ;  /* 0x0004000008048984 */ /* 0x000e240000000800 */
[----:B0-----:R-:W-:-:S02]  /*0dd0*/  @!P0 ISETP.GE.AND P1, PT, R4, R7, PT ;  /* 0x000000070400820c */ /* 0x001fc40003f26270 */
[----:B------:R-:W-:Y:S02]  /*0de0*/  @!P0 VIMNMX R7, PT, PT, R7, R4, PT ;  /* 0x0000000407078248 */ /* 0x000fe40003fe0100 */
[----:B------:R-:W-:Y:S02]  /*0df0*/  @!P0 PLOP3.LUT P2, PT, P1, PT, PT, 0x80, 0x8 ;  /* 0x000000000008881c */ /* 0x000fe40000f4f070 */
[----:B------:R-:W-:-:S11]  /*0e00*/  ISETP.GT.U32.AND P1, PT, R9, 0x1f, PT ;  /* 0x0000001f0900780c */ /* 0x000fd60003f24070 */
[C---:B------:R-:W-:Y:S02]  /*0e10*/  @P2 IADD3 R6, PT, PT, R9.reuse, RZ, RZ ;  /* 0x000000ff09062210 */ /* 0x040fe40007ffe0ff */
[----:B------:R-:W-:-:S03]  /*0e20*/  ISETP.GT.U32.AND P2, PT, R9, 0x3f, PT ;  /* 0x0000003f0900780c */ /* 0x000fc60003f44070 */
[----:B------:R0:W-:Y:S04]  /*0e30*/  @!P0 STS [R8], R6 ;  /* 0x0000000608008388 */ /* 0x0001e80000000800 */
[----:B------:R0:W-:Y:S01]  /*0e40*/  @!P0 STS [R8+0x200], R7 ;  /* 0x0002000708008388 */ /* 0x0001e20000000800 */
[----:B------:R-:W-:Y:S06]  /*0e50*/  BAR.SYNC.DEFER_BLOCKING 0x0 ;  /* 0x0000000000007b1d */ /* 0x000fec0000010000 */
[----:B------:R-:W-:Y:S05]  /*0e60*/  @P2 BRA `(.L_x_99) ;  /* 0x0000000000242947 */ /* 0x000fea0003800000 */
[----:B------:R-:W1:Y:S01]  /*0e70*/  LDS R2, [R8+0x300] ;  /* 0x0003000008027984 */ /* 0x000e620000000800 */
[----:B------:R-:W-:Y:S01]  /*0e80*/  VIADD R3, R9, 0x40 ;  /* 0x0000004009037836 */ /* 0x000fe20000000000 */
[----:B-1----:R-:W-:Y:S02]  /*0e90*/  ISETP.GE.AND P0, PT, R2, R7, PT ;  /* 0x000000070200720c */ /* 0x002fe40003f06270 */
[----:B0-----:R-:W-:-:S11]  /*0ea0*/  VIMNMX R7, PT, PT, R7, R2, PT ;  /* 0x0000000207077248 */ /* 0x001fd60003fe0100 */
[----:B------:R-:W-:-:S05]  /*0eb0*/  @P0 IMAD.MOV R3, RZ, RZ, R9 ;  /* 0x000000ffff030224 */ /* 0x000fca00078e0209 */
[----:B------:R-:W-:-:S06]  /*0ec0*/  LEA R3, R3, R0, 0x2 ;  /* 0x0000000003037211 */ /* 0x000fcc00078e10ff */
[----:B------:R-:W0:Y:S04]  /*0ed0*/  LDS R3, [R3] ;  /* 0x0000000003037984 */ /* 0x000e280000000800 */
[----:B0-----:R1:W-:Y:S04]  /*0ee0*/  STS [R8], R3 ;  /* 0x0000000308007388 */ /* 0x0013e80000000800 */
[----:B------:R1:W-:Y:S02]  /*0ef0*/  STS [R8+0x200], R7 ;  /* 0x0002000708007388 */ /* 0x0003e40000000800 */
.L_x_99:
[----:B------:R-:W-:Y:S05]  /*0f00*/  BSYNC.RECONVERGENT B0 ;  /* 0x0000000000007941 */ /* 0x000fea0003800200 */
.L_x_98:
[----:B------:R-:W-:Y:S06]  /*0f10*/  BAR.SYNC.DEFER_BLOCKING 0x0 ;  /* 0x0000000000007b1d */ /* 0x000fec0000010000 */
[----:B------:R-:W-:Y:S05]  /*0f20*/  @P1 EXIT ;  /* 0x000000000000194d */ /* 0x000fea0003800000 */
[----:B------:R-:W2:Y:S01]  /*0f30*/  LDS R0, [R8+0x280] ;  /* 0x0002800008007984 */ /* 0x000ea20000000800 */
[C---:B------:R-:W-:Y:S01]  /*0f40*/  VIADD R2, R8.reuse, 0x80 ;  /* 0x0000008008027836 */ /* 0x040fe20000000000 */
[----:B------:R-:W-:Y:S02]  /*0f50*/  IADD3 R4, PT, PT, R8, 0x40, RZ ;  /* 0x0000004008047810 */ /* 0x000fe40007ffe0ff */
[CC--:B--2---:R-:W-:Y:S02]  /*0f60*/  ISETP.GE.AND P0, PT, R0.reuse, R7.reuse, PT ;  /* 0x000000070000720c */ /* 0x0c4fe40003f06270 */
[----:B01----:R-:W-:-:S11]  /*0f70*/  VIMNMX R7, PT, PT, R0, R7, PT ;  /* 0x0000000700077248 */ /* 0x003fd60003fe0100 */
[----:B------:R-:W-:-:S05]  /*0f80*/  @P0 IMAD.MOV R2, RZ, RZ, R8 ;  /* 0x000000ffff020224 */ /* 0x000fca00078e0208 */
[----:B------:R0:W1:Y:S02]  /*0f90*/  LDS R3, [R2] ;  /* 0x0000000002037984 */ /* 0x0000640000000800 */
[----:B0-----:R-:W-:Y:S02]  /*0fa0*/  VIADD R2, R8, 0x20 ;  /* 0x0000002008027836 */ /* 0x001fe40000000000 */
[----:B-1----:R-:W-:Y:S04]  /*0fb0*/  STS [R8], R3 ;  /* 0x0000000308007388 */ /* 0x002fe80000000800 */
[----:B------:R-:W-:Y:S04]  /*0fc0*/  STS [R8+0x200], R7 ;  /* 0x0002000708007388 */ /* 0x000fe80000000800 */
[----:B------:R-:W0:Y:S02]  /*0fd0*/  LDS R0, [R8+0x240] ;  /* 0x0002400008007984 */ /* 0x000e240000000800 */
[----:B0-----:R-:W-:-:S02]  /*0fe0*/  ISETP.GE.AND P0, PT, R0, R7, PT ;  /* 0x000000070000720c */ /* 0x001fc40003f06270 */
[----:B------:R-:W-:-:S11]  /*0ff0*/  VIMNMX R11, PT, PT, R7, R0, PT ;  /* 0x00000000070b7248 */ /* 0x000fd60003fe0100 */
        /* <DEDUP_REMOVED lines=8> */
[----:B------:R-:W-:-:S05]  /*1080*/  @P0 IADD3 R2, PT, PT, R8, RZ, RZ ;  /* 0x000000ff08020210 */ /* 0x000fca0007ffe0ff */
[----:B------:R0:W1:Y:S02]  /*1090*/  LDS R3, [R2] ;  /* 0x0000000002037984 */ /* 0x0000640000000800 */
[----:B0-----:R-:W-:Y:S02]  /*10a0*/  IADD3 R2, PT, PT, R8, 0x8, RZ ;  /* 0x0000000808027810 */ /* 0x001fe40007ffe0ff */
[----:B-1----:R-:W-:Y:S04]  /*10b0*/  STS [R8], R3 ;  /* 0x0000000308007388 */ /* 0x002fe80000000800 */
[----:B------:R-:W-:Y:S04]  /*10c0*/  STS [R8+0x200], R7 ;  /* 0x0002000708007388 */ /* 0x000fe80000000800 */
[----:B------:R-:W0:Y:S02]  /*10d0*/  LDS R0, [R8+0x210] ;  /* 0x0002100008007984 */ /* 0x000e240000000800 */
[----:B0-----:R-:W-:-:S02]  /*10e0*/  ISETP.GE.AND P0, PT, R0, R7, PT ;  /* 0x000000070000720c */ /* 0x001fc40003f06270 */
[----:B------:R-:W-:-:S11]  /*10f0*/  VIMNMX R11, PT, PT, R7, R0, PT ;  /* 0x00000000070b7248 */ /* 0x000fd60003fe0100 */
[----:B------:R-:W-:-:S05]  /*1100*/  @P0 IMAD.MOV R4, RZ, RZ, R8 ;  /* 0x000000ffff040224 */ /* 0x000fca00078e0208 */
[----:B------:R-:W0:Y:S04]  /*1110*/  LDS R5, [R4] ;  /* 0x0000000004057984 */ /* 0x000e280000000800 */
[----:B0-----:R-:W-:Y:S04]  /*1120*/  STS [R8], R5 ;  /* 0x0000000508007388 */ /* 0x001fe80000000800 */
[----:B------:R-:W-:Y:S04]  /*1130*/  STS [R8+0x200], R11 ;  /* 0x0002000b08007388 */ /* 0x000fe80000000800 */
[----:B------:R-:W0:Y:S02]  /*1140*/  LDS R0, [R8+0x208] ;  /* 0x0002080008007984 */ /* 0x000e240000000800 */
[----:B0-----:R-:W-:-:S02]  /*1150*/  ISETP.GE.AND P0, PT, R0, R11, PT ;  /* 0x0000000b0000720c */ /* 0x001fc40003f06270 */
[----:B------:R-:W-:-:S11]  /*1160*/  VIMNMX R7, PT, PT, R11, R0, PT ;  /* 0x000000000b077248 */ /* 0x000fd60003fe0100 */
[----:B------:R-:W-:Y:S01]  /*1170*/  @P0 IMAD.MOV R2, RZ, RZ, R8 ;  /* 0x000000ffff020224 */ /* 0x000fe200078e0208 */
[----:B------:R-:W-:-:S04]  /*1180*/  ISETP.NE.AND P0, PT, R9, RZ, PT ;  /* 0x000000ff0900720c */ /* 0x000fc80003f05270 */
[----:B------:R-:W0:Y:S04]  /*1190*/  LDS R3, [R2] ;  /* 0x0000000002037984 */ /* 0x000e280000000800 */
[----:B0-----:R0:W-:Y:S04]  /*11a0*/  STS [R8], R3 ;  /* 0x0000000308007388 */ /* 0x0011e80000000800 */
[----:B------:R0:W-:Y:S01]  /*11b0*/  STS [R8+0x200], R7 ;  /* 0x0002000708007388 */ /* 0x0001e20000000800 */
[----:B------:R-:W-:Y:S05]  /*11c0*/  @P0 EXIT ;  /* 0x000000000000094d */ /* 0x000fea0003800000 */
[----:B------:R-:W1:Y:S01]  /*11d0*/  S2UR UR6, SR_CgaCtaId ;  /* 0x00000000000679c3 */ /* 0x000e620000008800 */
[----:B------:R-:W-:Y:S01]  /*11e0*/  UMOV UR4, 0x400 ;  /* 0x0000040000047882 */ /* 0x000fe20000000000 */
[----:B------:R-:W2:Y:S01]  /*11f0*/  S2R R4, SR_CTAID.Y ;  /* 0x0000000000047919 */ /* 0x000ea20000002600 */
[----:B-1----:R-:W-:-:S04]  /*1200*/  ULEA UR4, UR6, UR4, 0x18 ;  /* 0x0000000406047291 */ /* 0x002fc8000f8ec0ff */
[----:B------:R-:W-:-:S05]  /*1210*/  UIADD3 UR6, UPT, UPT, UR4, 0x4, URZ ;  /* 0x0000000404067890 */ /* 0x000fca000fffe0ff */
[----:B------:R-:W-:Y:S01]  /*1220*/  LDS R0, [UR4+0x204] ;  /* 0x00020404ff007984 */ /* 0x000fe20008000800 */
[----:B--2---:R-:W-:-:S03]  /*1230*/  IMAD R5, R4, UR5, RZ ;  /* 0x0000000504057c24 */ /* 0x004fc6000f8e02ff */
[----:B0-----:R-:W0:Y:S02]  /*1240*/  LDS R3, [UR4+0x200] ;  /* 0x00020004ff037984 */ /* 0x001e240008000800 */
[----:B0-----:R-:W-:Y:S01]  /*1250*/  ISETP.GE.AND P0, PT, R0, R3, PT ;  /* 0x000000030000720c */ /* 0x001fe20003f06270 */
[----:B------:R-:W-:Y:S01]  /*1260*/  IMAD.U32 R0, RZ, RZ, UR6 ;  /* 0x00000006ff007e24 */ /* 0x000fe2000f8e00ff */
[----:B------:R-:W0:Y:S11]  /*1270*/  LDC.64 R2, c[0x0][0x380] ;  /* 0x0000e000ff027b82 */ /* 0x000e360000000a00 */
[----:B------:R-:W-:-:S06]  /*1280*/  @P0 IADD3 R0, PT, PT, RZ, UR4, RZ ;  /* 0x00000004ff000c10 */ /* 0x000fcc000fffe0ff */
[----:B------:R-:W1:Y:S01]  /*1290*/  LDS R0, [R0] ;  /* 0x0000000000007984 */ /* 0x000e620000000800 */
[----:B0-----:R-:W-:-:S04]  /*12a0*/  IMAD.WIDE.U32 R2, R5, 0xc0, R2 ;  /* 0x000000c005027825 */ /* 0x001fc800078e0002 */
[----:B-1----:R-:W-:-:S05]  /*12b0*/  IMAD.IADD R5, R5, 0x1, R0 ;  /* 0x0000000105057824 */ /* 0x002fca00078e0200 */
[----:B------:R-:W-:Y:S01]  /*12c0*/  STG.E desc[UR8][R2.64+0x20], R5 ;  /* 0x0000200502007986 */ /* 0x000fe2000c101908 */
[----:B------:R-:W-:Y:S05]  /*12d0*/  EXIT ;  /* 0x000000000000794d */ /* 0x000fea0003800000 */
.L_x_100:
        /* <DEDUP_REMOVED lines=10> */
.L_x_245:


//--------------------- .text.cudaEstimateResidual --------------------------
	.section	.text.cudaEstimateResidual,"ax",@progbits
	.align	128
        .global         cudaEstimateResidual
        .type           cudaEstimateResidual,@function
        .size           cudaEstimateResidual,(.L_x_246 - cudaEstimateResidual)
        .other          cudaEstimateResidual,@"STO_CUDA_ENTRY STV_DEFAULT"
cudaEstimateResidual:
.text.cudaEstimateResidual:
[----:B------:R-:W-:Y:S01]  /*0000*/  LDC R1, c[0x0][0x37c] ;  /* 0x0000df00ff017b82 */ /* 0x000fe20000000800 */
[----:B------:R-:W0:Y:S01]  /*0010*/  S2R R7, SR_TID.X ;  /* 0x0000000000077919 */ /* 0x000e220000002100 */
[----:B------:R-:W1:Y:S01]  /*0020*/  LDCU UR6, c[0x0][0x360] ;  /* 0x00006c00ff0677ac */ /* 0x000e620008000800 */
[----:B------:R-:W2:Y:S01]  /*0030*/  S2R R0, SR_TID.Y ;  /* 0x0000000000007919 */ /* 0x000ea20000002200 */
[----:B------:R-:W3:Y:S04]  /*0040*/  LDCU.64 UR4, c[0x0][0x358] ;  /* 0x00006b00ff0477ac */ /* 0x000ee80008000a00 */
[----:B------:R-:W4:Y:S01]  /*0050*/  S2UR UR7, SR_CTAID.X ;  /* 0x00000000000779c3 */ /* 0x000f220000002500 */
[----:B------:R-:W5:Y:S07]  /*0060*/  S2R R10, SR_CgaCtaId ;  /* 0x00000000000a7919 */ /* 0x000f6e0000008800 */
[----:B------:R-:W5:Y:S01]  /*0070*/  LDC R13, c[0x0][0x3a0] ;  /* 0x0000e800ff0d7b82 */ /* 0x000f620000000800 */
[----:B0-----:R-:W-:-:S13]  /*0080*/  ISETP.GT.U32.AND P0, PT, R7, 0xf, PT ;  /* 0x0000000f0700780c */ /* 0x001fda0003f04070 */
[----:B------:R-:W2:Y:S01]  /*0090*/  @!P0 S2R R5, SR_CTAID.Y ;  /* 0x0000000000058919 */ /* 0x000ea20000002600 */
[----:B------:R-:W2:Y:S08]  /*00a0*/  @!P0 LDC R4, c[0x0][0x364] ;  /* 0x0000d900ff048b82 */ /* 0x000eb00000000800 */
[----:B------:R-:W0:Y:S01]  /*00b0*/  @!P0 LDC.64 R2, c[0x0][0x390] ;  /* 0x0000e400ff028b82 */ /* 0x000e220000000a00 */
[----:B--2---:R-:W-:-:S04]  /*00c0*/  @!P0 IMAD R5, R5, R4, R0 ;  /* 0x0000000405058224 */ /* 0x004fc800078e0200 */
[----:B0-----:R-:W-:-:S04]  /*00d0*/  @!P0 IMAD.WIDE.U32 R2, R5, 0xc0, R2 ;  /* 0x000000c005028825 */ /* 0x001fc800078e0002 */
[----:B------:R-:W-:Y:S02]  /*00e0*/  @!P0 IMAD.WIDE.U32 R4, R7, 0x4, R2 ;  /* 0x0000000407048825 */ /* 0x000fe400078e0002 */
[----:B------:R-:W0:Y:S04]  /*00f0*/  LDC.64 R2, c[0x0][0x398] ;  /* 0x0000e600ff027b82 */ /* 0x000e280000000a00 */
[----:B---3--:R2:W3:Y:S01]  /*0100*/  @!P0 LDG.E R5, desc[UR4][R4.64] ;  /* 0x0000000404058981 */ /* 0x0084e2000c1e1900 */
[----:B----4-:R-:W-:Y:S01]  /*0110*/  UIADD3 UR8, UPT, UPT, -UR7, URZ, URZ ;  /* 0x000000ff07087290 */ /* 0x010fe2000fffe1ff */
[----:B------:R-:W-:Y:S01]  /*0120*/  MOV R9, 0x400 ;  /* 0x0000040000097802 */ /* 0x000fe20000000f00 */
[----:B-1----:R-:W-:-:S03]  /*0130*/  IMAD R6, R0, UR6, RZ ;  /* 0x0000000600067c24 */ /* 0x002fc6000f8e02ff */
[----:B-----5:R-:W-:Y:S01]  /*0140*/  LEA R9, R10, R9, 0x18 ;  /* 0x000000090a097211 */ /* 0x020fe200078ec0ff */
[----:B------:R-:W-:Y:S02]  /*0150*/  IMAD.IADD R12, R6, 0x1, R7 ;  /* 0x00000001060c7824 */ /* 0x000fe400078e0207 */
[----:B0-----:R-:W-:-:S05]  /*0160*/  IMAD R8, R13, UR8, R3 ;  /* 0x000000080d087c24 */ /* 0x001fca000f8e0203 */
[----:B------:R-:W-:Y:S01]  /*0170*/  VIADDMNMX R17, R13, R2, R8, PT ;  /* 0x000000020d117246 */ /* 0x000fe20003800108 */
[----:B------:R-:W-:-:S03]  /*0180*/  IMAD R8, R0, 0xc0, R9 ;  /* 0x000000c000087824 */ /* 0x000fc600078e0209 */
[----:B------:R-:W-:Y:S01]  /*0190*/  ISETP.GE.AND P1, PT, R12, R17, PT ;  /* 0x000000110c00720c */ /* 0x000fe20003f26270 */
[----:B--2---:R-:W-:-:S12]  /*01a0*/  IMAD R4, R7, 0x4, R8 ;  /* 0x0000000407047824 */ /* 0x004fd800078e0208 */
[----:B------:R-:W0:Y:S01]  /*01b0*/  @!P1 LDC.64 R14, c[0x0][0x388] ;  /* 0x0000e200ff0e9b82 */ /* 0x000e220000000a00 */
[----:B------:R-:W-:Y:S01]  /*01c0*/  @!P1 IMAD R11, R13, UR7, R12 ;  /* 0x000000070d0b9c24 */ /* 0x000fe2000f8e020c */
[----:B---3--:R-:W-:Y:S06]  /*01d0*/  @!P0 STS [R4+0x880], R5 ;  /* 0x0008800504008388 */ /* 0x008fec0000000800 */
[----:B------:R-:W-:Y:S06]  /*01e0*/  BAR.SYNC.DEFER_BLOCKING 0x0 ;  /* 0x0000000000007b1d */ /* 0x000fec0000010000 */
[----:B------:R-:W1:Y:S02]  /*01f0*/  @!P1 LDS R10, [R9+0x884] ;  /* 0x00088400090a9984 */ /* 0x000e640000000800 */
[----:B-1----:R-:W-:-:S04]  /*0200*/  @!P1 IMAD.IADD R11, R10, 0x1, R11 ;  /* 0x000000010a0b9824 */ /* 0x002fc800078e020b */
[----:B0-----:R-:W-:Y:S02]  /*0210*/  @!P1 IMAD.WIDE R14, R11, 0x4, R14 ;  /* 0x000000040b0e9825 */ /* 0x001fe400078e020e */
[----:B------:R-:W0:Y:S04]  /*0220*/  @!P1 LDS R11, [R9+0x8ac] ;  /* 0x0008ac00090b9984 */ /* 0x000e280000000800 */
[----:B------:R-:W0:Y:S01]  /*0230*/  @!P1 LDG.E R14, desc[UR4][R14.64] ;  /* 0x000000040e0e9981 */ /* 0x000e22000c1e1900 */
[----:B------:R-:W-:Y:S02]  /*0240*/  HFMA2 R19, -RZ, RZ, 0, 0 ;  /* 0x00000000ff137431 */ /* 0x000fe400000001ff */
[C---:B------:R-:W-:Y:S01]  /*0250*/  IMAD R10, R12.reuse, 0x4, R9 ;  /* 0x000000040c0a7824 */ /* 0x040fe200078e0209 */
[----:B------:R-:W-:Y:S01]  /*0260*/  ISETP.GT.U32.AND P0, PT, R12, 0x1f, PT ;  /* 0x0000001f0c00780c */ /* 0x000fe20003f04070 */
[----:B------:R-:W-:Y:S01]  /*0270*/  BSSY.RECONVERGENT B0, `(.L_x_101) ;  /* 0x0000015000007945 */ /* 0x000fe20003800200 */
[----:B0-----:R-:W-:Y:S01]  /*0280*/  @!P1 SHF.R.S32.HI R19, RZ, R11, R14 ;  /* 0x0000000bff139219 */ /* 0x001fe2000001140e */
[----:B------:R-:W-:-:S04]  /*0290*/  VIADD R11, R8, 0x880 ;  /* 0x00000880080b7836 */ /* 0x000fc80000000000 */
[----:B------:R0:W-:Y:S06]  /*02a0*/  STS [R10], R19 ;  /* 0x000000130a007388 */ /* 0x0001ec0000000800 */
[----:B------:R-:W-:Y:S05]  /*02b0*/  @P0 BRA `(.L_x_102) ;  /* 0x0000000000400947 */ /* 0x000fea0003800000 */
[----:B------:R-:W-:Y:S01]  /*02c0*/  IMAD.IADD R12, R12, 0x1, R13 ;  /* 0x000000010c0c7824 */ /* 0x000fe200078e020d */
[----:B------:R-:W-:Y:S01]  /*02d0*/  BSSY.RECONVERGENT B1, `(.L_x_103) ;  /* 0x000000d000017945 */ /* 0x000fe20003800200 */
[----:B------:R-:W-:Y:S01]  /*02e0*/  LEA R16, R13, R10, 0x2 ;  /* 0x0000000a0d107211 */ /* 0x000fe200078e10ff */
[----:B------:R-:W-:Y:S02]  /*02f0*/  IMAD.MOV.U32 R5, RZ, RZ, RZ ;  /* 0x000000ffff057224 */ /* 0x000fe400078e00ff */
[----:B------:R-:W-:-:S13]  /*0300*/  ISETP.GE.AND P0, PT, R12, R17, PT ;  /* 0x000000110c00720c */ /* 0x000fda0003f06270 */
[----:B------:R-:W-:Y:S05]  /*0310*/  @P0 BRA `(.L_x_104) ;  /* 0x0000000000200947 */ /* 0x000fea0003800000 */
[----:B------:R-:W1:Y:S01]  /*0320*/  LDS R5, [R9+0x884] ;  /* 0x0008840009057984 */ /* 0x000e620000000800 */
[----:B------:R-:W2:Y:S01]  /*0330*/  LDC.64 R14, c[0x0][0x388] ;  /* 0x0000e200ff0e7b82 */ /* 0x000ea20000000a00 */
[----:B------:R-:W-:-:S04]  /*0340*/  IMAD R12, R13, UR7, R12 ;  /* 0x000000070d0c7c24 */ /* 0x000fc8000f8e020c */
[----:B-1----:R-:W-:-:S04]  /*0350*/  IMAD.IADD R5, R5, 0x1, R12 ;  /* 0x0000000105057824 */ /* 0x002fc800078e020c */
[----:B--2---:R-:W-:Y:S02]  /*0360*/  IMAD.WIDE R14, R5, 0x4, R14 ;  /* 0x00000004050e7825 */ /* 0x004fe400078e020e */
[----:B------:R-:W1:Y:S04]  /*0370*/  LDS R5, [R9+0x8ac] ;  /* 0x0008ac0009057984 */ /* 0x000e680000000800 */
[----:B------:R-:W1:Y:S02]  /*0380*/  LDG.E R14, desc[UR4][R14.64] ;  /* 0x000000040e0e7981 */ /* 0x000e64000c1e1900 */
[----:B-1----:R-:W-:-:S07]  /*0390*/  SHF.R.S32.HI R5, RZ, R5, R14 ;  /* 0x00000005ff057219 */ /* 0x002fce000001140e */
.L_x_104:
[----:B------:R-:W-:Y:S05]  /*03a0*/  BSYNC.RECONVERGENT B1 ;  /* 0x0000000000017941 */ /* 0x000fea0003800200 */
.L_x_103:
[----:B------:R1:W-:Y:S02]  /*03b0*/  STS [R16], R5 ;  /* 0x0000000510007388 */ /* 0x0003e40000000800 */
.L_x_102:
[----:B------:R-:W-:Y:S05]  /*03c0*/  BSYNC.RECONVERGENT B0 ;  /* 0x0000000000007941 */ /* 0x000fea0003800200 */
.L_x_101:
[----:B------:R-:W-:-:S13]  /*03d0*/  ISETP.GE.U32.AND P0, PT, R7, R2, PT ;  /* 0x000000020700720c */ /* 0x000fda0003f06070 */
[----:B------:R-:W2:Y:S01]  /*03e0*/  @!P0 S2R R2, SR_CTAID.Y ;  /* 0x0000000000028919 */ /* 0x000ea20000002600 */
[----:B-1----:R-:W2:Y:S08]  /*03f0*/  @!P0 LDC R5, c[0x0][0x364] ;  /* 0x0000d900ff058b82 */ /* 0x002eb00000000800 */
[----:B------:R-:W1:Y:S01]  /*0400*/  @!P0 LDC.64 R14, c[0x0][0x390] ;  /* 0x0000e400ff0e8b82 */ /* 0x000e620000000a00 */
[----:B--2---:R-:W-:-:S02]  /*0410*/  @!P0 IMAD R5, R2, R5, R0 ;  /* 0x0000000502058224 */ /* 0x004fc400078e0200 */
[----:B------:R-:W2:Y:S02]  /*0420*/  LDS R2, [R8+0x880] ;  /* 0x0008800008027984 */ /* 0x000ea40000000800 */
[----:B-1----:R-:W-:-:S03]  /*0430*/  @!P0 IMAD.WIDE.U32 R14, R5, 0xc0, R14 ;  /* 0x000000c0050e8825 */ /* 0x002fc600078e000e */
[----:B------:R-:W-:Y:S01]  /*0440*/  BAR.SYNC.DEFER_BLOCKING 0x0 ;  /* 0x0000000000007b1d */ /* 0x000fe20000010000 */
[----:B------:R-:W-:Y:S02]  /*0450*/  IMAD.MOV.U32 R5, RZ, RZ, RZ ;  /* 0x000000ffff057224 */ /* 0x000fe400078e00ff */
[----:B------:R-:W-:-:S05]  /*0460*/  @!P0 IMAD.WIDE.U32 R14, R7, 0x4, R14 ;  /* 0x00000004070e8825 */ /* 0x000fca00078e000e */
[----:B------:R-:W3:Y:S01]  /*0470*/  @!P0 LDG.E R5, desc[UR4][R14.64+0x40] ;  /* 0x000040040e058981 */ /* 0x000ee2000c1e1900 */
[----:B------:R-:W1:Y:S01]  /*0480*/  LDCU UR6, c[0x0][0x364] ;  /* 0x00006c80ff0677ac */ /* 0x000e620008000800 */
[----:B------:R-:W-:Y:S02]  /*0490*/  BSSY.RECONVERGENT B1, `(.L_x_105) ;  /* 0x00000bf000017945 */ /* 0x000fe40003800200 */
[----:B------:R-:W-:Y:S01]  /*04a0*/  STS [R10+0x480], RZ ;  /* 0x000480ff0a007388 */ /* 0x000fe20000000800 */
[----:B--2---:R-:W-:-:S03]  /*04b0*/  IMAD R2, R13, UR7, R2 ;  /* 0x000000070d027c24 */ /* 0x004fc6000f8e0202 */
[----:B---3--:R-:W-:Y:S04]  /*04c0*/  STS [R4+0x8c0], R5 ;  /* 0x0008c00504007388 */ /* 0x008fe80000000800 */
[----:B------:R-:W2:Y:S02]  /*04d0*/  LDS R12, [R8+0x894] ;  /* 0x00089400080c7984 */ /* 0x000ea40000000800 */
[----:B--2---:R-:W-:Y:S02]  /*04e0*/  ISETP.NE.AND P0, PT, R12, 0x1, PT ;  /* 0x000000010c00780c */ /* 0x004fe40003f05270 */
[----:B------:R-:W-:-:S11]  /*04f0*/  IADD3 R12, PT, PT, -R2, R3, RZ ;  /* 0x00000003020c7210 */ /* 0x000fd60007ffe1ff */
[----:B-1----:R-:W-:Y:S05]  /*0500*/  @!P0 BRA `(.L_x_106) ;  /* 0x0000000800dc8947 */ /* 0x002fea0003800000 */
[----:B------:R-:W-:Y:S01]  /*0510*/  IMAD R15, R7, 0x4, R9 ;  /* 0x00000004070f7824 */ /* 0x000fe200078e0209 */
[----:B------:R-:W-:Y:S01]  /*0520*/  VIMNMX R13, PT, PT, R12, R13, PT ;  /* 0x0000000d0c0d7248 */ /* 0x000fe20003fe0100 */
[----:B------:R-:W-:Y:S02]  /*0530*/  VIADD R14, R8, 0x8dc ;  /* 0x000008dc080e7836 */ /* 0x000fe40000000000 */
[----:B------:R-:W-:Y:S01]  /*0540*/  IMAD.MOV.U32 R16, RZ, RZ, RZ ;  /* 0x000000ffff107224 */ /* 0x000fe200078e00ff */
[----:B------:R-:W-:-:S07]  /*0550*/  IADD3 R15, PT, PT, R15, 0x10, RZ ;  /* 0x000000100f0f7810 */ /* 0x000fce0007ffe0ff */
.L_x_116:
[----:B-1----:R-:W1:Y:S01]  /*0560*/  LDS R17, [R8+0x880] ;  /* 0x0008800008117984 */ /* 0x002e620000000800 */
[----:B------:R-:W-:Y:S01]  /*0570*/  BSSY.RECONVERGENT B0, `(.L_x_107) ;  /* 0x000009c000007945 */ /* 0x000fe20003800200 */
[----:B------:R-:W-:Y:S02]  /*0580*/  IMAD R18, R16, 0x20, R7 ;  /* 0x0000002010127824 */ /* 0x000fe400078e0207 */
[----:B------:R-:W-:Y:S02]  /*0590*/  IMAD.MOV.U32 R20, RZ, RZ, RZ ;  /* 0x000000ffff147224 */ /* 0x000fe400078e00ff */
[----:B------:R-:W-:Y:S01]  /*05a0*/  IMAD.MOV.U32 R3, RZ, RZ, RZ ;  /* 0x000000ffff037224 */ /* 0x000fe200078e00ff */
[----:B-1----:R-:W-:-:S13]  /*05b0*/  ISETP.GE.AND P0, PT, R17, 0x1, PT ;  /* 0x000000011100780c */ /* 0x002fda0003f06270 */
[----:B------:R-:W-:Y:S05]  /*05c0*/  @!P0 BRA `(.L_x_108) ;  /* 0x0000000800588947 */ /* 0x000fea0003800000 */
[C---:B------:R-:W-:Y:S01]  /*05d0*/  ISETP.GE.U32.AND P1, PT, R17.reuse, 0x8, PT ;  /* 0x000000081100780c */ /* 0x040fe20003f26070 */
[----:B------:R-:W-:Y:S01]  /*05e0*/  BSSY.RECONVERGENT B2, `(.L_x_109) ;  /* 0x0000048000027945 */ /* 0x000fe20003800200 */
[----:B------:R-:W-:Y:S01]  /*05f0*/  LOP3.LUT R25, R17, 0x7, RZ, 0xc0, !PT ;  /* 0x0000000711197812 */ /* 0x000fe200078ec0ff */
[----:B------:R-:W-:Y:S01]  /*0600*/  IMAD.MOV.U32 R20, RZ, RZ, RZ ;  /* 0x000000ffff147224 */ /* 0x000fe200078e00ff */
[----:B0-----:R-:W-:Y:S02]  /*0610*/  MOV R19, RZ ;  /* 0x000000ff00137202 */ /* 0x001fe40000000f00 */
[----:B------:R-:W-:-:S07]  /*0620*/  ISETP.NE.AND P0, PT, R25, RZ, PT ;  /* 0x000000ff1900720c */ /* 0x000fce0003f05270 */
[----:B------:R-:W-:Y:S06]  /*0630*/  @!P1 BRA `(.L_x_110) ;  /* 0x0000000400089947 */ /* 0x000fec0003800000 */
[----:B------:R-:W-:Y:S01]  /*0640*/  LOP3.LUT R19, R17, 0x7ffffff8, RZ, 0xc0, !PT ;  /* 0x7ffffff811137812 */ /* 0x000fe200078ec0ff */
[----:B------:R-:W-:Y:S01]  /*0650*/  IMAD R3, R16, 0x80, R15 ;  /* 0x0000008010037824 */ /* 0x000fe200078e020f */
[----:B------:R-:W-:Y:S01]  /*0660*/  MOV R2, R14 ;  /* 0x0000000e00027202 */ /* 0x000fe20000000f00 */
[----:B------:R-:W-:Y:S02]  /*0670*/  IMAD.MOV.U32 R20, RZ, RZ, RZ ;  /* 0x000000ffff147224 */ /* 0x000fe400078e00ff */
[----:B------:R-:W-:-:S07]  /*0680*/  IMAD.MOV R5, RZ, RZ, -R19 ;  /* 0x000000ffff057224 */ /* 0x000fce00078e0a13 */
.L_x_111:
[----:B------:R-:W0:Y:S01]  /*0690*/  LDS R4, [R3+-0x10] ;  /* 0xfffff00003047984 */ /* 0x000e220000000800 */
[----:B------:R-:W-:-:S03]  /*06a0*/  VIADD R5, R5, 0x8 ;  /* 0x0000000805057836 */ /* 0x000fc60000000000 */
[----:B------:R-:W1:Y:S02]  /*06b0*/  LDS R21, [R2+-0x1c] ;  /* 0xffffe40002157984 */ /* 0x000e640000000800 */
[----:B------:R-:W-:Y:S02]  /*06c0*/  ISETP.NE.AND P1, PT, R5, RZ, PT ;  /* 0x000000ff0500720c */ /* 0x000fe40003f25270 */
[----:B------:R-:W2:Y:S04]  /*06d0*/  LDS R22, [R2+-0x18] ;  /* 0xffffe80002167984 */ /* 0x000ea80000000800 */
[----:B------:R-:W3:Y:S01]  /*06e0*/  LDS R23, [R3+-0xc] ;  /* 0xfffff40003177984 */ /* 0x000ee20000000800 */
[----:B0-----:R-:W-:-:S03]  /*06f0*/  IMAD.SHL.U32 R24, R4, 0x100, RZ ;  /* 0x0000010004187824 */ /* 0x001fc600078e00ff */
[----:B------:R-:W0:Y:S01]  /*0700*/  LDS R4, [R3+-0x8] ;  /* 0xfffff80003047984 */ /* 0x000e220000000800 */
[----:B-1----:R-:W-:Y:S01]  /*0710*/  IMAD.SHL.U32 R26, R21, 0x100, RZ ;  /* 0x00000100151a7824 */ /* 0x002fe200078e00ff */
[----:B------:R-:W-:Y:S02]  /*0720*/  SHF.R.S32.HI R27, RZ, 0x8, R24 ;  /* 0x00000008ff1b7819 */ /* 0x000fe40000011418 */
[----:B------:R-:W1:Y:S01]  /*0730*/  LDS R21, [R2+-0x14] ;  /* 0xffffec0002157984 */ /* 0x000e620000000800 */
[----:B--2---:R-:W-:Y:S01]  /*0740*/  IMAD.SHL.U32 R22, R22, 0x100, RZ ;  /* 0x0000010016167824 */ /* 0x004fe200078e00ff */
[----:B------:R-:W-:Y:S02]  /*0750*/  SHF.R.S32.HI R24, RZ, 0x8, R26 ;  /* 0x00000008ff187819 */ /* 0x000fe4000001141a */
[----:B---3--:R-:W-:-:S03]  /*0760*/  SHF.L.U32 R26, R23, 0x8, RZ ;  /* 0x00000008171a7819 */ /* 0x008fc600000006ff */
[----:B------:R-:W-:Y:S01]  /*0770*/  IMAD R24, R27, R24, R20 ;  /* 0x000000181b187224 */ /* 0x000fe200078e0214 */
[----:B------:R-:W-:Y:S01]  /*0780*/  SHF.R.S32.HI R22, RZ, 0x8, R22 ;  /* 0x00000008ff167819 */ /* 0x000fe20000011416 */
[----:B------:R-:W2:Y:S01]  /*0790*/  LDS R20, [R2+-0x10] ;  /* 0xfffff00002147984 */ /* 0x000ea20000000800 */
[----:B------:R-:W-:-:S03]  /*07a0*/  SHF.R.S32.HI R27, RZ, 0x8, R26 ;  /* 0x00000008ff1b7819 */ /* 0x000fc6000001141a */
[----:B------:R-:W3:Y:S02]  /*07b0*/  LDS R23, [R3+-0x4] ;  /* 0xfffffc0003177984 */ /* 0x000ee40000000800 */
[----:B------:R-:W-:Y:S02]  /*07c0*/  IMAD R26, R27, R22, R24 ;  /* 0x000000161b1a7224 */ /* 0x000fe400078e0218 */
[----:B------:R-:W4:Y:S04]  /*07d0*/  LDS R24, [R3] ;  /* 0x0000000003187984 */ /* 0x000f280000000800 */
[----:B------:R-:W5:Y:S01]  /*07e0*/  LDS R22, [R2+-0xc] ;  /* 0xfffff40002167984 */ /* 0x000f620000000800 */
[----:B0-----:R-:W-:Y:S02]  /*07f0*/  IMAD.SHL.U32 R4, R4, 0x100, RZ ;  /* 0x0000010004047824 */ /* 0x001fe400078e00ff */
[----:B-1----:R-:W-:-:S03]  /*0800*/  IMAD.SHL.U32 R27, R21, 0x100, RZ ;  /* 0x00000100151b7824 */ /* 0x002fc600078e00ff */
[----:B------:R-:W-:Y:S02]  /*0810*/  SHF.R.S32.HI R21, RZ, 0x8, R4 ;  /* 0x00000008ff157819 */ /* 0x000fe40000011404 */
[----:B------:R-:W-:Y:S01]  /*0820*/  SHF.R.S32.HI R27, RZ, 0x8, R27 ;  /* 0x00000008ff1b7819 */ /* 0x000fe2000001141b */
[----:B--2---:R-:W-:-:S04]  /*0830*/  IMAD.SHL.U32 R20, R20, 0x100, RZ ;  /* 0x0000010014147824 */ /* 0x004fc800078e00ff */
[----:B------:R-:W-:Y:S01]  /*0840*/  IMAD R21, R21, R27, R26 ;  /* 0x0000001b15157224 */ /* 0x000fe200078e021a */
[----:B---3--:R-:W-:Y:S02]  /*0850*/  SHF.L.U32 R23, R23, 0x8, RZ ;  /* 0x0000000817177819 */ /* 0x008fe400000006ff */
[----:B------:R-:W-:Y:S02]  /*0860*/  SHF.R.S32.HI R20, RZ, 0x8, R20 ;  /* 0x00000008ff147819 */ /* 0x000fe40000011414 */
[----:B------:R-:W-:Y:S01]  /*0870*/  SHF.R.S32.HI R4, RZ, 0x8, R23 ;  /* 0x00000008ff047819 */ /* 0x000fe20000011417 */
[----:B----4-:R-:W-:Y:S01]  /*0880*/  IMAD.SHL.U32 R24, R24, 0x100, RZ ;  /* 0x0000010018187824 */ /* 0x010fe200078e00ff */
[----:B------:R-:W0:Y:S01]  /*0890*/  LDS R23, [R3+0xc] ;  /* 0x00000c0003177984 */ /* 0x000e220000000800 */
[----:B-----5:R-:W-:Y:S02]  /*08a0*/  IMAD.SHL.U32 R22, R22, 0x100, RZ ;  /* 0x0000010016167824 */ /* 0x020fe400078e00ff */
[----:B------:R-:W-:Y:S01]  /*08b0*/  IMAD R21, R4, R20, R21 ;  /* 0x0000001404157224 */ /* 0x000fe200078e0215 */
[----:B------:R-:W-:Y:S01]  /*08c0*/  SHF.R.S32.HI R24, RZ, 0x8, R24 ;  /* 0x00000008ff187819 */ /* 0x000fe20000011418 */
[----:B------:R-:W1:Y:S01]  /*08d0*/  LDS R20, [R2+-0x8] ;  /* 0xfffff80002147984 */ /* 0x000e620000000800 */
[----:B------:R-:W-:-:S03]  /*08e0*/  SHF.R.S32.HI R22, RZ, 0x8, R22 ;  /* 0x00000008ff167819 */ /* 0x000fc60000011416 */
[----:B------:R-:W2:Y:S02]  /*08f0*/  LDS R4, [R3+0x4] ;  /* 0x0000040003047984 */ /* 0x000ea40000000800 */
[----:B------:R-:W-:Y:S02]  /*0900*/  IMAD R26, R24, R22, R21 ;  /* 0x00000016181a7224 */ /* 0x000fe400078e0215 */
[----:B------:R3:W4:Y:S04]  /*0910*/  LDS R21, [R3+0x8] ;  /* 0x0000080003157984 */ /* 0x0007280000000800 */
[----:B------:R-:W5:Y:S04]  /*0920*/  LDS R22, [R2+-0x4] ;  /* 0xfffffc0002167984 */ /* 0x000f680000000800 */
[----:B------:R3:W5:Y:S02]  /*0930*/  LDS R24, [R2] ;  /* 0x0000000002187984 */ /* 0x0007640000000800 */
[----:B---3--:R-:W-:Y:S01]  /*0940*/  VIADD R3, R3, 0x20 ;  /* 0x0000002003037836 */ /* 0x008fe20000000000 */
[----:B------:R-:W-:Y:S01]  /*0950*/  IADD3 R2, PT, PT, R2, 0x20, RZ ;  /* 0x0000002002027810 */ /* 0x000fe20007ffe0ff */
[----:B0-----:R-:W-:-:S02]  /*0960*/  IMAD.SHL.U32 R23, R23, 0x100, RZ ;  /* 0x0000010017177824 */ /* 0x001fc400078e00ff */
[----:B-1----:R-:W-:Y:S01]  /*0970*/  IMAD.SHL.U32 R20, R20, 0x100, RZ ;  /* 0x0000010014147824 */ /* 0x002fe200078e00ff */
[----:B--2---:R-:W-:-:S04]  /*0980*/  SHF.L.U32 R4, R4, 0x8, RZ ;  /* 0x0000000804047819 */ /* 0x004fc800000006ff */
[----:B------:R-:W-:Y:S01]  /*0990*/  SHF.R.S32.HI R20, RZ, 0x8, R20 ;  /* 0x00000008ff147819 */ /* 0x000fe20000011414 */
[----:B----4-:R-:W-:Y:S01]  /*09a0*/  IMAD.SHL.U32 R21, R21, 0x100, RZ ;  /* 0x0000010015157824 */ /* 0x010fe200078e00ff */
[----:B------:R-:W-:Y:S02]  /*09b0*/  SHF.R.S32.HI R27, RZ, 0x8, R4 ;  /* 0x00000008ff1b7819 */ /* 0x000fe40000011404 */
[----:B-----5:R-:W-:Y:S02]  /*09c0*/  SHF.L.U32 R22, R22, 0x8, RZ ;  /* 0x0000000816167819 */ /* 0x020fe400000006ff */
[----:B------:R-:W-:Y:S01]  /*09d0*/  SHF.R.S32.HI R21, RZ, 0x8, R21 ;  /* 0x00000008ff157819 */ /* 0x000fe20000011415 */
[----:B------:R-:W-:Y:S01]  /*09e0*/  IMAD R26, R27, R20, R26 ;  /* 0x000000141b1a7224 */ /* 0x000fe200078e021a */
[----:B------:R-:W-:Y:S01]  /*09f0*/  SHF.R.S32.HI R22, RZ, 0x8, R22 ;  /* 0x00000008ff167819 */ /* 0x000fe20000011416 */
[----:B------:R-:W-:Y:S01]  /*0a00*/  IMAD.SHL.U32 R24, R24, 0x100, RZ ;  /* 0x0000010018187824 */ /* 0x000fe200078e00ff */
[----:B------:R-:W-:-:S03]  /*0a10*/  SHF.R.S32.HI R20, RZ, 0x8, R23 ;  /* 0x00000008ff147819 */ /* 0x000fc60000011417 */
[----:B------:R-:W-:Y:S01]  /*0a20*/  IMAD R21, R21, R22, R26 ;  /* 0x0000001615157224 */ /* 0x000fe200078e021a */
[----:B------:R-:W-:-:S05]  /*0a30*/  SHF.R.S32.HI R24, RZ, 0x8, R24 ;  /* 0x00000008ff187819 */ /* 0x000fca0000011418 */
[----:B------:R-:W-:Y:S01]  /*0a40*/  IMAD R20, R20, R24, R21 ;  /* 0x0000001814147224 */ /* 0x000fe200078e0215 */
[----:B------:R-:W-:Y:S06]  /*0a50*/  @P1 BRA `(.L_x_111) ;  /* 0xfffffffc000c1947 */ /* 0x000fec000383ffff */
.L_x_110:
[----:B------:R-:W-:Y:S05]  /*0a60*/  BSYNC.RECONVERGENT B2 ;  /* 0x0000000000027941 */ /* 0x000fea0003800200 */
.L_x_109:
[----:B------:R-:W-:Y:S01]  /*0a70*/  IMAD.MOV.U32 R3, RZ, RZ, R17 ;  /* 0x000000ffff037224 */ /* 0x000fe200078e0011 */
[----:B------:R-:W-:Y:S06]  /*0a80*/  @!P0 BRA `(.L_x_108) ;  /* 0x0000000400288947 */ /* 0x000fec0003800000 */
[----:B------:R-:W-:Y:S01]  /*0a90*/  ISETP.GE.U32.AND P0, PT, R25, 0x4, PT ;  /* 0x000000041900780c */ /* 0x000fe20003f06070 */
[----:B------:R-:W-:Y:S01]  /*0aa0*/  BSSY.RECONVERGENT B2, `(.L_x_112) ;  /* 0x0000022000027945 */ /* 0x000fe20003800200 */
[----:B------:R-:W-:-:S04]  /*0ab0*/  LOP3.LUT R26, R17, 0x3, RZ, 0xc0, !PT ;  /* 0x00000003111a7812 */ /* 0x000fc800078ec0ff */
[----:B------:R-:W-:-:S07]  /*0ac0*/  ISETP.NE.AND P1, PT, R26, RZ, PT ;  /* 0x000000ff1a00720c */ /* 0x000fce0003f25270 */
[----:B------:R-:W-:Y:S06]  /*0ad0*/  @!P0 BRA `(.L_x_113) ;  /* 0x0000000000788947 */ /* 0x000fec0003800000 */
[----:B------:R-:W-:Y:S02]  /*0ae0*/  IMAD.IADD R2, R18, 0x1, R19 ;  /* 0x0000000112027824 */ /* 0x000fe400078e0213 */
[C---:B------:R-:W-:Y:S01]  /*0af0*/  IMAD R27, R19.reuse, 0x4, R11 ;  /* 0x00000004131b7824 */ /* 0x040fe200078e020b */
[----:B------:R-:W-:Y:S02]  /*0b00*/  IADD3 R19, PT, PT, R19, 0x4, RZ ;  /* 0x0000000413137810 */ /* 0x000fe40007ffe0ff */
[----:B------:R-:W-:Y:S02]  /*0b10*/  LEA R24, R2, R9, 0x2 ;  /* 0x0000000902187211 */ /* 0x000fe400078e10ff */
[----:B------:R-:W0:Y:S04]  /*0b20*/  LDS.64 R2, [R27+0x40] ;  /* 0x000040001b027984 */ /* 0x000e280000000a00 */
[----:B------:R-:W1:Y:S04]  /*0b30*/  LDS R25, [R24] ;  /* 0x0000000018197984 */ /* 0x000e680000000800 */
[----:B------:R-:W2:Y:S04]  /*0b40*/  LDS R21, [R24+0x4] ;  /* 0x0000040018157984 */ /* 0x000ea80000000800 */
[----:B------:R-:W3:Y:S04]  /*0b50*/  LDS.64 R4, [R27+0x48] ;  /* 0x000048001b047984 */ /* 0x000ee80000000a00 */
[----:B------:R-:W4:Y:S04]  /*0b60*/  LDS R22, [R24+0x8] ;  /* 0x0000080018167984 */ /* 0x000f280000000800 */
[----:B------:R-:W5:Y:S01]  /*0b70*/  LDS R23, [R24+0xc] ;  /* 0x00000c0018177984 */ /* 0x000f620000000800 */
[----:B0-----:R-:W-:Y:S01]  /*0b80*/  IMAD.SHL.U32 R2, R2, 0x100, RZ ;  /* 0x0000010002027824 */ /* 0x001fe200078e00ff */
[----:B------:R-:W-:Y:S01]  /*0b90*/  SHF.L.U32 R3, R3, 0x8, RZ ;  /* 0x0000000803037819 */ /* 0x000fe200000006ff */
[----:B-1----:R-:W-:-:S03]  /*0ba0*/  IMAD.SHL.U32 R25, R25, 0x100, RZ ;  /* 0x0000010019197824 */ /* 0x002fc600078e00ff */
[----:B------:R-:W-:Y:S02]  /*0bb0*/  SHF.R.S32.HI R2, RZ, 0x8, R2 ;  /* 0x00000008ff027819 */ /* 0x000fe40000011402 */
[----:B------:R-:W-:Y:S01]  /*0bc0*/  SHF.R.S32.HI R3, RZ, 0x8, R3 ;  /* 0x00000008ff037819 */ /* 0x000fe20000011403 */
[----:B--2---:R-:W-:Y:S01]  /*0bd0*/  IMAD.SHL.U32 R21, R21, 0x100, RZ ;  /* 0x0000010015157824 */ /* 0x004fe200078e00ff */
[----:B------:R-:W-:Y:S01]  /*0be0*/  SHF.R.S32.HI R25, RZ, 0x8, R25 ;  /* 0x00000008ff197819 */ /* 0x000fe20000011419 */
[----:B---3--:R-:W-:-:S03]  /*0bf0*/  IMAD.SHL.U32 R4, R4, 0x100, RZ ;  /* 0x0000010004047824 */ /* 0x008fc600078e00ff */
[----:B------:R-:W-:Y:S01]  /*0c00*/  SHF.R.S32.HI R21, RZ, 0x8, R21 ;  /* 0x00000008ff157819 */ /* 0x000fe20000011415 */
[----:B------:R-:W-:Y:S01]  /*0c10*/  IMAD R20, R25, R2, R20 ;  /* 0x0000000219147224 */ /* 0x000fe200078e0214 */
[----:B----4-:R-:W-:Y:S01]  /*0c20*/  SHF.L.U32 R22, R22, 0x8, RZ ;  /* 0x0000000816167819 */ /* 0x010fe200000006ff */
[----:B------:R-:W-:Y:S01]  /*0c30*/  IMAD.SHL.U32 R5, R5, 0x100, RZ ;  /* 0x0000010005057824 */ /* 0x000fe200078e00ff */
[----:B------:R-:W-:Y:S01]  /*0c40*/  SHF.R.S32.HI R4, RZ, 0x8, R4 ;  /* 0x00000008ff047819 */ /* 0x000fe20000011404 */
[----:B------:R-:W-:Y:S01]  /*0c50*/  IMAD R3, R21, R3, R20 ;  /* 0x0000000315037224 */ /* 0x000fe200078e0214 */
[----:B------:R-:W-:Y:S01]  /*0c60*/  SHF.R.S32.HI R22, RZ, 0x8, R22 ;  /* 0x00000008ff167819 */ /* 0x000fe20000011416 */
[----:B-----5:R-:W-:Y:S01]  /*0c70*/  IMAD.SHL.U32 R23, R23, 0x100, RZ ;  /* 0x0000010017177824 */ /* 0x020fe200078e00ff */
[----:B------:R-:W-:-:S03]  /*0c80*/  SHF.R.S32.HI R5, RZ, 0x8, R5 ;  /* 0x00000008ff057819 */ /* 0x000fc60000011405 */
[----:B------:R-:W-:Y:S01]  /*0c90*/  IMAD R3, R22, R4, R3 ;  /* 0x0000000416037224 */ /* 0x000fe200078e0203 */
[----:B------:R-:W-:-:S05]  /*0ca0*/  SHF.R.S32.HI R20, RZ, 0x8, R23 ;  /* 0x00000008ff147819 */ /* 0x000fca0000011417 */
[----:B------:R-:W-:-:S07]  /*0cb0*/  IMAD R20, R20, R5, R3 ;  /* 0x0000000514147224 */ /* 0x000fce00078e0203 */
.L_x_113:
[----:B------:R-:W-:Y:S05]  /*0cc0*/  BSYNC.RECONVERGENT B2 ;  /* 0x0000000000027941 */ /* 0x000fea0003800200 */
.L_x_112:
[----:B------:R-:W-:Y:S01]  /*0cd0*/  IMAD.MOV.U32 R3, RZ, RZ, R17 ;  /* 0x000000ffff037224 */ /* 0x000fe200078e0011 */
[----:B------:R-:W-:Y:S06]  /*0ce0*/  @!P1 BRA `(.L_x_108) ;  /* 0x0000000000909947 */ /* 0x000fec0003800000 */
[----:B------:R-:W-:Y:S01]  /*0cf0*/  ISETP.NE.AND P0, PT, R26, 0x1, PT ;  /* 0x000000011a00780c */ /* 0x000fe20003f05270 */
[----:B------:R-:W-:Y:S01]  /*0d00*/  BSSY.RECONVERGENT B2, `(.L_x_114) ;  /* 0x0000015000027945 */ /* 0x000fe20003800200 */
[----:B------:R-:W-:-:S04]  /*0d10*/  LOP3.LUT R2, R17, 0x1, RZ, 0xc0, !PT ;  /* 0x0000000111027812 */ /* 0x000fc800078ec0ff */
[----:B------:R-:W-:-:S07]  /*0d20*/  ISETP.NE.U32.AND P1, PT, R2, 0x1, PT ;  /* 0x000000010200780c */ /* 0x000fce0003f25070 */
[----:B------:R-:W-:Y:S06]  /*0d30*/  @!P0 BRA `(.L_x_115) ;  /* 0x0000000000448947 */ /* 0x000fec0003800000 */
[----:B------:R-:W-:Y:S01]  /*0d40*/  IMAD.IADD R2, R18, 0x1, R19 ;  /* 0x0000000112027824 */ /* 0x000fe200078e0213 */
[C---:B------:R-:W-:Y:S02]  /*0d50*/  LEA R3, R19.reuse, R11, 0x2 ;  /* 0x0000000b13037211 */ /* 0x040fe400078e10ff */
[----:B------:R-:W-:Y:S01]  /*0d60*/  IADD3 R19, PT, PT, R19, 0x2, RZ ;  /* 0x0000000213137810 */ /* 0x000fe20007ffe0ff */
[----:B------:R-:W-:-:S03]  /*0d70*/  IMAD R4, R2, 0x4, R9 ;  /* 0x0000000402047824 */ /* 0x000fc600078e0209 */
[----:B------:R-:W0:Y:S04]  /*0d80*/  LDS.64 R2, [R3+0x40] ;  /* 0x0000400003027984 */ /* 0x000e280000000a00 */
[----:B------:R-:W1:Y:S04]  /*0d90*/  LDS R5, [R4] ;  /* 0x0000000004057984 */ /* 0x000e680000000800 */
[----:B------:R-:W2:Y:S01]  /*0da0*/  LDS R21, [R4+0x4] ;  /* 0x0000040004157984 */ /* 0x000ea20000000800 */
[----:B0-----:R-:W-:Y:S02]  /*0db0*/  IMAD.SHL.U32 R2, R2, 0x100, RZ ;  /* 0x0000010002027824 */ /* 0x001fe400078e00ff */
[----:B------:R-:W-:Y:S01]  /*0dc0*/  IMAD.SHL.U32 R22, R3, 0x100, RZ ;  /* 0x0000010003167824 */ /* 0x000fe200078e00ff */
[----:B-1----:R-:W-:-:S02]  /*0dd0*/  SHF.L.U32 R5, R5, 0x8, RZ ;  /* 0x0000000805057819 */ /* 0x002fc400000006ff */
[----:B------:R-:W-:Y:S01]  /*0de0*/  SHF.R.S32.HI R2, RZ, 0x8, R2 ;  /* 0x00000008ff027819 */ /* 0x000fe20000011402 */
[----:B--2---:R-:W-:Y:S01]  /*0df0*/  IMAD.SHL.U32 R21, R21, 0x100, RZ ;  /* 0x0000010015157824 */ /* 0x004fe200078e00ff */
[----:B------:R-:W-:Y:S02]  /*0e00*/  SHF.R.S32.HI R5, RZ, 0x8, R5 ;  /* 0x00000008ff057819 */ /* 0x000fe40000011405 */
[----:B------:R-:W-:Y:S02]  /*0e10*/  SHF.R.S32.HI R22, RZ, 0x8, R22 ;  /* 0x00000008ff167819 */ /* 0x000fe40000011416 */
[----:B------:R-:W-:Y:S01]  /*0e20*/  SHF.R.S32.HI R21, RZ, 0x8, R21 ;  /* 0x00000008ff157819 */ /* 0x000fe20000011415 */
[----:B------:R-:W-:-:S04]  /*0e30*/  IMAD R2, R5, R2, R20 ;  /* 0x0000000205027224 */ /* 0x000fc800078e0214 */
[----:B------:R-:W-:-:S07]  /*0e40*/  IMAD R20, R21, R22, R2 ;  /* 0x0000001615147224 */ /* 0x000fce00078e0202 */
.L_x_115:
[----:B------:R-:W-:Y:S05]  /*0e50*/  BSYNC.RECONVERGENT B2 ;  /* 0x0000000000027941 */ /* 0x000fea0003800200 */
.L_x_114:
[----:B------:R-:W-:Y:S01]  /*0e60*/  IMAD.MOV.U32 R3, RZ, RZ, R17 ;  /* 0x000000ffff037224 */ /* 0x000fe200078e0011 */
[----:B------:R-:W-:Y:S06]  /*0e70*/  @P1 BRA `(.L_x_108) ;  /* 0x00000000002c1947 */ /* 0x000fec0003800000 */
[----:B------:R-:W-:Y:S01]  /*0e80*/  IMAD.IADD R2, R18, 0x1, R19 ;  /* 0x0000000112027824 */ /* 0x000fe200078e0213 */
[----:B------:R-:W-:-:S03]  /*0e90*/  LEA R19, R19, R11, 0x2 ;  /* 0x0000000b13137211 */ /* 0x000fc600078e10ff */
[----:B------:R-:W-:-:S03]  /*0ea0*/  IMAD R2, R2, 0x4, R9 ;  /* 0x0000000402027824 */ /* 0x000fc600078e0209 */
[----:B------:R-:W0:Y:S04]  /*0eb0*/  LDS R19, [R19+0x40] ;  /* 0x0000400013137984 */ /* 0x000e280000000800 */
[----:B------:R-:W1:Y:S01]  /*0ec0*/  LDS R2, [R2] ;  /* 0x0000000002027984 */ /* 0x000e620000000800 */
[----:B0-----:R-:W-:Y:S01]  /*0ed0*/  IMAD.SHL.U32 R4, R19, 0x100, RZ ;  /* 0x0000010013047824 */ /* 0x001fe200078e00ff */
[----:B-1----:R-:W-:-:S04]  /*0ee0*/  SHF.L.U32 R3, R2, 0x8, RZ ;  /* 0x0000000802037819 */ /* 0x002fc800000006ff */
[----:B------:R-:W-:Y:S02]  /*0ef0*/  SHF.R.S32.HI R4, RZ, 0x8, R4 ;  /* 0x00000008ff047819 */ /* 0x000fe40000011404 */
[----:B------:R-:W-:Y:S01]  /*0f00*/  SHF.R.S32.HI R5, RZ, 0x8, R3 ;  /* 0x00000008ff057819 */ /* 0x000fe20000011403 */
[----:B------:R-:W-:-:S04]  /*0f10*/  IMAD.MOV.U32 R3, RZ, RZ, R17 ;  /* 0x000000ffff037224 */ /* 0x000fc800078e0011 */
[----:B------:R-:W-:-:S07]  /*0f20*/  IMAD R20, R5, R4, R20 ;  /* 0x0000000405147224 */ /* 0x000fce00078e0214 */
.L_x_108:
[----:B------:R-:W-:Y:S05]  /*0f30*/  BSYNC.RECONVERGENT B0 ;  /* 0x0000000000007941 */ /* 0x000fea0003800200 */
.L_x_107:
[----:B------:R-:W-:Y:S01]  /*0f40*/  IMAD.IADD R2, R18, 0x1, R3 ;  /* 0x0000000112027824 */ /* 0x000fe200078e0203 */
[----:B------:R-:W-:Y:S01]  /*0f50*/  LDS R22, [R10+0x480] ;  /* 0x000480000a167984 */ /* 0x000fe20000000800 */
[----:B------:R-:W-:Y:S01]  /*0f60*/  ISETP.GT.AND P0, PT, R13, R18, PT ;  /* 0x000000120d00720c */ /* 0x000fe20003f04270 */
[----:B------:R-:W-:Y:S02]  /*0f70*/  VIADD R16, R16, 0x1 ;  /* 0x0000000110107836 */ /* 0x000fe40000000000 */
[----:B------:R-:W-:Y:S01]  /*0f80*/  LEA R2, R2, R9, 0x2 ;  /* 0x0000000902027211 */ /* 0x000fe200078e10ff */
[----:B------:R-:W1:Y:S05]  /*0f90*/  LDS R3, [R8+0x888] ;  /* 0x0008880008037984 */ /* 0x000e6a0000000800 */
[----:B------:R-:W2:Y:S01]  /*0fa0*/  LDS R2, [R2] ;  /* 0x0000000002027984 */ /* 0x000ea20000000800 */
[----:B-1----:R-:W-:-:S05]  /*0fb0*/  SHF.R.S32.HI R3, RZ, R3, R20 ;  /* 0x00000003ff037219 */ /* 0x002fca0000011414 */
[----:B--2---:R-:W-:-:S04]  /*0fc0*/  IMAD.IADD R3, R2, 0x1, -R3 ;  /* 0x0000000102037824 */ /* 0x004fc800078e0a03 */
[----:B------:R-:W-:Y:S01]  /*0fd0*/  IMAD.SHL.U32 R4, R3, 0x2, RZ ;  /* 0x0000000203047824 */ /* 0x000fe200078e00ff */
[----:B------:R-:W-:-:S04]  /*0fe0*/  SHF.R.S32.HI R3, RZ, 0x1f, R3 ;  /* 0x0000001fff037819 */ /* 0x000fc80000011403 */
[----:B------:R-:W-:-:S04]  /*0ff0*/  LOP3.LUT R3, R4, R3, RZ, 0x3c, !PT ;  /* 0x0000000304037212 */ /* 0x000fc800078e3cff */
[----:B------:R-:W-:-:S04]  /*1000*/  VIMNMX R3, PT, PT, R3, 0x7fffff, PT ;  /* 0x007fffff03037848 */ /* 0x000fc80003fe0100 */
[----:B------:R-:W-:-:S04]  /*1010*/  SHF.L.U32 R3, R3, 0x8, RZ ;  /* 0x0000000803037819 */ /* 0x000fc800000006ff */
[----:B------:R-:W-:-:S04]  /*1020*/  SHF.R.S32.HI R3, RZ, 0x8, R3 ;  /* 0x00000008ff037819 */ /* 0x000fc80000011403 */
[----:B------:R-:W-:Y:S02]  /*1030*/  SEL R3, R3, RZ, P0 ;  /* 0x000000ff03037207 */ /* 0x000fe40000000000 */
[----:B------:R-:W-:-:S03]  /*1040*/  ISETP.GE.U32.AND P0, PT, R16, UR6, PT ;  /* 0x0000000610007c0c */ /* 0x000fc6000bf06070 */
[----:B------:R-:W-:-:S05]  /*1050*/  IMAD.IADD R3, R3, 0x1, R22 ;  /* 0x0000000103037824 */ /* 0x000fca00078e0216 */
[----:B------:R1:W-:Y:S05]  /*1060*/  STS [R10+0x480], R3 ;  /* 0x000480030a007388 */ /* 0x0003ea0000000800 */
[----:B------:R-:W-:Y:S05]  /*1070*/  @!P0 BRA `(.L_x_116) ;  /* 0xfffffff400388947 */ /* 0x000fea000383ffff */
.L_x_106:
[----:B------:R-:W-:Y:S05]  /*1080*/  BSYNC.RECONVERGENT B1 ;  /* 0x0000000000017941 */ /* 0x000fea0003800200 */
.L_x_105:
[----:B------:R-:W-:Y:S01]  /*1090*/  LDS R2, [R10+0x4c0] ;  /* 0x0004c0000a027984 */ /* 0x000fe20000000800 */
[----:B------:R-:W-:Y:S01]  /*10a0*/  IMAD R6, R6, 0x4, R9 ;  /* 0x0000000406067824 */ /* 0x000fe200078e0209 */
[----:B------:R-:W2:Y:S01]  /*10b0*/  LDCU UR8, c[0x0][0x3a0] ;  /* 0x00007400ff0877ac */ /* 0x000ea20008000800 */
[----:B------:R-:W-:Y:S01]  /*10c0*/  ISETP.GT.U32.AND P1, PT, R7, 0xe, PT ;  /* 0x0000000e0700780c */ /* 0x000fe20003f24070 */
[----:B-1----:R-:W1:Y:S01]  /*10d0*/  LDS R3, [R10+0x480] ;  /* 0x000480000a037984 */ /* 0x002e620000000800 */
[----:B--2---:R-:W-:-:S05]  /*10e0*/  VIMNMX.RELU R12, PT, PT, R12, UR8, PT ;  /* 0x000000080c0c7c48 */ /* 0x004fca000bfe1100 */
[--C-:B------:R-:W-:Y:S01]  /*10f0*/  IMAD R4, R12, R7, R12.reuse ;  /* 0x000000070c047224 */ /* 0x100fe200078e020c */
[----:B------:R-:W-:Y:S02]  /*1100*/  SHF.R.U32.HI R12, RZ, 0x1, R12 ;  /* 0x00000001ff0c7819 */ /* 0x000fe4000001160c */
[----:B-1----:R-:W-:-:S05]  /*1110*/  IADD3 R3, PT, PT, R2, R3, RZ ;  /* 0x0000000302037210 */ /* 0x002fca0007ffe0ff */
[----:B------:R-:W-:Y:S04]  /*1120*/  STS [R10+0x480], R3 ;  /* 0x000480030a007388 */ /* 0x000fe80000000800 */
[----:B------:R-:W-:Y:S04]  /*1130*/  LDS R2, [R10+0x4a0] ;  /* 0x0004a0000a027984 */ /* 0x000fe80000000800 */
[----:B------:R-:W1:Y:S02]  /*1140*/  LDS R5, [R10+0x480] ;  /* 0x000480000a057984 */ /* 0x000e640000000800 */
[----:B-1----:R-:W-:-:S05]  /*1150*/  IMAD.IADD R5, R2, 0x1, R5 ;  /* 0x0000000102057824 */ /* 0x002fca00078e0205 */
[----:B------:R-:W-:Y:S04]  /*1160*/  STS [R10+0x480], R5 ;  /* 0x000480050a007388 */ /* 0x000fe80000000800 */
[----:B------:R-:W-:Y:S04]  /*1170*/  LDS R2, [R10+0x490] ;  /* 0x000490000a027984 */ /* 0x000fe80000000800 */
[----:B------:R-:W1:Y:S02]  /*1180*/  LDS R11, [R10+0x480] ;  /* 0x000480000a0b7984 */ /* 0x000e640000000800 */
[----:B-1----:R-:W-:-:S05]  /*1190*/  IMAD.IADD R11, R2, 0x1, R11 ;  /* 0x00000001020b7824 */ /* 0x002fca00078e020b */
[----:B------:R-:W-:Y:S04]  /*11a0*/  STS [R10+0x480], R11 ;  /* 0x0004800b0a007388 */ /* 0x000fe80000000800 */
[----:B------:R-:W-:Y:S04]  /*11b0*/  LDS R2, [R10+0x488] ;  /* 0x000488000a027984 */ /* 0x000fe80000000800 */
[----:B------:R-:W1:Y:S02]  /*11c0*/  LDS R13, [R10+0x480] ;  /* 0x000480000a0d7984 */ /* 0x000e640000000800 */
[----:B-1----:R-:W-:-:S05]  /*11d0*/  IADD3 R13, PT, PT, R2, R13, RZ ;  /* 0x0000000d020d7210 */ /* 0x002fca0007ffe0ff */
[----:B------:R-:W-:Y:S04]  /*11e0*/  STS [R10+0x480], R13 ;  /* 0x0004800d0a007388 */ /* 0x000fe80000000800 */
[----:B------:R-:W-:Y:S04]  /*11f0*/  LDS R2, [R10+0x484] ;  /* 0x000484000a027984 */ /* 0x000fe80000000800 */
[----:B------:R-:W1:Y:S02]  /*1200*/  LDS R3, [R10+0x480] ;  /* 0x000480000a037984 */ /* 0x000e640000000800 */
[----:B-1----:R-:W-:-:S05]  /*1210*/  IMAD.IADD R3, R2, 0x1, R3 ;  /* 0x0000000102037824 */ /* 0x002fca00078e0203 */
[----:B------:R1:W-:Y:S04]  /*1220*/  STS [R10+0x480], R3 ;  /* 0x000480030a007388 */ /* 0x0003e80000000800 */
[----:B------:R-:W2:Y:S01]  /*1230*/  LDS R8, [R8+0x894] ;  /* 0x0008940008087984 */ /* 0x000ea20000000800 */
[----:B-1----:R-:W-:Y:S01]  /*1240*/  IADD3 R3, PT, PT, R4, 0x7fffff, RZ ;  /* 0x007fffff04037810 */ /* 0x002fe20007ffe0ff */
[----:B------:R-:W-:Y:S01]  /*1250*/  @!P1 IMAD.MOV R3, RZ, RZ, R4 ;  /* 0x000000ffff039224 */ /* 0x000fe200078e0204 */
[----:B--2---:R-:W-:-:S13]  /*1260*/  ISETP.NE.AND P0, PT, R8, RZ, PT ;  /* 0x000000ff0800720c */ /* 0x004fda0003f05270 */
[----:B------:R-:W1:Y:S04]  /*1270*/  @!P0 LDS R2, [R6+0x480] ;  /* 0x0004800006028984 */ /* 0x000e680000000800 */
[----:B------:R-:W2:Y:S01]  /*1280*/  LDS R5, [R6+0x480] ;  /* 0x0004800006057984 */ /* 0x000ea20000000800 */
[----:B-1----:R-:W-:Y:S01]  /*1290*/  @!P0 ISETP.NE.AND P1, PT, R2, RZ, PT ;  /* 0x000000ff0200820c */ /* 0x002fe20003f25270 */
[----:B------:R-:W-:Y:S02]  /*12a0*/  HFMA2 R2, -RZ, RZ, 0, 5.9604644775390625e-08 ;  /* 0x00000001ff027431 */ /* 0x000fe400000001ff */
[----:B--2---:R-:W-:Y:S01]  /*12b0*/  IMAD.IADD R12, R5, 0x1, -R12 ;  /* 0x00000001050c7824 */ /* 0x004fe200078e0a0c */
[----:B------:R-:W-:-:S04]  /*12c0*/  @!P0 SEL R2, RZ, 0x1, !P1 ;  /* 0x00000001ff028807 */ /* 0x000fc80004800000 */
[----:B------:R-:W-:Y:S02]  /*12d0*/  SHF.R.S32.HI R12, RZ, R7, R12 ;  /* 0x00000007ff0c7219 */ /* 0x000fe4000001140c */
[----:B------:R-:W-:-:S03]  /*12e0*/  ISETP.NE.AND P0, PT, R7, RZ, PT ;  /* 0x000000ff0700720c */ /* 0x000fc60003f05270 */
[----:B------:R-:W-:-:S04]  /*12f0*/  IMAD.IADD R3, R12, 0x1, R3 ;  /* 0x000000010c037824 */ /* 0x000fc800078e0203 */
[----:B------:R-:W-:-:S05]  /*1300*/  IMAD R3, R3, R2, RZ ;  /* 0x0000000203037224 */ /* 0x000fca00078e02ff */
[----:B------:R-:W-:Y:S04]  /*1310*/  STS [R10+0x480], R3 ;  /* 0x000480030a007388 */ /* 0x000fe80000000800 */
[----:B------:R-:W-:Y:S04]  /*1320*/  LDS R2, [R10+0x480] ;  /* 0x000480000a027984 */ /* 0x000fe80000000800 */
[----:B------:R-:W1:Y:S02]  /*1330*/  LDS R5, [R10+0x4a0] ;  /* 0x0004a0000a057984 */ /* 0x000e640000000800 */
[----:B-1----:R-:W-:-:S05]  /*1340*/  VIMNMX R5, PT, PT, R2, R5, PT ;  /* 0x0000000502057248 */ /* 0x002fca0003fe0100 */
        /* <DEDUP_REMOVED lines=12> */
[----:B------:R1:W-:Y:S01]  /*1410*/  STS [R10+0x480], R3 ;  /* 0x000480030a007388 */ /* 0x0003e20000000800 */
[----:B------:R-:W-:Y:S05]  /*1420*/  @P0 EXIT ;  /* 0x000000000000094d */ /* 0x000fea0003800000 */
[----:B------:R-:W2:Y:S01]  /*1430*/  S2R R7, SR_CTAID.Y ;  /* 0x0000000000077919 */ /* 0x000ea20000002600 */
[----:B-1----:R-:W1:Y:S01]  /*1440*/  LDC.64 R2, c[0x0][0x380] ;  /* 0x0000e000ff027b82 */ /* 0x002e620000000a00 */
[----:B------:R-:W3:Y:S01]  /*1450*/  LDS R5, [R10+0x480] ;  /* 0x000480000a057984 */ /* 0x000ee20000000800 */
[----:B--2---:R-:W-:-:S05]  /*1460*/  IMAD R0, R7, UR6, R0 ;  /* 0x0000000607007c24 */ /* 0x004fca000f8e0200 */
[----:B------:R-:W-:-:S05]  /*1470*/  LEA R7, R0, UR7, 0x6 ;  /* 0x0000000700077c11 */ /* 0x000fca000f8e30ff */
[----:B-1----:R-:W-:-:S05]  /*1480*/  IMAD.WIDE.U32 R2, R7, 0x4, R2 ;  /* 0x0000000407027825 */ /* 0x002fca00078e0002 */
[----:B---3--:R-:W-:Y:S01]  /*1490*/  STG.E desc[UR4][R2.64], R5 ;  /* 0x0000000502007986 */ /* 0x008fe2000c101904 */
[----:B------:R-:W-:Y:S05]  /*14a0*/  EXIT ;  /* 0x000000000000794d */ /* 0x000fea0003800000 */
.L_x_117:
        /* <DEDUP_REMOVED lines=13> */
.L_x_246:


//--------------------- .text.cudaComputeLPCLattice --------------------------
	.section	.text.cudaComputeLPCLattice,"ax",@progbits
	.align	128
        .global         cudaComputeLPCLattice
        .type           cudaComputeLPCLattice,@function
        .size           cudaComputeLPCLattice,(.L_x_234 - cudaComputeLPCLattice)
        .other          cudaComputeLPCLattice,@"STO_CUDA_ENTRY STV_DEFAULT"
cudaComputeLPCLattice:
.text.cudaComputeLPCLattice:
[----:B------:R-:W-:Y:S01]  /*0000*/  LDC R1, c[0x0][0x37c] ;  /* 0x0000df00ff017b82 */ /* 0x000fe20000000800 */
[----:B------:R-:W0:Y:S01]  /*0010*/  S2R R4, SR_TID.X ;  /* 0x0000000000047919 */ /* 0x000e220000002100 */
[----:B------:R-:W1:Y:S01]  /*0020*/  LDCU.64 UR10, c[0x0][0x358] ;  /* 0x00006b00ff0a77ac */ /* 0x000e620008000a00 */
[----:B0-----:R-:W-:-:S13]  /*0030*/  ISETP.GT.U32.AND P0, PT, R4, 0x2f, PT ;  /* 0x0000002f0400780c */ /* 0x001fda0003f04070 */
[----:B------:R-:W0:Y:S01]  /*0040*/  @!P0 S2R R5, SR_CTAID.Y ;  /* 0x0000000000058919 */ /* 0x000e220000002600 */
[----:B------:R-:W0:Y:S08]  /*0050*/  @!P0 LDC R0, c[0x0][0x388] ;  /* 0x0000e200ff008b82 */ /* 0x000e300000000800 */
[----:B------:R-:W2:Y:S01]  /*0060*/  @!P0 LDC.64 R2, c[0x0][0x380] ;  /* 0x0000e000ff028b82 */ /* 0x000ea20000000a00 */
[----:B0-----:R-:W-:-:S04]  /*0070*/  @!P0 IMAD R5, R5, R0, RZ ;  /* 0x0000000005058224 */ /* 0x001fc800078e02ff */
[----:B--2---:R-:W-:-:S04]  /*0080*/  @!P0 IMAD.WIDE.U32 R2, R5, 0xc0, R2 ;  /* 0x000000c005028825 */ /* 0x004fc800078e0002 */
[----:B------:R-:W-:-:S06]  /*0090*/  @!P0 IMAD.WIDE.U32 R2, R4, 0x4, R2 ;  /* 0x0000000404028825 */ /* 0x000fcc00078e0002 */
[----:B-1----:R-:W2:Y:S01]  /*00a0*/  @!P0 LDG.E R3, desc[UR10][R2.64] ;  /* 0x0000000a02038981 */ /* 0x002ea2000c1e1900 */
[----:B------:R-:W0:Y:S01]  /*00b0*/  S2UR UR5, SR_CgaCtaId ;  /* 0x00000000000579c3 */ /* 0x000e220000008800 */
[----:B------:R-:W-:Y:S02]  /*00c0*/  UMOV UR4, 0x400 ;  /* 0x0000040000047882 */ /* 0x000fe40000000000 */
[----:B0-----:R-:W-:-:S06]  /*00d0*/  ULEA UR4, UR5, UR4, 0x18 ;  /* 0x0000000405047291 */ /* 0x001fcc000f8ec0ff */
[----:B------:R-:W-:-:S05]  /*00e0*/  LEA R0, R4, UR4, 0x2 ;  /* 0x0000000404007c11 */ /* 0x000fca000f8e10ff */
[----:B--2---:R-:W-:Y:S01]  /*00f0*/  @!P0 STS [R0], R3 ;  /* 0x0000000300008388 */ /* 0x004fe20000000800 */
[----:B------:R-:W-:Y:S06]  /*0100*/  BAR.SYNC.DEFER_BLOCKING 0x0 ;  /* 0x0000000000007b1d */ /* 0x000fec0000010000 */
[----:B------:R-:W0:Y:S02]  /*0110*/  LDS R5, [UR4+0x1c] ;  /* 0x00001c04ff057984 */ /* 0x000e240008000800 */
[C---:B0-----:R-:W-:Y:S01]  /*0120*/  ISETP.GE.U32.AND P0, PT, R4.reuse, R5, PT ;  /* 0x000000050400720c */ /* 0x041fe20003f06070 */
[----:B------:R-:W-:-:S12]  /*0130*/  VIADD R5, R4, 0x100 ;  /* 0x0000010004057836 */ /* 0x000fd80000000000 */
[----:B------:R-:W0:Y:S04]  /*0140*/  @!P0 LDS R11, [UR4+0x4] ;  /* 0x00000404ff0b8984 */ /* 0x000e280008000800 */
[----:B------:R-:W1:Y:S01]  /*0150*/  LDS R6, [UR4+0x1c] ;  /* 0x00001c04ff067984 */ /* 0x000e620008000800 */
[----:B0-----:R-:W-:Y:S01]  /*0160*/  @!P0 IMAD.IADD R11, R11, 0x1, R4 ;  /* 0x000000010b0b8824 */ /* 0x001fe200078e0204 */
[----:B-1----:R-:W-:Y:S02]  /*0170*/  ISETP.GE.U32.AND P1, PT, R5, R6, PT ;  /* 0x000000060500720c */ /* 0x002fe40003f26070 */
[----:B------:R-:W0:Y:S11]  /*0180*/  @!P0 LDC.64 R6, c[0x0][0x390] ;  /* 0x0000e400ff068b82 */ /* 0x000e360000000a00 */
[----:B------:R-:W1:Y:S01]  /*0190*/  @!P1 LDS R2, [UR4+0x4] ;  /* 0x00000404ff029984 */ /* 0x000e620008000800 */
[----:B------:R-:W2:Y:S01]  /*01a0*/  @!P1 LDC.64 R8, c[0x0][0x390] ;  /* 0x0000e400ff089b82 */ /* 0x000ea20000000a00 */
[----:B0-----:R-:W-:-:S04]  /*01b0*/  @!P0 IMAD.WIDE.U32 R6, R11, 0x4, R6 ;  /* 0x000000040b068825 */ /* 0x001fc800078e0006 */
[----:B-1----:R-:W-:-:S04]  /*01c0*/  @!P1 IMAD.IADD R3, R5, 0x1, R2 ;  /* 0x0000000105039824 */ /* 0x002fc800078e0202 */
[----:B--2---:R-:W-:Y:S01]  /*01d0*/  @!P1 IMAD.WIDE.U32 R8, R3, 0x4, R8 ;  /* 0x0000000403089825 */ /* 0x004fe200078e0008 */
[----:B------:R-:W-:-:S06]  /*01e0*/  CS2R R2, SRZ ;  /* 0x0000000000027805 */ /* 0x000fcc000001ff00 */
[----:B------:R-:W2:Y:S04]  /*01f0*/  @!P0 LDG.E R2, desc[UR10][R6.64] ;  /* 0x0000000a06028981 */ /* 0x000ea8000c1e1900 */
[----:B------:R-:W2:Y:S01]  /*0200*/  @!P1 LDG.E R3, desc[UR10][R8.64] ;  /* 0x0000000a08039981 */ /* 0x000ea2000c1e1900 */
[C---:B------:R-:W-:Y:S01]  /*0210*/  ISETP.GT.U32.AND P3, PT, R4.reuse, 0x7f, PT ;  /* 0x0000007f0400780c */ /* 0x040fe20003f64070 */
[----:B------:R-:W-:Y:S01]  /*0220*/  BSSY.RECONVERGENT B0, `(.L_x_118) ;  /* 0x0000033000007945 */ /* 0x000fe20003800200 */
[C---:B------:R-:W-:Y:S02]  /*0230*/  ISETP.GT.U32.AND P2, PT, R4.reuse, 0x3f, PT ;  /* 0x0000003f0400780c */ /* 0x040fe40003f44070 */
[----:B------:R-:W-:Y:S02]  /*0240*/  ISETP.GT.U32.AND P1, PT, R4, 0x1f, PT ;  /* 0x0000001f0400780c */ /* 0x000fe40003f24070 */
[----:B------:R-:W-:-:S02]  /*0250*/  PLOP3.LUT P0, PT, PT, PT, PT, 0x8, 0x80 ;  /* 0x000000000080781c */ /* 0x000fc40003f0e170 */
[----:B--2---:R-:W-:-:S05]  /*0260*/  LOP3.LUT R11, R3, R2, RZ, 0xfc, !PT ;  /* 0x00000002030b7212 */ /* 0x004fca00078efcff */
[----:B------:R-:W-:Y:S01]  /*0270*/  STS [R0+0xec0], R11 ;  /* 0x000ec00b00007388 */ /* 0x000fe20000000800 */
[----:B------:R-:W-:Y:S06]  /*0280*/  BAR.SYNC.DEFER_BLOCKING 0x0 ;  /* 0x0000000000007b1d */ /* 0x000fec0000010000 */
[----:B------:R-:W-:Y:S04]  /*0290*/  @!P3 LDS R10, [R0+0x10c0] ;  /* 0x0010c000000ab984 */ /* 0x000fe80000000800 */
[----:B------:R-:W0:Y:S02]  /*02a0*/  @!P3 LDS R13, [R0+0xec0] ;  /* 0x000ec000000db984 */ /* 0x000e240000000800 */
[----:B0-----:R-:W-:-:S05]  /*02b0*/  @!P3 LOP3.LUT R13, R13, R10, RZ, 0xfc, !PT ;  /* 0x0000000a0d0db212 */ /* 0x001fca00078efcff */
[----:B------:R-:W-:Y:S01]  /*02c0*/  @!P3 STS [R0+0xec0], R13 ;  /* 0x000ec00d0000b388 */ /* 0x000fe20000000800 */
        /* <DEDUP_REMOVED lines=9> */
[----:B------:R0:W-:Y:S01]  /*0360*/  @!P1 STS [R0+0xec0], R9 ;  /* 0x000ec00900009388 */ /* 0x0001e20000000800 */
[----:B------:R-:W-:Y:S06]  /*0370*/  BAR.SYNC.DEFER_BLOCKING 0x0 ;  /* 0x0000000000007b1d */ /* 0x000fec0000010000 */
[----:B------:R-:W-:Y:S05]  /*0380*/  @P1 BRA `(.L_x_119) ;  /* 0x0000000000701947 */ /* 0x000fea0003800000 */
[----:B------:R-:W-:Y:S01]  /*0390*/  LDS R6, [R0+0xf00] ;  /* 0x000f000000067984 */ /* 0x000fe20000000800 */
[----:B------:R-:W-:-:S03]  /*03a0*/  ISETP.NE.AND P4, PT, R4, RZ, PT ;  /* 0x000000ff0400720c */ /* 0x000fc60003f85270 */
[----:B------:R-:W1:Y:S02]  /*03b0*/  LDS R7, [R0+0xec0] ;  /* 0x000ec00000077984 */ /* 0x000e640000000800 */
[----:B-1----:R-:W-:-:S05]  /*03c0*/  LOP3.LUT R7, R7, R6, RZ, 0xfc, !PT ;  /* 0x0000000607077212 */ /* 0x002fca00078efcff */
[----:B------:R-:W-:Y:S04]  /*03d0*/  STS [R0+0xec0], R7 ;  /* 0x000ec00700007388 */ /* 0x000fe80000000800 */
[----:B------:R-:W-:Y:S04]  /*03e0*/  LDS R6, [R0+0xee0] ;  /* 0x000ee00000067984 */ /* 0x000fe80000000800 */
[----:B0-----:R-:W0:Y:S02]  /*03f0*/  LDS R9, [R0+0xec0] ;  /* 0x000ec00000097984 */ /* 0x001e240000000800 */
[----:B0-----:R-:W-:-:S05]  /*0400*/  LOP3.LUT R9, R9, R6, RZ, 0xfc, !PT ;  /* 0x0000000609097212 */ /* 0x001fca00078efcff */
[----:B------:R-:W-:Y:S04]  /*0410*/  STS [R0+0xec0], R9 ;  /* 0x000ec00900007388 */ /* 0x000fe80000000800 */
[----:B------:R-:W-:Y:S04]  /*0420*/  LDS R6, [R0+0xed0] ;  /* 0x000ed00000067984 */ /* 0x000fe80000000800 */
[----:B------:R-:W0:Y:S02]  /*0430*/  LDS R11, [R0+0xec0] ;  /* 0x000ec000000b7984 */ /* 0x000e240000000800 */
        /* <DEDUP_REMOVED lines=9> */
[----:B------:R1:W-:Y:S01]  /*04d0*/  STS [R0+0xec0], R7 ;  /* 0x000ec00700007388 */ /* 0x0003e20000000800 */
[----:B------:R-:W-:Y:S05]  /*04e0*/  @P4 BRA `(.L_x_119) ;  /* 0x0000000000184947 */ /* 0x000fea0003800000 */
[----:B------:R-:W0:Y:S01]  /*04f0*/  LDS R6, [UR4+0xec0] ;  /* 0x000ec004ff067984 */ /* 0x000e220008000800 */
[----:B------:R-:W-:Y:S01]  /*0500*/  PLOP3.LUT P0, PT, PT, PT, PT, 0x80, 0x8 ;  /* 0x000000000008781c */ /* 0x000fe20003f0f070 */
[----:B0-----:R-:W1:Y:S08]  /*0510*/  BREV R6, R6 ;  /* 0x0000000600067301 */ /* 0x001e700000000000 */
[----:B-1----:R-:W0:Y:S02]  /*0520*/  FLO.U32.SH R7, R6 ;  /* 0x0000000600077300 */ /* 0x002e2400000e0400 */
[----:B0-----:R-:W-:-:S05]  /*0530*/  VIMNMX R7, PT, PT, RZ, R7, !PT ;  /* 0x00000007ff077248 */ /* 0x001fca0007fe0100 */
[----:B------:R2:W-:Y:S02]  /*0540*/  STS [UR4+0x2c], R7 ;  /* 0x00002c07ff007988 */ /* 0x0005e40008000804 */
.L_x_119:
[----:B------:R-:W-:Y:S05]  /*0550*/  BSYNC.RECONVERGENT B0 ;  /* 0x0000000000007941 */ /* 0x000fea0003800200 */
.L_x_118:
[----:B------:R-:W3:Y:S01]  /*0560*/  LDCU UR5, c[0x0][0x388] ;  /* 0x00007100ff0577ac */ /* 0x000ee20008000800 */
[----:B------:R-:W-:Y:S01]  /*0570*/  SHF.R.S32.HI R8, RZ, 0x1f, R3 ;  /* 0x0000001fff087819 */ /* 0x000fe20000011403 */
[----:B------:R-:W-:Y:S01]  /*0580*/  BSSY.RECONVERGENT B0, `(.L_x_120) ;  /* 0x0000032000007945 */ /* 0x000fe20003800200 */
[----:B------:R-:W-:Y:S02]  /*0590*/  SHF.R.S32.HI R13, RZ, 0x1f, R2 ;  /* 0x0000001fff0d7819 */ /* 0x000fe40000011402 */
[----:B------:R-:W-:-:S04]  /*05a0*/  LOP3.LUT R8, R8, R3, RZ, 0x3c, !PT ;  /* 0x0000000308087212 */ /* 0x000fc800078e3cff */
[----:B------:R-:W-:Y:S01]  /*05b0*/  LOP3.LUT R13, R8, R13, R2, 0xf6, !PT ;  /* 0x0000000d080d7212 */ /* 0x000fe200078ef602 */
[----:B------:R-:W-:Y:S01]  /*05c0*/  BAR.SYNC.DEFER_BLOCKING 0x0 ;  /* 0x0000000000007b1d */ /* 0x000fe20000010000 */
[----:B---3--:R-:W-:-:S13]  /*05d0*/  ISETP.GE.U32.AND P4, PT, R4, UR5, PT ;  /* 0x0000000504007c0c */ /* 0x008fda000bf86070 */
[----:B------:R-:W3:Y:S01]  /*05e0*/  @!P4 S2R R11, SR_CTAID.Y ;  /* 0x00000000000bc919 */ /* 0x000ee20000002600 */
[----:B-12---:R-:W1:Y:S01]  /*05f0*/  @!P4 LDC.64 R6, c[0x0][0x380] ;  /* 0x0000e000ff06cb82 */ /* 0x006e620000000a00 */
[----:B0-----:R-:W0:Y:S04]  /*0600*/  @!P4 LDS R9, [UR4+0x2c] ;  /* 0x00002c04ff09c984 */ /* 0x001e280008000800 */
[----:B------:R-:W-:Y:S01]  /*0610*/  STS [R0+0xec0], R13 ;  /* 0x000ec00d00007388 */ /* 0x000fe20000000800 */
[----:B---3--:R-:W-:-:S04]  /*0620*/  @!P4 IMAD R11, R11, UR5, R4 ;  /* 0x000000050b0bcc24 */ /* 0x008fc8000f8e0204 */
[----:B-1----:R-:W-:-:S05]  /*0630*/  @!P4 IMAD.WIDE.U32 R6, R11, 0xc0, R6 ;  /* 0x000000c00b06c825 */ /* 0x002fca00078e0006 */
[----:B0-----:R-:W-:Y:S01]  /*0640*/  @!P4 STG.E desc[UR10][R6.64+0x2c], R9 ;  /* 0x00002c090600c986 */ /* 0x001fe2000c10190a */
        /* <DEDUP_REMOVED lines=36> */
[----:B------:R1:W-:Y:S02]  /*0890*/  STS [R0+0xec0], R7 ;  /* 0x000ec00700007388 */ /* 0x0003e40000000800 */
.L_x_121:
[----:B------:R-:W-:Y:S05]  /*08a0*/  BSYNC.RECONVERGENT B0 ;  /* 0x0000000000007941 */ /* 0x000fea0003800200 */
.L_x_120:
[----:B------:R-:W-:Y:S04]  /*08b0*/  BSSY.RECONVERGENT B0, `(.L_x_122) ;  /* 0x0000008000007945 */ /* 0x000fe80003800200 */
[----:B------:R-:W-:Y:S05]  /*08c0*/  @!P0 BRA `(.L_x_123) ;  /* 0x0000000000188947 */ /* 0x000fea0003800000 */
[----:B------:R-:W2:Y:S04]  /*08d0*/  LDS R6, [UR4+0xec0] ;  /* 0x000ec004ff067984 */ /* 0x000ea80008000800 */
[----:B01----:R-:W0:Y:S01]  /*08e0*/  LDS R7, [UR4+0x2c] ;  /* 0x00002c04ff077984 */ /* 0x003e220008000800 */
[----:B--2---:R-:W0:Y:S02]  /*08f0*/  FLO.U32 R6, R6 ;  /* 0x0000000600067300 */ /* 0x004e2400000e0000 */
[----:B0-----:R-:W-:-:S04]  /*0900*/  IADD3 R7, PT, PT, R7, 0x1f, -R6 ;  /* 0x0000001f07077810 */ /* 0x001fc80007ffe806 */
[----:B------:R-:W-:-:S05]  /*0910*/  IADD3 R7, PT, PT, -R7, 0x20, RZ ;  /* 0x0000002007077810 */ /* 0x000fca0007ffe1ff */
[----:B------:R2:W-:Y:S02]  /*0920*/  STS [UR4+0x30], R7 ;  /* 0x00003007ff007988 */ /* 0x0005e40008000804 */
.L_x_123:
[----:B------:R-:W-:Y:S05]  /*0930*/  BSYNC.RECONVERGENT B0 ;  /* 0x0000000000007941 */ /* 0x000fea0003800200 */
.L_x_122:
[----:B------:R-:W-:Y:S06]  /*0940*/  BAR.SYNC.DEFER_BLOCKING 0x0 ;  /* 0x0000000000007b1d */ /* 0x000fec0000010000 */
[----:B------:R-:W3:Y:S01]  /*0950*/  LDCU UR5, c[0x0][0x39c] ;  /* 0x00007380ff0577ac */ /* 0x000ee20008000800 */
[----:B012---:R-:W0:Y:S01]  /*0960*/  LDS R7, [UR4+0x2c] ;  /* 0x00002c04ff077984 */ /* 0x007e220008000800 */
[----:B---3--:R-:W-:-:S03]  /*0970*/  UISETP.GE.AND UP0, UPT, UR5, 0x1, UPT ;  /* 0x000000010500788c */ /* 0x008fc6000bf06270 */
[----:B------:R-:W1:Y:S01]  /*0980*/  LDS R6, [UR4+0x2c] ;  /* 0x00002c04ff067984 */ /* 0x000e620008000800 */
[----:B0-----:R-:W-:Y:S02]  /*0990*/  SHF.R.S32.HI R7, RZ, R7, R2 ;  /* 0x00000007ff077219 */ /* 0x001fe40000011402 */
[----:B-1----:R-:W-:Y:S02]  /*09a0*/  SHF.R.S32.HI R6, RZ, R6, R3 ;  /* 0x00000006ff067219 */ /* 0x002fe40000011403 */
[----:B------:R-:W-:Y:S02]  /*09b0*/  I2FP.F32.S32 R3, R7 ;  /* 0x0000000700037245 */ /* 0x000fe40000201400 */
[----:B------:R-:W-:-:S03]  /*09c0*/  I2FP.F32.S32 R9, R6 ;  /* 0x0000000600097245 */ /* 0x000fc60000201400 */
[----:B------:R0:W-:Y:S04]  /*09d0*/  STS [R0+0xc0], R3 ;  /* 0x0000c00300007388 */ /* 0x0001e80000000800 */
[----:B------:R0:W-:Y:S01]  /*09e0*/  STS [R0+0x4c0], R9 ;  /* 0x0004c00900007388 */ /* 0x0001e20000000800 */
[----:B------:R-:W-:Y:S06]  /*09f0*/  BAR.SYNC.DEFER_BLOCKING 0x0 ;  /* 0x0000000000007b1d */ /* 0x000fec0000010000 */
[----:B------:R-:W-:Y:S05]  /*0a00*/  BRA.U !UP0, `(.L_x_124) ;  /* 0x0000000908c07547 */ /* 0x000fea000b800000 */
[----:B------:R-:W-:Y:S01]  /*0a10*/  IMAD.MOV.U32 R2, RZ, RZ, R7 ;  /* 0x000000ffff027224 */ /* 0x000fe200078e0007 */
[----:B------:R-:W1:Y:S01]  /*0a20*/  LDCU UR6, c[0x0][0x39c] ;  /* 0x00007380ff0677ac */ /* 0x000e620008000800 */
[----:B0-----:R-:W-:Y:S02]  /*0a30*/  IMAD.MOV.U32 R3, RZ, RZ, R6 ;  /* 0x000000ffff037224 */ /* 0x001fe400078e0006 */
[----:B------:R-:W-:-:S07]  /*0a40*/  IMAD.MOV.U32 R7, RZ, RZ, 0x1 ;  /* 0x00000001ff077424 */ /* 0x000fce00078e00ff */
.L_x_130:
[----:B------:R-:W0:Y:S01]  /*0a50*/  S2R R9, SR_CgaCtaId ;  /* 0x0000000000097919 */ /* 0x000e220000008800 */
[----:B------:R-:W-:Y:S01]  /*0a60*/  MOV R6, 0x400 ;  /* 0x0000040000067802 */ /* 0x000fe20000000f00 */
[----:B------:R-:W-:Y:S01]  /*0a70*/  IMAD R8, R7, 0x4, R0 ;  /* 0x0000000407087824 */ /* 0x000fe200078e0200 */
[----:B------:R-:W-:Y:S02]  /*0a80*/  BSSY.RECONVERGENT B0, `(.L_x_125) ;  /* 0x0000049000007945 */ /* 0x000fe40003800200 */
[----:B0-----:R-:W-:Y:S01]  /*0a90*/  LEA R6, R9, R6, 0x18 ;  /* 0x0000000609067211 */ /* 0x001fe200078ec0ff */
[----:B------:R-:W-:-:S04]  /*0aa0*/  IMAD.IADD R9, R4, 0x1, R7 ;  /* 0x0000000104097824 */ /* 0x000fc800078e0207 */
[----:B------:R-:W0:Y:S01]  /*0ab0*/  LDS R10, [R6+0x1c] ;  /* 0x00001c00060a7984 */ /* 0x000e220000000800 */
[----:B------:R-:W-:-:S03]  /*0ac0*/  VIADD R12, R9, 0x100 ;  /* 0x00000100090c7836 */ /* 0x000fc60000000000 */
[----:B------:R-:W-:Y:S04]  /*0ad0*/  LDS R11, [R8+0xc0] ;  /* 0x0000c000080b7984 */ /* 0x000fe80000000800 */
[----:B------:R-:W2:Y:S04]  /*0ae0*/  LDS R13, [R6+0x1c] ;  /* 0x00001c00060d7984 */ /* 0x000ea80000000800 */
[----:B------:R-:W-:Y:S04]  /*0af0*/  LDS R14, [R8+0x4c0] ;  /* 0x0004c000080e7984 */ /* 0x000fe80000000800 */
[----:B------:R-:W3:Y:S04]  /*0b00*/  LDS R16, [R6+0x1c] ;  /* 0x00001c0006107984 */ /* 0x000ee80000000800 */
[----:B----4-:R-:W4:Y:S01]  /*0b10*/  LDS R15, [R6+0x1c] ;  /* 0x00001c00060f7984 */ /* 0x010f220000000800 */
[----:B0-----:R-:W-:-:S04]  /*0b20*/  ISETP.GE.U32.AND P1, PT, R9, R10, PT ;  /* 0x0000000a0900720c */ /* 0x001fc80003f26070 */
[----:B------:R-:W-:Y:S02]  /*0b30*/  FSEL R10, RZ, 1, P1 ;  /* 0x3f800000ff0a7808 */ /* 0x000fe40000800000 */
[----:B------:R-:W-:Y:S02]  /*0b40*/  ISETP.GT.U32.AND P1, PT, R4, 0x7f, PT ;  /* 0x0000007f0400780c */ /* 0x000fe40003f24070 */
[----:B--2---:R-:W-:Y:S01]  /*0b50*/  ISETP.GE.U32.AND P2, PT, R12, R13, PT ;  /* 0x0000000d0c00720c */ /* 0x004fe20003f46070 */
[----:B------:R-:W-:Y:S01]  /*0b60*/  FMUL R10, R10, R11 ;  /* 0x0000000b0a0a7220 */ /* 0x000fe20000400000 */
[----:B---3--:R-:W-:Y:S02]  /*0b70*/  ISETP.GE.U32.AND P3, PT, R9, R16, PT ;  /* 0x000000100900720c */ /* 0x008fe40003f66070 */
[----:B------:R-:W-:Y:S02]  /*0b80*/  FSEL R9, RZ, 1, P2 ;  /* 0x3f800000ff097808 */ /* 0x000fe40001000000 */
[----:B----4-:R-:W-:-:S02]  /*0b90*/  ISETP.GE.U32.AND P2, PT, R12, R15, PT ;  /* 0x0000000f0c00720c */ /* 0x010fc40003f46070 */
[----:B------:R-:W-:Y:S01]  /*0ba0*/  SEL R2, R2, RZ, !P3 ;  /* 0x000000ff02027207 */ /* 0x000fe20005800000 */
[----:B------:R-:W-:Y:S01]  /*0bb0*/  FMUL R9, R9, R14 ;  /* 0x0000000e09097220 */ /* 0x000fe20000400000 */
[----:B------:R-:W-:Y:S02]  /*0bc0*/  SEL R15, R3, RZ, !P2 ;  /* 0x000000ff030f7207 */ /* 0x000fe40005000000 */
[----:B------:R-:W-:Y:S01]  /*0bd0*/  ISETP.GT.U32.AND P2, PT, R4, 0x3f, PT ;  /* 0x0000003f0400780c */ /* 0x000fe20003f44070 */
[----:B------:R-:W-:Y:S02]  /*0be0*/  IMAD R12, R2, R2, RZ ;  /* 0x00000002020c7224 */ /* 0x000fe400078e02ff */
[----:B------:R-:W-:Y:S01]  /*0bf0*/  FMUL R3, R9, R9 ;  /* 0x0000000909037220 */ /* 0x000fe20000400000 */
[----:B------:R-:W-:Y:S01]  /*0c00*/  IMAD R11, R15, R15, RZ ;  /* 0x0000000f0f0b7224 */ /* 0x000fe200078e02ff */
[----:B------:R-:W-:Y:S02]  /*0c10*/  ISETP.GT.U32.AND P3, PT, R4, 0x1f, PT ;  /* 0x0000001f0400780c */ /* 0x000fe40003f64070 */
[----:B------:R-:W-:Y:S01]  /*0c20*/  I2FP.F32.U32 R12, R12 ;  /* 0x0000000c000c7245 */ /* 0x000fe20000201000 */
[----:B------:R-:W-:Y:S01]  /*0c30*/  FFMA R3, R10, R10, R3 ;  /* 0x0000000a0a037223 */ /* 0x000fe20000000003 */
[----:B------:R-:W-:-:S03]  /*0c40*/  I2FP.F32.U32 R14, R11 ;  /* 0x0000000b000e7245 */ /* 0x000fc60000201000 */
[----:B------:R-:W-:-:S04]  /*0c50*/  FADD R3, R3, R12 ;  /* 0x0000000c03037221 */ /* 0x000fc80000000000 */
[----:B------:R-:W-:-:S05]  /*0c60*/  FADD R3, R3, R14 ;  /* 0x0000000e03037221 */ /* 0x000fca0000000000 */
[----:B------:R-:W-:Y:S01]  /*0c70*/  STS [R0+0xec0], R3 ;  /* 0x000ec00300007388 */ /* 0x000fe20000000800 */
[----:B------:R-:W-:Y:S06]  /*0c80*/  BAR.SYNC.DEFER_BLOCKING 0x0 ;  /* 0x0000000000007b1d */ /* 0x000fec0000010000 */
[----:B------:R-:W-:Y:S04]  /*0c90*/  @!P1 LDS R11, [R0+0x10c0] ;  /* 0x0010c000000b9984 */ /* 0x000fe80000000800 */
[----:B------:R-:W0:Y:S02]  /*0ca0*/  @!P1 LDS R12, [R0+0xec0] ;  /* 0x000ec000000c9984 */ /* 0x000e240000000800 */
[----:B0-----:R-:W-:-:S05]  /*0cb0*/  @!P1 FADD R11, R11, R12 ;  /* 0x0000000c0b0b9221 */ /* 0x001fca0000000000 */
[----:B------:R0:W-:Y:S01]  /*0cc0*/  @!P1 STS [R0+0xec0], R11 ;  /* 0x000ec00b00009388 */ /* 0x0001e20000000800 */
[----:B------:R-:W-:Y:S01]  /*0cd0*/  BAR.SYNC.DEFER_BLOCKING 0x0 ;  /* 0x0000000000007b1d */ /* 0x000fe20000010000 */
[----:B0-----:R-:W-:-:S05]  /*0ce0*/  I2FP.F32.S32 R11, R2 ;  /* 0x00000002000b7245 */ /* 0x001fca0000201400 */
[----:B------:R-:W-:Y:S04]  /*0cf0*/  @!P2 LDS R12, [R0+0xfc0] ;  /* 0x000fc000000ca984 */ /* 0x000fe80000000800 */
[----:B------:R-:W0:Y:S02]  /*0d00*/  @!P2 LDS R13, [R0+0xec0] ;  /* 0x000ec000000da984 */ /* 0x000e240000000800 */
[----:B0-----:R-:W-:Y:S01]  /*0d10*/  @!P2 FADD R13, R12, R13 ;  /* 0x0000000d0c0da221 */ /* 0x001fe20000000000 */
[----:B------:R-:W-:-:S04]  /*0d20*/  I2FP.F32.S32 R12, R15 ;  /* 0x0000000f000c7245 */ /* 0x000fc80000201400 */
[----:B------:R-:W-:Y:S01]  /*0d30*/  @!P2 STS [R0+0xec0], R13 ;  /* 0x000ec00d0000a388 */ /* 0x000fe20000000800 */
[----:B------:R-:W-:Y:S01]  /*0d40*/  FMUL R15, R9, R12 ;  /* 0x0000000c090f7220 */ /* 0x000fe20000400000 */
[----:B------:R-:W-:Y:S03]  /*0d50*/  BAR.SYNC.DEFER_BLOCKING 0x0 ;  /* 0x0000000000007b1d */ /* 0x000fe60000010000 */
[----:B------:R-:W-:-:S03]  /*0d60*/  FFMA R19, R10, R11, R15 ;  /* 0x0000000b0a137223 */ /* 0x000fc6000000000f */
[----:B------:R-:W-:Y:S04]  /*0d70*/  @!P3 LDS R3, [R0+0xf40] ;  /* 0x000f40000003b984 */ /* 0x000fe80000000800 */
[----:B------:R-:W0:Y:S02]  /*0d80*/  @!P3 LDS R14, [R0+0xec0] ;  /* 0x000ec000000eb984 */ /* 0x000e240000000800 */
[----:B0-----:R-:W-:-:S05]  /*0d90*/  @!P3 FADD R3, R3, R14 ;  /* 0x0000000e0303b221 */ /* 0x001fca0000000000 */
[----:B------:R0:W-:Y:S01]  /*0da0*/  @!P3 STS [R0+0xec0], R3 ;  /* 0x000ec0030000b388 */ /* 0x0001e20000000800 */
[----:B------:R-:W-:Y:S06]  /*0db0*/  BAR.SYNC.DEFER_BLOCKING 0x0 ;  /* 0x0000000000007b1d */ /* 0x000fec0000010000 */
[----:B------:R-:W-:Y:S05]  /*0dc0*/  @P3 BRA `(.L_x_126) ;  /* 0x0000000000503947 */ /* 0x000fea0003800000 */
[----:B------:R-:W-:Y:S04]  /*0dd0*/  LDS R2, [R0+0xf00] ;  /* 0x000f000000027984 */ /* 0x000fe80000000800 */
[----:B0-----:R-:W0:Y:S02]  /*0de0*/  LDS R3, [R0+0xec0] ;  /* 0x000ec00000037984 */ /* 0x001e240000000800 */
[----:B0-----:R-:W-:-:S05]  /*0df0*/  FADD R3, R2, R3 ;  /* 0x0000000302037221 */ /* 0x001fca0000000000 */
[----:B------:R-:W-:Y:S04]  /*0e00*/  STS [R0+0xec0], R3 ;  /* 0x000ec00300007388 */ /* 0x000fe80000000800 */
[----:B------:R-:W-:Y:S04]  /*0e10*/  LDS R2, [R0+0xee0] ;  /* 0x000ee00000027984 */ /* 0x000fe80000000800 */
[----:B------:R-:W0:Y:S02]  /*0e20*/  LDS R13, [R0+0xec0] ;  /* 0x000ec000000d7984 */ /* 0x000e240000000800 */
        /* <DEDUP_REMOVED lines=13> */
[----:B------:R2:W-:Y:S02]  /*0f00*/  STS [R0+0xec0], R3 ;  /* 0x000ec00300007388 */ /* 0x0005e40000000800 */
.L_x_126:
[----:B-1----:R-:W-:Y:S05]  /*0f10*/  BSYNC.RECONVERGENT B0 ;  /* 0x0000000000007941 */ /* 0x002fea0003800200 */
.L_x_125:
[----:B------:R-:W-:Y:S06]  /*0f20*/  BAR.SYNC.DEFER_BLOCKING 0x0 ;  /* 0x0000000000007b1d */ /* 0x000fec0000010000 */
[----:B------:R-:W-:Y:S01]  /*0f30*/  BSSY.RECONVERGENT B0, `(.L_x_127) ;  /* 0x0000029000007945 */ /* 0x000fe20003800200 */
[----:B0-2---:R-:W-:Y:S01]  /*0f40*/  LDS R3, [R6+0xec0] ;  /* 0x000ec00006037984 */ /* 0x005fe20000000800 */
[----:B------:R-:W-:Y:S06]  /*0f50*/  BAR.SYNC.DEFER_BLOCKING 0x0 ;  /* 0x0000000000007b1d */ /* 0x000fec0000010000 */
[----:B------:R-:W-:Y:S02]  /*0f60*/  STS [R0+0xec0], R19 ;  /* 0x000ec01300007388 */ /* 0x000fe40000000800 */
[----:B------:R-:W-:Y:S06]  /*0f70*/  BAR.SYNC.DEFER_BLOCKING 0x0 ;  /* 0x0000000000007b1d */ /* 0x000fec0000010000 */
[----:B------:R-:W-:Y:S04]  /*0f80*/  @!P1 LDS R2, [R0+0x10c0] ;  /* 0x0010c00000029984 */ /* 0x000fe80000000800 */
[----:B------:R-:W0:Y:S02]  /*0f90*/  @!P1 LDS R13, [R0+0xec0] ;  /* 0x000ec000000d9984 */ /* 0x000e240000000800 */
[----:B0-----:R-:W-:-:S05]  /*0fa0*/  @!P1 FADD R13, R2, R13 ;  /* 0x0000000d020d9221 */ /* 0x001fca0000000000 */
[----:B------:R-:W-:Y:S01]  /*0fb0*/  @!P1 STS [R0+0xec0], R13 ;  /* 0x000ec00d00009388 */ /* 0x000fe20000000800 */
        /* <DEDUP_REMOVED lines=9> */
[----:B------:R0:W-:Y:S01]  /*1050*/  @!P3 STS [R0+0xec0], R17 ;  /* 0x000ec0110000b388 */ /* 0x0001e20000000800 */
[----:B------:R-:W-:Y:S06]  /*1060*/  BAR.SYNC.DEFER_BLOCKING 0x0 ;  /* 0x0000000000007b1d */ /* 0x000fec0000010000 */
[----:B------:R-:W-:Y:S05]  /*1070*/  @P3 BRA `(.L_x_128) ;  /* 0x0000000000503947 */ /* 0x000fea0003800000 */
[----:B------:R-:W-:Y:S04]  /*1080*/  LDS R2, [R0+0xf00] ;  /* 0x000f000000027984 */ /* 0x000fe80000000800 */
[----:B------:R-:W1:Y:S02]  /*1090*/  LDS R13, [R0+0xec0] ;  /* 0x000ec000000d7984 */ /* 0x000e640000000800 */
[----:B-1----:R-:W-:-:S05]  /*10a0*/  FADD R13, R2, R13 ;  /* 0x0000000d020d7221 */ /* 0x002fca0000000000 */
[----:B------:R-:W-:Y:S04]  /*10b0*/  STS [R0+0xec0], R13 ;  /* 0x000ec00d00007388 */ /* 0x000fe80000000800 */
[----:B------:R-:W-:Y:S04]  /*10c0*/  LDS R2, [R0+0xee0] ;  /* 0x000ee00000027984 */ /* 0x000fe80000000800 */
[----:B------:R-:W1:Y:S02]  /*10d0*/  LDS R15, [R0+0xec0] ;  /* 0x000ec000000f7984 */ /* 0x000e640000000800 */
[----:B-1----:R-:W-:-:S05]  /*10e0*/  FADD R15, R2, R15 ;  /* 0x0000000f020f7221 */ /* 0x002fca0000000000 */
[----:B------:R-:W-:Y:S04]  /*10f0*/  STS [R0+0xec0], R15 ;  /* 0x000ec00f00007388 */ /* 0x000fe80000000800 */
        /* <DEDUP_REMOVED lines=12> */
.L_x_128:
[----:B------:R-:W-:Y:S05]  /*11c0*/  BSYNC.RECONVERGENT B0 ;  /* 0x0000000000007941 */ /* 0x000fea0003800200 */
.L_x_127:
[----:B------:R-:W-:Y:S01]  /*11d0*/  BAR.SYNC.DEFER_BLOCKING 0x0 ;  /* 0x0000000000007b1d */ /* 0x000fe20000010000 */
[----:B0-----:R-:W-:-:S05]  /*11e0*/  FMUL R17, R3, 0.5 ;  /* 0x3f00000003117820 */ /* 0x001fca0000400000 */
[----:B------:R-:W0:Y:S02]  /*11f0*/  MUFU.RCP R14, R17 ;  /* 0x00000011000e7308 */ /* 0x000e240000001000 */
[----:B0-----:R-:W-:Y:S01]  /*1200*/  FFMA R3, -R17, R14, 1 ;  /* 0x3f80000011037423 */ /* 0x001fe2000000010e */
[----:B------:R-:W0:Y:S03]  /*1210*/  LDS R2, [R6+0xec0] ;  /* 0x000ec00006027984 */ /* 0x000e260000000800 */
[----:B------:R-:W-:Y:S02]  /*1220*/  FFMA R3, R14, R3, R14 ;  /* 0x000000030e037223 */ /* 0x000fe4000000000e */
[----:B0-----:R-:W0:Y:S02]  /*1230*/  FCHK P1, R2, R17 ;  /* 0x0000001102007302 */ /* 0x001e240000020000 */
[----:B------:R-:W-:-:S04]  /*1240*/  FFMA R14, R2, R3, RZ ;  /* 0x00000003020e7223 */ /* 0x000fc800000000ff */
[----:B-1----:R-:W-:-:S04]  /*1250*/  FFMA R13, -R17, R14, R2 ;  /* 0x0000000e110d7223 */ /* 0x002fc80000000102 */
[----:B------:R-:W-:Y:S01]  /*1260*/  FFMA R3, R3, R13, R14 ;  /* 0x0000000d03037223 */ /* 0x000fe2000000000e */
[----:B0-----:R-:W-:Y:S06]  /*1270*/  @!P1 BRA `(.L_x_129) ;  /* 0x00000000000c9947 */ /* 0x001fec0003800000 */
[----:B------:R-:W-:-:S07]  /*1280*/  MOV R14, 0x12a0 ;  /* 0x000012a0000e7802 */ /* 0x000fce0000000f00 */
[----:B------:R-:W-:Y:S05]  /*1290*/  CALL.REL.NOINC `($__internal_0_$__cuda_sm3x_div_rn_noftz_f32_slowpath) ;  /* 0x0000002c00687944 */ /* 0x000fea0003c00000 */
[----:B------:R-:W-:-:S07]  /*12a0*/  IMAD.MOV.U32 R3, RZ, RZ, R2 ;  /* 0x000000ffff037224 */ /* 0x000fce00078e0002 */
.L_x_129:
[C---:B------:R-:W-:Y:S01]  /*12b0*/  VIADD R13, R7.reuse, 0xffffffff ;  /* 0xffffffff070d7836 */ /* 0x040fe20000000000 */
[----:B------:R-:W-:Y:S04]  /*12c0*/  BAR.SYNC.DEFER_BLOCKING 0x0 ;  /* 0x0000000000007b1d */ /* 0x000fe80000010000 */
[----:B------:R-:W-:Y:S01]  /*12d0*/  ISETP.GE.U32.AND P1, PT, R4, R13, PT ;  /* 0x0000000d0400720c */ /* 0x000fe20003f26070 */
[----:B------:R-:W-:-:S03]  /*12e0*/  IMAD R13, R7, 0x80, R6 ;  /* 0x00000080070d7824 */ /* 0x000fc600078e0206 */
[----:B------:R-:W0:Y:S01]  /*12f0*/  S2UR UR5, SR_CgaCtaId ;  /* 0x00000000000579c3 */ /* 0x000e220000008800 */
[----:B------:R-:W-:Y:S01]  /*1300*/  UMOV UR4, 0x400 ;  /* 0x0000040000047882 */ /* 0x000fe20000000000 */
[----:B------:R-:W-:-:S07]  /*1310*/  @P0 IMAD R14, R7, 0x4, R13 ;  /* 0x00000004070e0824 */ /* 0x000fce00078e020d */
[C---:B------:R-:W-:Y:S02]  /*1320*/  @!P1 IMAD.IADD R2, R7.reuse, 0x1, -R4 ;  /* 0x0000000107029824 */ /* 0x040fe400078e0a04 */
[--C-:B------:R-:W-:Y:S02]  /*1330*/  @!P1 IMAD R15, R4, 0x4, R13.reuse ;  /* 0x00000004040f9824 */ /* 0x100fe400078e020d */
[----:B------:R-:W-:Y:S02]  /*1340*/  @!P1 IMAD R16, R2, 0x4, R13 ;  /* 0x0000000402109824 */ /* 0x000fe400078e020d */
[----:B------:R-:W-:Y:S01]  /*1350*/  @!P1 IMAD R17, R7, 0x80, R0 ;  /* 0x0000008007119824 */ /* 0x000fe200078e0200 */
[----:B------:R-:W-:Y:S04]  /*1360*/  @P0 STS [R14+0x83c], R3 ;  /* 0x00083c030e000388 */ /* 0x000fe80000000800 */
[----:B------:R-:W-:Y:S01]  /*1370*/  @!P1 LDS R2, [R15+0x7c0] ;  /* 0x0007c0000f029984 */ /* 0x000fe20000000800 */
[----:B0-----:R-:W-:-:S03]  /*1380*/  ULEA UR4, UR5, UR4, 0x18 ;  /* 0x0000000405047291 */ /* 0x001fc6000f8ec0ff */
[----:B------:R-:W0:Y:S01]  /*1390*/  @!P1 LDS R13, [R16+0x7b8] ;  /* 0x0007b800100d9984 */ /* 0x000e220000000800 */
[----:B------:R-:W-:Y:S01]  /*13a0*/  UMOV UR5, UR6 ;  /* 0x0000000600057c82 */ /* 0x000fe20008000000 */
[----:B0-----:R-:W-:-:S05]  /*13b0*/  @!P1 FFMA R2, R13, -R3, R2 ;  /* 0x800000030d029223 */ /* 0x001fca0000000002 */
[----:B------:R0:W-:Y:S04]  /*13c0*/  @!P1 STS [R17+0x840], R2 ;  /* 0x0008400211009388 */ /* 0x0001e80000000800 */
[----:B------:R-:W1:Y:S01]  /*13d0*/  LDS R6, [UR4+0x1c] ;  /* 0x00001c04ff067984 */ /* 0x000e620008000800 */
[----:B0-----:R-:W-:-:S06]  /*13e0*/  FFMA R2, -R10, R3, R11 ;  /* 0x000000030a027223 */ /* 0x001fcc000000010b */
[----:B------:R-:W2:Y:S01]  /*13f0*/  F2I.TRUNC.NTZ R2, R2 ;  /* 0x0000000200027305 */ /* 0x000ea2000020f100 */
[----:B-1----:R-:W-:-:S05]  /*1400*/  IMAD.IADD R13, R6, 0x1, -R7 ;  /* 0x00000001060d7824 */ /* 0x002fca00078e0a07 */
[----:B------:R-:W-:-:S13]  /*1410*/  ISETP.GE.U32.AND P1, PT, R4, R13, PT ;  /* 0x0000000d0400720c */ /* 0x000fda0003f26070 */
[----:B------:R-:W0:Y:S02]  /*1420*/  @!P1 LDS R6, [R8+0xc0] ;  /* 0x0000c00008069984 */ /* 0x000e240000000800 */
[----:B0-----:R-:W-:-:S05]  /*1430*/  @!P1 FFMA R13, R11, -R3, R6 ;  /* 0x800000030b0d9223 */ /* 0x001fca0000000006 */
[----:B------:R-:W-:Y:S04]  /*1440*/  @!P1 STS [R8+0xc0], R13 ;  /* 0x0000c00d08009388 */ /* 0x000fe80000000800 */
[----:B------:R-:W0:Y:S02]  /*1450*/  LDS R6, [UR4+0x1c] ;  /* 0x00001c04ff067984 */ /* 0x000e240008000800 */
[----:B0-----:R-:W-:-:S05]  /*1460*/  IMAD.IADD R6, R6, 0x1, -R7 ;  /* 0x0000000106067824 */ /* 0x001fca00078e0a07 */
[----:B------:R-:W-:-:S13]  /*1470*/  ISETP.GE.U32.AND P1, PT, R5, R6, PT ;  /* 0x000000060500720c */ /* 0x000fda0003f26070 */
[----:B------:R-:W0:Y:S02]  /*1480*/  @!P1 LDS R15, [R8+0x4c0] ;  /* 0x0004c000080f9984 */ /* 0x000e240000000800 */
[-C--:B0-----:R-:W-:Y:S01]  /*1490*/  @!P1 FFMA R15, R12, -R3.reuse, R15 ;  /* 0x800000030c0f9223 */ /* 0x081fe2000000000f */
[----:B------:R-:W-:-:S04]  /*14a0*/  FFMA R3, -R9, R3, R12 ;  /* 0x0000000309037223 */ /* 0x000fc8000000010c */
[----:B------:R3:W-:Y:S01]  /*14b0*/  @!P1 STS [R8+0x4c0], R15 ;  /* 0x0004c00f08009388 */ /* 0x0007e20000000800 */
[----:B------:R-:W-:Y:S01]  /*14c0*/  BAR.SYNC.DEFER_BLOCKING 0x0 ;  /* 0x0000000000007b1d */ /* 0x000fe20000010000 */
[C---:B------:R-:W-:Y:S01]  /*14d0*/  ISETP.NE.AND P1, PT, R7.reuse, UR5, PT ;  /* 0x0000000507007c0c */ /* 0x040fe2000bf25270 */
[----:B------:R-:W-:-:S04]  /*14e0*/  VIADD R7, R7, 0x1 ;  /* 0x0000000107077836 */ /* 0x000fc80000000000 */
[----:B------:R-:W4:Y:S08]  /*14f0*/  F2I.TRUNC.NTZ R3, R3 ;  /* 0x0000000300037305 */ /* 0x000f30000020f100 */
[----:B--23--:R-:W-:Y:S05]  /*1500*/  @P1 BRA `(.L_x_130) ;  /* 0xfffffff400501947 */ /* 0x00cfea000383ffff */
.L_x_124:
[----:B------:R-:W-:-:S04]  /*1510*/  SHF.R.U32.HI R5, RZ, 0x5, R4 ;  /* 0x00000005ff057819 */ /* 0x000fc80000011604 */
[----:B------:R-:W-:-:S13]  /*1520*/  ISETP.GE.AND P0, PT, R5, UR5, PT ;  /* 0x0000000505007c0c */ /* 0x000fda000bf06270 */
[----:B------:R-:W-:Y:S05]  /*1530*/  @P0 EXIT ;  /* 0x000000000000094d */ /* 0x000fea0003800000 */
[----:B------:R-:W1:Y:S01]  /*1540*/  LDC R7, c[0x0][0x398] ;  /* 0x0000e600ff077b82 */ /* 0x000e620000000800 */
[----:B------:R-:W2:Y:S07]  /*1550*/  LDCU UR7, c[0x0][0x388] ;  /* 0x00007100ff0777ac */ /* 0x000eae0008000800 */
[----:B------:R-:W2:Y:S01]  /*1560*/  S2UR UR6, SR_CTAID.Y ;  /* 0x00000000000679c3 */ /* 0x000ea20000002600 */
[----:B-1----:R-:W-:Y:S01]  /*1570*/  ISETP.GE.AND P0, PT, R7, 0x1, PT ;  /* 0x000000010700780c */ /* 0x002fe20003f06270 */
[----:B--2---:R-:W-:-:S12]  /*1580*/  UIMAD UR6, UR6, UR7, URZ ;  /* 0x00000007060672a4 */ /* 0x004fd8000f8e02ff */
[----:B------:R-:W-:Y:S05]  /*1590*/  @!P0 EXIT ;  /* 0x000000000000894d */ /* 0x000fea0003800000 */
[----:B------:R-:W1:Y:S01]  /*15a0*/  LDC.64 R14, c[0x0][0x380] ;  /* 0x0000e000ff0e7b82 */ /* 0x000e620000000a00 */
[C---:B------:R-:W-:Y:S01]  /*15b0*/  LOP3.LUT R2, R4.reuse, 0x1f, RZ, 0xc0, !PT ;  /* 0x0000001f04027812 */ /* 0x040fe200078ec0ff */
[----:B------:R-:W-:Y:S01]  /*15c0*/  ULEA UR7, UR5, UR6, 0x1 ;  /* 0x0000000605077291 */ /* 0x000fe2000f8e08ff */
[C---:B0---4-:R-:W-:Y:S01]  /*15d0*/  LOP3.LUT R3, R7.reuse, 0x7ffffffc, RZ, 0xc0, !PT ;  /* 0x7ffffffc07037812 */ /* 0x051fe200078ec0ff */
[----:B------:R-:W-:Y:S01]  /*15e0*/  UIMAD UR8, UR5, 0x3, UR6 ;  /* 0x00000003050878a4 */ /* 0x000fe2000f8e0206 */
[----:B------:R-:W-:Y:S02]  /*15f0*/  LOP3.LUT R6, R4, 0x3e0, RZ, 0xc0, !PT ;  /* 0x000003e004067812 */ /* 0x000fe400078ec0ff */
[----:B------:R-:W-:Y:S01]  /*1600*/  LOP3.LUT R4, R7, 0x3, RZ, 0xc0, !PT ;  /* 0x0000000307047812 */ /* 0x000fe200078ec0ff */
[----:B------:R-:W-:Y:S01]  /*1610*/  IMAD.MOV R7, RZ, RZ, -R3 ;  /* 0x000000ffff077224 */ /* 0x000fe200078e0a03 */
[----:B------:R-:W-:Y:S01]  /*1620*/  LEA R6, R6, UR4, 0x2 ;  /* 0x0000000406067c11 */ /* 0x000fe2000f8e10ff */
[----:B-1----:R-:W-:-:S07]  /*1630*/  IMAD.WIDE.U32 R14, R2, 0x4, R14 ;  /* 0x00000004020e7825 */ /* 0x002fce00078e000e */
.L_x_163:
[----:B0-----:R-:W0:Y:S01]  /*1640*/  S2UR UR5, SR_CgaCtaId ;  /* 0x00000000000579c3 */ /* 0x001e220000008800 */
[----:B-1----:R-:W1:Y:S01]  /*1650*/  LDCU UR9, c[0x0][0x398] ;  /* 0x00007300ff0977ac */ /* 0x002e620008000800 */
[----:B----4-:R-:W-:Y:S02]  /*1660*/  IMAD.IADD R10, R5, 0x1, -R2 ;  /* 0x00000001050a7824 */ /* 0x010fe400078e0a02 */
[----:B------:R-:W-:Y:S01]  /*1670*/  IMAD.MOV.U32 R11, RZ, RZ, RZ ;  /* 0x000000ffff0b7224 */ /* 0x000fe200078e00ff */
[----:B------:R-:W-:Y:S01]  /*1680*/  UMOV UR4, 0x400 ;  /* 0x0000040000047882 */ /* 0x000fe20000000000 */
[----:B-1----:R-:W-:Y:S02]  /*1690*/  UISETP.GE.U32.AND UP0, UPT, UR9, 0x4, UPT ;  /* 0x000000040900788c */ /* 0x002fe4000bf06070 */
[----:B0-----:R-:W-:-:S06]  /*16a0*/  ULEA UR4, UR5, UR4, 0x18 ;  /* 0x0000000405047291 */ /* 0x001fcc000f8ec0ff */
[----:B------:R-:W-:-:S04]  /*16b0*/  IMAD.U32 R8, RZ, RZ, UR4 ;  /* 0x00000004ff087e24 */ /* 0x000fc8000f8e00ff */
[----:B------:R-:W-:-:S04]  /*16c0*/  IMAD R9, R5, 0x80, R8 ;  /* 0x0000008005097824 */ /* 0x000fc800078e0208 */
[----:B---3--:R-:W-:-:S04]  /*16d0*/  VIADD R13, R9, 0x8c0 ;  /* 0x000008c0090d7836 */ /* 0x008fc80000000000 */
[--C-:B------:R-:W-:Y:S02]  /*16e0*/  IMAD R9, R10, 0x4, R13.reuse ;  /* 0x000000040a097824 */ /* 0x100fe400078e020d */
[----:B------:R-:W-:Y:S01]  /*16f0*/  IMAD R10, R2, 0x4, R13 ;  /* 0x00000004020a7824 */ /* 0x000fe200078e020d */
[----:B--2---:R-:W-:Y:S06]  /*1700*/  BRA.U !UP0, `(.L_x_131) ;  /* 0x0000001508c87547 */ /* 0x004fec000b800000 */
[----:B------:R-:W0:Y:S01]  /*1710*/  S2R R11, SR_CgaCtaId ;  /* 0x00000000000b7919 */ /* 0x000e220000008800 */
[----:B------:R-:W1:Y:S01]  /*1720*/  LDC R16, c[0x0][0x39c] ;  /* 0x0000e700ff107b82 */ /* 0x000e620000000800 */
[----:B------:R-:W-:Y:S01]  /*1730*/  MOV R8, 0x400 ;  /* 0x0000040000087802 */ /* 0x000fe20000000f00 */
[C---:B------:R-:W-:Y:S01]  /*1740*/  VIADD R12, R5.reuse, UR7 ;  /* 0x00000007050c7c36 */ /* 0x040fe20008000000 */
[C---:B------:R-:W-:Y:S01]  /*1750*/  ISETP.GE.U32.AND P1, PT, R5.reuse, R2, PT ;  /* 0x000000020500720c */ /* 0x040fe20003f26070 */
[C---:B------:R-:W-:Y:S02]  /*1760*/  VIADD R13, R5.reuse, UR8 ;  /* 0x00000008050d7c36 */ /* 0x040fe40008000000 */
[----:B------:R-:W-:Y:S02]  /*1770*/  IMAD.MOV.U32 R18, RZ, RZ, -0x4 ;  /* 0xfffffffcff127424 */ /* 0x000fe400078e00ff */
[----:B------:R-:W-:Y:S01]  /*1780*/  IMAD.MOV.U32 R19, RZ, RZ, R7 ;  /* 0x000000ffff137224 */ /* 0x000fe200078e0007 */
[----:B-1----:R-:W-:-:S02]  /*1790*/  IADD3 R21, PT, PT, R5, UR6, R16 ;  /* 0x0000000605157c10 */ /* 0x002fc4000fffe010 */
[----:B0-----:R-:W-:Y:S01]  /*17a0*/  LEA R8, R11, R8, 0x18 ;  /* 0x000000080b087211 */ /* 0x001fe200078ec0ff */
[----:B------:R-:W-:-:S07]  /*17b0*/  VIADD R11, R5, UR6 ;  /* 0x00000006050b7c36 */ /* 0x000fce0008000000 */
.L_x_148:
[----:B------:R-:W0:Y:S01]  /*17c0*/  @P1 LDS R17, [R10] ;  /* 0x000000000a111984 */ /* 0x000e220000000800 */
[----:B------:R-:W-:Y:S01]  /*17d0*/  IMAD.MOV.U32 R16, RZ, RZ, RZ ;  /* 0x000000ffff107224 */ /* 0x000fe200078e00ff */
[----:B------:R-:W-:Y:S01]  /*17e0*/  BSSY.RECONVERGENT B0, `(.L_x_132) ;  /* 0x0000030000007945 */ /* 0x000fe20003800200 */
[----:B0-----:R-:W-:-:S04]  /*17f0*/  @P1 FMUL R17, R17, 32768 ;  /* 0x4700000011111820 */ /* 0x001fc80000400000 */
[----:B------:R-:W0:Y:S02]  /*1800*/  @P1 F2I.NTZ R16, R17 ;  /* 0x0000001100101305 */ /* 0x000e240000203100 */
[----:B0-----:R-:W-:-:S04]  /*1810*/  SHF.R.S32.HI R23, RZ, 0x1f, R16 ;  /* 0x0000001fff177819 */ /* 0x001fc80000011410 */
[----:B------:R-:W-:-:S05]  /*1820*/  LOP3.LUT R23, R23, R16, RZ, 0x3c, !PT ;  /* 0x0000001017177212 */ /* 0x000fca00078e3cff */
        /* <DEDUP_REMOVED lines=19> */
[----:B0-----:R-:W-:Y:S01]  /*1960*/  LOP3.LUT R27, R25, R16, RZ, 0xfc, !PT ;  /* 0x00000010191b7212 */ /* 0x001fe200078efcff */
[----:B------:R-:W-:-:S04]  /*1970*/  IMAD.MOV.U32 R25, RZ, RZ, RZ ;  /* 0x000000ffff197224 */ /* 0x000fc800078e00ff */
[----:B------:R-:W-:Y:S04]  /*1980*/  STS [R0+0xec0], R27 ;  /* 0x000ec01b00007388 */ /* 0x000fe80000000800 */
[----:B------:R-:W0:Y:S04]  /*1990*/  LDS R16, [R8+0x30] ;  /* 0x0000300008107984 */ /* 0x000e280000000800 */
[----:B-1----:R-:W1:Y:S01]  /*19a0*/  LDS R20, [R6+0xec0] ;  /* 0x000ec00006147984 */ /* 0x002e620000000800 */
[----:B0-----:R-:W-:Y:S01]  /*19b0*/  VIMNMX R16, PT, PT, R16, 0xa, PT ;  /* 0x0000000a10107848 */ /* 0x001fe20003fe0100 */
[----:B-1----:R-:W0:Y:S03]  /*19c0*/  FLO.U32 R20, R20 ;  /* 0x0000001400147300 */ /* 0x002e2600000e0000 */
[----:B------:R-:W-:-:S04]  /*19d0*/  VIMNMX R17, PT, PT, R16, 0x3, !PT ;  /* 0x0000000310117848 */ /* 0x000fc80007fe0100 */
[----:B0-----:R-:W-:-:S04]  /*19e0*/  IADD3 R23, PT, PT, R17, 0x1f, -R20 ;  /* 0x0000001f11177810 */ /* 0x001fc80007ffe814 */
[----:B------:R-:W-:-:S04]  /*19f0*/  IADD3 R23, PT, PT, R18, -0xe, R23 ;  /* 0xfffffff212177810 */ /* 0x000fc80007ffe017 */
[----:B------:R-:W-:Y:S01]  /*1a00*/  VIMNMX.RELU R23, PT, PT, R23, 0xf, PT ;  /* 0x0000000f17177848 */ /* 0x000fe20003fe1100 */
[----:B------:R-:W-:Y:S06]  /*1a10*/  @!P1 BRA `(.L_x_133) ;  /* 0x0000000000309947 */ /* 0x000fec0003800000 */
[----:B------:R-:W0:Y:S01]  /*1a20*/  LDS R16, [R9] ;  /* 0x0000000009107984 */ /* 0x000e220000000800 */
[----:B------:R-:W-:Y:S01]  /*1a30*/  IMAD.MOV.U32 R20, RZ, RZ, 0x1 ;  /* 0x00000001ff147424 */ /* 0x000fe200078e00ff */
[----:B------:R-:W-:-:S04]  /*1a40*/  IADD3 R17, PT, PT, R17, 0x3, R18 ;  /* 0x0000000311117810 */ /* 0x000fc80007ffe012 */
[----:B------:R-:W-:-:S04]  /*1a50*/  SHF.L.U32 R20, R20, R23, RZ ;  /* 0x0000001714147219 */ /* 0x000fc800000006ff */
[----:B------:R-:W-:-:S05]  /*1a60*/  I2FP.F32.U32 R25, R20 ;  /* 0x0000001400197245 */ /* 0x000fca0000201000 */
[----:B0-----:R-:W-:Y:S01]  /*1a70*/  FMUL R20, R16, R25 ;  /* 0x0000001910147220 */ /* 0x001fe20000400000 */
[----:B------:R-:W-:-:S03]  /*1a80*/  IMAD.MOV.U32 R16, RZ, RZ, -0x1 ;  /* 0xffffffffff107424 */ /* 0x000fc600078e00ff */
[----:B------:R-:W0:Y:S02]  /*1a90*/  F2I.NTZ R25, R20 ;  /* 0x0000001400197305 */ /* 0x000e240000203100 */
[----:B------:R-:W-:-:S04]  /*1aa0*/  SHF.L.U32 R17, R16, R17, RZ ;  /* 0x0000001110117219 */ /* 0x000fc800000006ff */
[----:B------:R-:W-:-:S04]  /*1ab0*/  LOP3.LUT R16, RZ, R17, RZ, 0x33, !PT ;  /* 0x00000011ff107212 */ /* 0x000fc800078e33ff */
[----:B0-----:R-:W-:-:S04]  /*1ac0*/  VIMNMX R16, PT, PT, R16, R25, PT ;  /* 0x0000001910107248 */ /* 0x001fc80003fe0100 */
[----:B------:R-:W-:-:S07]  /*1ad0*/  VIMNMX R25, PT, PT, R17, R16, !PT ;  /* 0x0000001011197248 */ /* 0x000fce0007fe0100 */
.L_x_133:
[----:B------:R-:W-:Y:S05]  /*1ae0*/  BSYNC.RECONVERGENT B0 ;  /* 0x0000000000007941 */ /* 0x000fea0003800200 */
.L_x_132:
[----:B------:R-:W-:Y:S01]  /*1af0*/  SHF.R.S32.HI R16, RZ, 0x1f, R25 ;  /* 0x0000001fff107819 */ /* 0x000fe20000011419 */
[----:B------:R-:W-:Y:S01]  /*1b00*/  BSSY.RECONVERGENT B0, `(.L_x_134) ;  /* 0x0000021000007945 */ /* 0x000fe20003800200 */
[----:B------:R-:W-:Y:S02]  /*1b10*/  ISETP.NE.AND P0, PT, R2, RZ, PT ;  /* 0x000000ff0200720c */ /* 0x000fe40003f05270 */
        /* <DEDUP_REMOVED lines=21> */
[----:B------:R0:W-:Y:S04]  /*1c70*/  STS [R0+0xec0], R29 ;  /* 0x000ec01d00007388 */ /* 0x0001e80000000800 */
[----:B------:R0:W1:Y:S01]  /*1c80*/  LDS R20, [R6+0xec0] ;  /* 0x000ec00006147984 */ /* 0x0000620000000800 */
[----:B------:R-:W-:Y:S05]  /*1c90*/  @P0 BRA `(.L_x_135) ;  /* 0x00000000001c0947 */ /* 0x000fea0003800000 */
[----:B------:R-:W2:Y:S01]  /*1ca0*/  LDC.64 R16, c[0x0][0x380] ;  /* 0x0000e000ff107b82 */ /* 0x000ea20000000a00 */
[----:B-1----:R-:W1:Y:S02]  /*1cb0*/  FLO.U32 R20, R20 ;  /* 0x0000001400147300 */ /* 0x002e6400000e0000 */
[----:B-1----:R-:W-:-:S04]  /*1cc0*/  IADD3 R22, PT, PT, -R20, 0x1f, RZ ;  /* 0x0000001f14167810 */ /* 0x002fc80007ffe1ff */
[----:B------:R-:W-:Y:S01]  /*1cd0*/  IADD3 R27, PT, PT, -R22, 0x21, RZ ;  /* 0x00000021161b7810 */ /* 0x000fe20007ffe1ff */
[----:B--2---:R-:W-:-:S05]  /*1ce0*/  IMAD.WIDE R16, R11, 0xc0, R16 ;  /* 0x000000c00b107825 */ /* 0x004fca00078e0210 */
[----:B------:R2:W-:Y:S04]  /*1cf0*/  STG.E desc[UR10][R16.64+0x8], R23 ;  /* 0x0000081710007986 */ /* 0x0005e8000c10190a */
[----:B------:R2:W-:Y:S02]  /*1d00*/  STG.E desc[UR10][R16.64+0xc], R27 ;  /* 0x00000c1b10007986 */ /* 0x0005e4000c10190a */
.L_x_135:
[----:B------:R-:W-:Y:S05]  /*1d10*/  BSYNC.RECONVERGENT B0 ;  /* 0x0000000000007941 */ /* 0x000fea0003800200 */
.L_x_134:
[----:B--2---:R-:W2:Y:S01]  /*1d20*/  @P1 LDS R17, [R10] ;  /* 0x000000000a111984 */ /* 0x004ea20000000800 */
[----:B------:R-:W-:Y:S01]  /*1d30*/  IMAD.MOV.U32 R16, RZ, RZ, RZ ;  /* 0x000000ffff107224 */ /* 0x000fe200078e00ff */
[----:B------:R-:W-:Y:S01]  /*1d40*/  BSSY.RECONVERGENT B0, `(.L_x_136) ;  /* 0x0000030000007945 */ /* 0x000fe20003800200 */
[----:B--2---:R-:W-:-:S04]  /*1d50*/  @P1 FMUL R17, R17, 32768 ;  /* 0x4700000011111820 */ /* 0x004fc80000400000 */
[----:B------:R-:W2:Y:S02]  /*1d60*/  @P1 F2I.NTZ R16, R17 ;  /* 0x0000001100101305 */ /* 0x000ea40000203100 */
[----:B--2---:R-:W-:-:S04]  /*1d70*/  SHF.R.S32.HI R23, RZ, 0x1f, R16 ;  /* 0x0000001fff177819 */ /* 0x004fc80000011410 */
[----:B------:R-:W-:-:S05]  /*1d80*/  LOP3.LUT R23, R23, R16, RZ, 0x3c, !PT ;  /* 0x0000001017177212 */ /* 0x000fca00078e3cff */
[----:B------:R-:W-:Y:S04]  /*1d90*/  STS [R0+0xec0], R23 ;  /* 0x000ec01700007388 */ /* 0x000fe80000000800 */
[----:B------:R-:W-:Y:S04]  /*1da0*/  LDS R16, [R0+0xf00] ;  /* 0x000f000000107984 */ /* 0x000fe80000000800 */
[----:B------:R-:W2:Y:S02]  /*1db0*/  LDS R27, [R0+0xec0] ;  /* 0x000ec000001b7984 */ /* 0x000ea40000000800 */
[----:B--2---:R-:W-:-:S05]  /*1dc0*/  LOP3.LUT R27, R27, R16, RZ, 0xfc, !PT ;  /* 0x000000101b1b7212 */ /* 0x004fca00078efcff */
        /* <DEDUP_REMOVED lines=13> */
[----:B------:R-:W-:Y:S04]  /*1ea0*/  LDS R16, [R0+0xec4] ;  /* 0x000ec40000107984 */ /* 0x000fe80000000800 */
[----:B------:R-:W2:Y:S01]  /*1eb0*/  LDS R27, [R0+0xec0] ;  /* 0x000ec000001b7984 */ /* 0x000ea20000000800 */
[----:B0-----:R-:W-:Y:S01]  /*1ec0*/  IMAD.MOV.U32 R23, RZ, RZ, RZ ;  /* 0x000000ffff177224 */ /* 0x001fe200078e00ff */
[----:B--2---:R-:W-:-:S05]  /*1ed0*/  LOP3.LUT R29, R27, R16, RZ, 0xfc, !PT ;  /* 0x000000101b1d7212 */ /* 0x004fca00078efcff */
        /* <DEDUP_REMOVED lines=22> */
.L_x_137:
[----:B------:R-:W-:Y:S05]  /*2040*/  BSYNC.RECONVERGENT B0 ;  /* 0x0000000000007941 */ /* 0x000fea0003800200 */
.L_x_136:
[----:B------:R-:W-:Y:S01]  /*2050*/  SHF.R.S32.HI R16, RZ, 0x1f, R23 ;  /* 0x0000001fff107819 */ /* 0x000fe20000011417 */
[----:B------:R-:W-:Y:S03]  /*2060*/  BSSY.RECONVERGENT B0, `(.L_x_138) ;  /* 0x0000022000007945 */ /* 0x000fe60003800200 */
        /* <DEDUP_REMOVED lines=21> */
[----:B------:R-:W-:-:S04]  /*21c0*/  @P1 IMAD.WIDE R16, R11, 0xc0, R14 ;  /* 0x000000c00b101825 */ /* 0x000fc800078e020e */
[----:B------:R0:W-:Y:S04]  /*21d0*/  STS [R0+0xec0], R22 ;  /* 0x000ec01600007388 */ /* 0x0001e80000000800 */
[----:B------:R0:W1:Y:S04]  /*21e0*/  LDS R20, [R6+0xec0] ;  /* 0x000ec00006147984 */ /* 0x0000680000000800 */
[----:B------:R0:W-:Y:S01]  /*21f0*/  @P1 STG.E desc[UR10][R16.64+0x40], R25 ;  /* 0x0000401910001986 */ /* 0x0001e2000c10190a */
[----:B------:R-:W-:Y:S05]  /*2200*/  @P0 BRA `(.L_x_139) ;  /* 0x00000000001c0947 */ /* 0x000fea0003800000 */
[----:B0-----:R-:W0:Y:S01]  /*2210*/  LDC.64 R16, c[0x0][0x380] ;  /* 0x0000e000ff107b82 */ /* 0x001e220000000a00 */
[----:B-1----:R-:W1:Y:S02]  /*2220*/  FLO.U32 R20, R20 ;  /* 0x0000001400147300 */ /* 0x002e6400000e0000 */
[----:B-1----:R-:W-:-:S04]  /*2230*/  IADD3 R22, PT, PT, -R20, 0x1f, RZ ;  /* 0x0000001f14167810 */ /* 0x002fc80007ffe1ff */
[----:B------:R-:W-:Y:S01]  /*2240*/  IADD3 R25, PT, PT, -R22, 0x21, RZ ;  /* 0x0000002116197810 */ /* 0x000fe20007ffe1ff */
[----:B0-----:R-:W-:-:S05]  /*2250*/  IMAD.WIDE R16, R21, 0xc0, R16 ;  /* 0x000000c015107825 */ /* 0x001fca00078e0210 */
[----:B------:R2:W-:Y:S04]  /*2260*/  STG.E desc[UR10][R16.64+0x8], R27 ;  /* 0x0000081b10007986 */ /* 0x0005e8000c10190a */
[----:B------:R2:W-:Y:S02]  /*2270*/  STG.E desc[UR10][R16.64+0xc], R25 ;  /* 0x00000c1910007986 */ /* 0x0005e4000c10190a */
.L_x_139:
[----:B------:R-:W-:Y:S05]  /*2280*/  BSYNC.RECONVERGENT B0 ;  /* 0x0000000000007941 */ /* 0x000fea0003800200 */
.L_x_138:
[----:B0-2---:R-:W0:Y:S01]  /*2290*/  @P1 LDS R17, [R10] ;  /* 0x000000000a111984 */ /* 0x005e220000000800 */
        /* <DEDUP_REMOVED lines=49> */
.L_x_141:
[----:B------:R-:W-:Y:S05]  /*25b0*/  BSYNC.RECONVERGENT B0 ;  /* 0x0000000000007941 */ /* 0x000fea0003800200 */
.L_x_140:
        /* <DEDUP_REMOVED lines=35> */
.L_x_143:
[----:B------:R-:W-:Y:S05]  /*27f0*/  BSYNC.RECONVERGENT B0 ;  /* 0x0000000000007941 */ /* 0x000fea0003800200 */
.L_x_142:
        /* <DEDUP_REMOVED lines=39> */
[----:B------:R-:W-:Y:S02]  /*2a70*/  IMAD.MOV.U32 R20, RZ, RZ, 0x1 ;  /* 0x00000001ff147424 */ /* 0x000fe400078e00ff */
[----:B------:R-:W-:-:S03]  /*2a80*/  IMAD.IADD R17, R17, 0x1, R18 ;  /* 0x0000000111117824 */ /* 0x000fc600078e0212 */
        /* <DEDUP_REMOVED lines=9> */
.L_x_145:
[----:B------:R-:W-:Y:S05]  /*2b20*/  BSYNC.RECONVERGENT B0 ;  /* 0x0000000000007941 */ /* 0x000fea0003800200 */
.L_x_144:
        /* <DEDUP_REMOVED lines=35> */
.L_x_147:
[----:B------:R-:W-:Y:S05]  /*2d60*/  BSYNC.RECONVERGENT B0 ;  /* 0x0000000000007941 */ /* 0x000fea0003800200 */
.L_x_146:
[----:B0-2---:R-:W-:Y:S01]  /*2d70*/  @P1 IMAD.WIDE R16, R13, 0xc0, R14 ;  /* 0x000000c00d101825 */ /* 0x005fe200078e020e */
[----:B------:R-:W0:Y:S03]  /*2d80*/  LDC R20, c[0x0][0x39c] ;  /* 0x0000e700ff147b82 */ /* 0x000e260000000800 */
[----:B------:R-:W-:Y:S01]  /*2d90*/  VIADD R19, R19, 0x4 ;  /* 0x0000000413137836 */ /* 0x000fe20000000000 */
[----:B------:R2:W-:Y:S01]  /*2da0*/  @P1 STG.E desc[UR10][R16.64+0x40], R23 ;  /* 0x0000401710001986 */ /* 0x0005e2000c10190a */
[----:B------:R-:W-:-:S03]  /*2db0*/  VIADD R18, R18, 0xfffffffc ;  /* 0xfffffffc12127836 */ /* 0x000fc60000000000 */
[----:B------:R-:W-:Y:S01]  /*2dc0*/  ISETP.NE.AND P0, PT, R19, RZ, PT ;  /* 0x000000ff1300720c */ /* 0x000fe20003f05270 */
[C---:B0-----:R-:W-:Y:S02]  /*2dd0*/  IMAD R21, R20.reuse, 0x4, R21 ;  /* 0x0000000414157824 */ /* 0x041fe400078e0215 */
[C---:B------:R-:W-:Y:S02]  /*2de0*/  IMAD R12, R20.reuse, 0x4, R12 ;  /* 0x00000004140c7824 */ /* 0x040fe400078e020c */
[C---:B------:R-:W-:Y:S02]  /*2df0*/  IMAD R13, R20.reuse, 0x4, R13 ;  /* 0x00000004140d7824 */ /* 0x040fe400078e020d */
[----:B------:R-:W-:-:S06]  /*2e00*/  IMAD R11, R20, 0x4, R11 ;  /* 0x00000004140b7824 */ /* 0x000fcc00078e020b */
[----:B--2---:R-:W-:Y:S05]  /*2e10*/  @P0 BRA `(.L_x_148) ;  /* 0xffffffe800680947 */ /* 0x004fea000383ffff */
[----:B------:R-:W-:-:S07]  /*2e20*/  IMAD.MOV.U32 R11, RZ, RZ, R3 ;  /* 0x000000ffff0b7224 */ /* 0x000fce00078e0003 */
.L_x_131:
[----:B------:R-:W-:-:S13]  /*2e30*/  ISETP.NE.AND P0, PT, R4, RZ, PT ;  /* 0x000000ff0400720c */ /* 0x000fda0003f05270 */
[----:B------:R-:W-:Y:S05]  /*2e40*/  @!P0 BRA `(.L_x_149) ;  /* 0x0000001000688947 */ /* 0x000fea0003800000 */
[----:B------:R-:W-:-:S13]  /*2e50*/  ISETP.NE.AND P0, PT, R4, 0x1, PT ;  /* 0x000000010400780c */ /* 0x000fda0003f05270 */
[----:B------:R-:W-:Y:S05]  /*2e60*/  @!P0 BRA `(.L_x_150) ;  /* 0x0000000800dc8947 */ /* 0x000fea0003800000 */
[----:B------:R-:W-:Y:S01]  /*2e70*/  ISETP.GE.U32.AND P0, PT, R5, R2, PT ;  /* 0x000000020500720c */ /* 0x000fe20003f06070 */
[----:B------:R-:W-:Y:S01]  /*2e80*/  IMAD.MOV.U32 R12, RZ, RZ, RZ ;  /* 0x000000ffff0c7224 */ /* 0x000fe200078e00ff */
[----:B------:R-:W-:Y:S01]  /*2e90*/  BSSY.RECONVERGENT B0, `(.L_x_151) ;  /* 0x0000032000007945 */ /* 0x000fe20003800200 */
[----:B------:R-:W-:-:S10]  /*2ea0*/  IMAD.MOV.U32 R16, RZ, RZ, 0x12 ;  /* 0x00000012ff107424 */ /* 0x000fd400078e00ff */
[----:B------:R-:W0:Y:S02]  /*2eb0*/  @P0 LDS R13, [R10] ;  /* 0x000000000a0d0984 */ /* 0x000e240000000800 */
        /* <DEDUP_REMOVED lines=26> */
[----:B------:R-:W0:Y:S04]  /*3060*/  LDS R12, [R8+0x30] ;  /* 0x00003000080c7984 */ /* 0x000e280000000800 */
[----:B------:R-:W2:Y:S01]  /*3070*/  LDS R18, [R6+0xec0] ;  /* 0x000ec00006127984 */ /* 0x000ea20000000800 */
[----:B0-----:R-:W-:Y:S01]  /*3080*/  VIMNMX R12, PT, PT, R12, 0xa, PT ;  /* 0x0000000a0c0c7848 */ /* 0x001fe20003fe0100 */
[----:B--2---:R-:W0:Y:S03]  /*3090*/  FLO.U32 R18, R18 ;  /* 0x0000001200127300 */ /* 0x004e2600000e0000 */
[----:B------:R-:W-:-:S05]  /*30a0*/  VIMNMX R12, PT, PT, R12, 0x3, !PT ;  /* 0x000000030c0c7848 */ /* 0x000fca0007fe0100 */
[----:B------:R-:W-:-:S05]  /*30b0*/  IMAD.IADD R23, R12, 0x1, -R11 ;  /* 0x000000010c177824 */ /* 0x000fca00078e0a0b */
[----:B0-----:R-:W-:-:S04]  /*30c0*/  IADD3 R17, PT, PT, R23, 0x1f, -R18 ;  /* 0x0000001f17117810 */ /* 0x001fc80007ffe812 */
[----:B------:R-:W-:Y:S01]  /*30d0*/  VIADDMNMX.RELU R17, R17, -R16, 0xf, PT ;  /* 0x0000000f11117446 */ /* 0x000fe20003801910 */
[----:B------:R-:W-:Y:S06]  /*30e0*/  @!P0 BRA `(.L_x_152) ;  /* 0x0000000000308947 */ /* 0x000fec0003800000 */
[----:B------:R-:W0:Y:S01]  /*30f0*/  LDS R12, [R9] ;  /* 0x00000000090c7984 */ /* 0x000e220000000800 */
[----:B------:R-:W-:-:S05]  /*3100*/  IMAD.MOV.U32 R18, RZ, RZ, 0x1 ;  /* 0x00000001ff127424 */ /* 0x000fca00078e00ff */
[----:B------:R-:W-:-:S04]  /*3110*/  SHF.L.U32 R13, R18, R17, RZ ;  /* 0x00000011120d7219 */ /* 0x000fc800000006ff */
[----:B------:R-:W-:-:S05]  /*3120*/  I2FP.F32.U32 R13, R13 ;  /* 0x0000000d000d7245 */ /* 0x000fca0000201000 */
[----:B0-----:R-:W-:Y:S01]  /*3130*/  FMUL R18, R12, R13 ;  /* 0x0000000d0c127220 */ /* 0x001fe20000400000 */
[----:B------:R-:W-:Y:S02]  /*3140*/  VIADD R12, R23, 0xffffffff ;  /* 0xffffffff170c7836 */ /* 0x000fe40000000000 */
[----:B------:R-:W-:-:S03]  /*3150*/  IMAD.MOV.U32 R13, RZ, RZ, -0x1 ;  /* 0xffffffffff0d7424 */ /* 0x000fc600078e00ff */
[----:B------:R-:W0:Y:S02]  /*3160*/  F2I.NTZ R18, R18 ;  /* 0x0000001200127305 */ /* 0x000e240000203100 */
[----:B------:R-:W-:-:S04]  /*3170*/  SHF.L.U32 R12, R13, R12, RZ ;  /* 0x0000000c0d0c7219 */ /* 0x000fc800000006ff */
[----:B------:R-:W-:-:S04]  /*3180*/  LOP3.LUT R13, RZ, R12, RZ, 0x33, !PT ;  /* 0x0000000cff0d7212 */ /* 0x000fc800078e33ff */
[----:B0-----:R-:W-:-:S04]  /*3190*/  VIMNMX R13, PT, PT, R13, R18, PT ;  /* 0x000000120d0d7248 */ /* 0x001fc80003fe0100 */
[----:B------:R-:W-:-:S07]  /*31a0*/  VIMNMX R21, PT, PT, R12, R13, !PT ;  /* 0x0000000d0c157248 */ /* 0x000fce0007fe0100 */
.L_x_152:
[----:B------:R-:W-:Y:S05]  /*31b0*/  BSYNC.RECONVERGENT B0 ;  /* 0x0000000000007941 */ /* 0x000fea0003800200 */
.L_x_151:
        /* <DEDUP_REMOVED lines=26> */
[----:B------:R-:W-:Y:S04]  /*3360*/  LDS R22, [R6+0xec0] ;  /* 0x000ec00006167984 */ /* 0x000fe80000000800 */
[----:B------:R-:W0:Y:S02]  /*3370*/  @P0 LDS R18, [R10] ;  /* 0x000000000a120984 */ /* 0x000e240000000800 */
[----:B0-----:R-:W-:-:S04]  /*3380*/  @P0 FMUL R18, R18, 32768 ;  /* 0x4700000012120820 */ /* 0x001fc80000400000 */
[----:B------:R0:W2:Y:S02]  /*3390*/  @P0 F2I.NTZ R12, R18 ;  /* 0x00000012000c0305 */ /* 0x0000a40000203100 */
[----:B0-----:R-:W0:Y:S01]  /*33a0*/  LDC R18, c[0x0][0x39c] ;  /* 0x0000e700ff127b82 */ /* 0x001e220000000800 */
        /* <DEDUP_REMOVED lines=8> */
[----:B------:R-:W2:Y:S02]  /*3430*/  LDS R19, [R0+0xec0] ;  /* 0x000ec00000137984 */ /* 0x000ea40000000800 */
[----:B--2---:R-:W-:-:S05]  /*3440*/  LOP3.LUT R19, R19, R12, RZ, 0xfc, !PT ;  /* 0x0000000c13137212 */ /* 0x004fca00078efcff */
[----:B------:R2:W-:Y:S04]  /*3450*/  STS [R0+0xec0], R19 ;  /* 0x000ec01300007388 */ /* 0x0005e80000000800 */
[----:B------:R-:W-:Y:S04]  /*3460*/  LDS R12, [R0+0xed0] ;  /* 0x000ed000000c7984 */ /* 0x000fe80000000800 */
[----:B------:R-:W3:Y:S01]  /*3470*/  LDS R25, [R0+0xec0] ;  /* 0x000ec00000197984 */ /* 0x000ee20000000800 */
[----:B--2---:R-:W-:Y:S02]  /*3480*/  LOP3.LUT R19, RZ, R11, RZ, 0x33, !PT ;  /* 0x0000000bff137212 */ /* 0x004fe400078e33ff */
[----:B---3--:R-:W-:-:S05]  /*3490*/  LOP3.LUT R25, R25, R12, RZ, 0xfc, !PT ;  /* 0x0000000c19197212 */ /* 0x008fca00078efcff */
[----:B------:R-:W-:Y:S04]  /*34a0*/  STS [R0+0xec0], R25 ;  /* 0x000ec01900007388 */ /* 0x000fe80000000800 */
[----:B------:R-:W-:Y:S04]  /*34b0*/  LDS R12, [R0+0xec8] ;  /* 0x000ec800000c7984 */ /* 0x000fe80000000800 */
[----:B------:R-:W2:Y:S02]  /*34c0*/  LDS R23, [R0+0xec0] ;  /* 0x000ec00000177984 */ /* 0x000ea40000000800 */
[----:B--2---:R-:W-:-:S05]  /*34d0*/  LOP3.LUT R23, R23, R12, RZ, 0xfc, !PT ;  /* 0x0000000c17177212 */ /* 0x004fca00078efcff */
[----:B------:R2:W-:Y:S04]  /*34e0*/  STS [R0+0xec0], R23 ;  /* 0x000ec01700007388 */ /* 0x0005e80000000800 */
[----:B------:R-:W-:Y:S04]  /*34f0*/  LDS R12, [R0+0xec4] ;  /* 0x000ec400000c7984 */ /* 0x000fe80000000800 */
[----:B------:R-:W3:Y:S01]  /*3500*/  LDS R13, [R0+0xec0] ;  /* 0x000ec000000d7984 */ /* 0x000ee20000000800 */
[----:B--2---:R-:W-:-:S04]  /*3510*/  VIADD R23, R5, UR6 ;  /* 0x0000000605177c36 */ /* 0x004fc80008000000 */
[----:B0-----:R-:W-:Y:S01]  /*3520*/  IMAD R23, R11, R18, R23 ;  /* 0x000000120b177224 */ /* 0x001fe200078e0217 */
[----:B---3--:R-:W-:-:S05]  /*3530*/  LOP3.LUT R13, R13, R12, RZ, 0xfc, !PT ;  /* 0x0000000c0d0d7212 */ /* 0x008fca00078efcff */
[----:B------:R-:W-:Y:S04]  /*3540*/  STS [R0+0xec0], R13 ;  /* 0x000ec00d00007388 */ /* 0x000fe80000000800 */
[----:B------:R-:W0:Y:S04]  /*3550*/  LDS R12, [R8+0x30] ;  /* 0x00003000080c7984 */ /* 0x000e280000000800 */
[----:B-1----:R-:W1:Y:S01]  /*3560*/  LDS R24, [R6+0xec0] ;  /* 0x000ec00006187984 */ /* 0x002e620000000800 */
[----:B0-----:R-:W-:Y:S01]  /*3570*/  VIMNMX R12, PT, PT, R12, 0xa, PT ;  /* 0x0000000a0c0c7848 */ /* 0x001fe20003fe0100 */
[----:B-1----:R-:W0:Y:S03]  /*3580*/  FLO.U32 R25, R24 ;  /* 0x0000001800197300 */ /* 0x002e2600000e0000 */
[----:B------:R-:W-:-:S05]  /*3590*/  VIMNMX R12, PT, PT, R12, 0x3, !PT ;  /* 0x000000030c0c7848 */ /* 0x000fca0007fe0100 */
[----:B------:R-:W-:Y:S02]  /*35a0*/  IMAD.IADD R20, R12, 0x1, R19 ;  /* 0x000000010c147824 */ /* 0x000fe400078e0213 */
[----:B------:R-:W-:-:S03]  /*35b0*/  IMAD.MOV.U32 R19, RZ, RZ, RZ ;  /* 0x000000ffff137224 */ /* 0x000fc600078e00ff */
[----:B0-----:R-:W-:Y:S01]  /*35c0*/  IADD3 R25, PT, PT, R20, 0x1f, -R25 ;  /* 0x0000001f14197810 */ /* 0x001fe20007ffe819 */
[----:B------:R-:W-:Y:S06]  /*35d0*/  @P1 BRA `(.L_x_154) ;  /* 0x00000000001c1947 */ /* 0x000fec0003800000 */
[----:B------:R-:W0:Y:S01]  /*35e0*/  LDC.64 R12, c[0x0][0x380] ;  /* 0x0000e000ff0c7b82 */ /* 0x000e220000000a00 */
[----:B------:R-:W1:Y:S02]  /*35f0*/  FLO.U32 R22, R22 ;  /* 0x0000001600167300 */ /* 0x000e6400000e0000 */
[----:B-1----:R-:W-:-:S04]  /*3600*/  IADD3 R24, PT, PT, -R22, 0x1f, RZ ;  /* 0x0000001f16187810 */ /* 0x002fc80007ffe1ff */
[----:B------:R-:W-:Y:S01]  /*3610*/  IADD3 R27, PT, PT, -R24, 0x21, RZ ;  /* 0x00000021181b7810 */ /* 0x000fe20007ffe1ff */
[----:B0-----:R-:W-:-:S05]  /*3620*/  IMAD.WIDE R12, R23, 0xc0, R12 ;  /* 0x000000c0170c7825 */ /* 0x001fca00078e020c */
[----:B------:R0:W-:Y:S04]  /*3630*/  STG.E desc[UR10][R12.64+0x8], R17 ;  /* 0x000008110c007986 */ /* 0x0001e8000c10190a */
[----:B------:R0:W-:Y:S02]  /*3640*/  STG.E desc[UR10][R12.64+0xc], R27 ;  /* 0x00000c1b0c007986 */ /* 0x0001e4000c10190a */
.L_x_154:
[----:B------:R-:W-:Y:S05]  /*3650*/  BSYNC.RECONVERGENT B0 ;  /* 0x0000000000007941 */ /* 0x000fea0003800200 */
.L_x_153:
[----:B------:R-:W-:Y:S01]  /*3660*/  BSSY.RECONVERGENT B0, `(.L_x_155) ;  /* 0x000000f000007945 */ /* 0x000fe20003800200 */
[----:B------:R-:W-:-:S03]  /*3670*/  VIADDMNMX.RELU R25, R25, -R16, 0xf, PT ;  /* 0x0000000f19197446 */ /* 0x000fc60003801910 */
[----:B------:R-:W-:Y:S05]  /*3680*/  @!P0 BRA `(.L_x_156) ;  /* 0x0000000000308947 */ /* 0x000fea0003800000 */
[----:B0-----:R-:W0:Y:S01]  /*3690*/  LDS R12, [R9] ;  /* 0x00000000090c7984 */ /* 0x001e220000000800 */
[----:B------:R-:W-:Y:S02]  /*36a0*/  IMAD.MOV.U32 R16, RZ, RZ, 0x1 ;  /* 0x00000001ff107424 */ /* 0x000fe400078e00ff */
[----:B------:R-:W-:Y:S02]  /*36b0*/  VIADD R20, R20, 0xffffffff ;  /* 0xffffffff14147836 */ /* 0x000fe40000000000 */
[----:B------:R-:W-:Y:S01]  /*36c0*/  IMAD.MOV.U32 R17, RZ, RZ, -0x1 ;  /* 0xffffffffff117424 */ /* 0x000fe200078e00ff */
[----:B------:R-:W-:-:S04]  /*36d0*/  SHF.L.U32 R13, R16, R25, RZ ;  /* 0x00000019100d7219 */ /* 0x000fc800000006ff */
[----:B------:R-:W-:Y:S02]  /*36e0*/  I2FP.F32.U32 R13, R13 ;  /* 0x0000000d000d7245 */ /* 0x000fe40000201000 */
[----:B------:R-:W-:-:S03]  /*36f0*/  SHF.L.U32 R20, R17, R20, RZ ;  /* 0x0000001411147219 */ /* 0x000fc600000006ff */
[----:B0-----:R-:W-:Y:S01]  /*3700*/  FMUL R13, R12, R13 ;  /* 0x0000000d0c0d7220 */ /* 0x001fe20000400000 */
[----:B------:R-:W-:-:S05]  /*3710*/  LOP3.LUT R12, RZ, R20, RZ, 0x33, !PT ;  /* 0x00000014ff0c7212 */ /* 0x000fca00078e33ff */
[----:B------:R-:W0:Y:S02]  /*3720*/  F2I.NTZ R13, R13 ;  /* 0x0000000d000d7305 */ /* 0x000e240000203100 */
[----:B0-----:R-:W-:-:S04]  /*3730*/  VIMNMX R19, PT, PT, R12, R13, PT ;  /* 0x0000000d0c137248 */ /* 0x001fc80003fe0100 */
[----:B------:R-:W-:-:S07]  /*3740*/  VIMNMX R19, PT, PT, R20, R19, !PT ;  /* 0x0000001314137248 */ /* 0x000fce0007fe0100 */
.L_x_156:
[----:B------:R-:W-:Y:S05]  /*3750*/  BSYNC.RECONVERGENT B0 ;  /* 0x0000000000007941 */ /* 0x000fea0003800200 */
.L_x_155:
[----:B0-----:R-:W-:Y:S01]  /*3760*/  SHF.R.S32.HI R12, RZ, 0x1f, R19 ;  /* 0x0000001fff0c7819 */ /* 0x001fe20000011413 */
[----:B------:R-:W-:Y:S01]  /*3770*/  IMAD.IADD R24, R23, 0x1, R18 ;  /* 0x0000000117187824 */ /* 0x000fe200078e0212 */
[----:B------:R-:W-:Y:S02]  /*3780*/  BSSY.RECONVERGENT B0, `(.L_x_157) ;  /* 0x0000023000007945 */ /* 0x000fe40003800200 */
[----:B------:R-:W-:-:S05]  /*3790*/  LOP3.LUT R13, R12, R19, RZ, 0x3c, !PT ;  /* 0x000000130c0d7212 */ /* 0x000fca00078e3cff */
[----:B------:R-:W-:Y:S04]  /*37a0*/  STS [R0+0xec0], R13 ;  /* 0x000ec00d00007388 */ /* 0x000fe80000000800 */
[----:B------:R-:W-:Y:S04]  /*37b0*/  LDS R12, [R0+0xf00] ;  /* 0x000f0000000c7984 */ /* 0x000fe80000000800 */
[----:B------:R-:W0:Y:S02]  /*37c0*/  LDS R17, [R0+0xec0] ;  /* 0x000ec00000117984 */ /* 0x000e240000000800 */
[----:B0-----:R-:W-:-:S05]  /*37d0*/  LOP3.LUT R17, R17, R12, RZ, 0xfc, !PT ;  /* 0x0000000c11117212 */ /* 0x001fca00078efcff */
[----:B------:R0:W-:Y:S04]  /*37e0*/  STS [R0+0xec0], R17 ;  /* 0x000ec01100007388 */ /* 0x0001e80000000800 */
[----:B------:R-:W-:Y:S04]  /*37f0*/  LDS R12, [R0+0xee0] ;  /* 0x000ee000000c7984 */ /* 0x000fe80000000800 */
[----:B------:R-:W1:Y:S01]  /*3800*/  LDS R27, [R0+0xec0] ;  /* 0x000ec000001b7984 */ /* 0x000e620000000800 */
[----:B0-----:R-:W-:-:S05]  /*3810*/  @P0 IMAD.WIDE R16, R23, 0xc0, R14 ;  /* 0x000000c017100825 */ /* 0x001fca00078e020e */
[----:B------:R-:W-:Y:S01]  /*3820*/  @P0 STG.E desc[UR10][R16.64+0x40], R21 ;  /* 0x0000401510000986 */ /* 0x000fe2000c10190a */
[----:B-1----:R-:W-:-:S05]  /*3830*/  LOP3.LUT R27, R27, R12, RZ, 0xfc, !PT ;  /* 0x0000000c1b1b7212 */ /* 0x002fca00078efcff */
        /* <DEDUP_REMOVED lines=23> */
.L_x_158:
[----:B------:R-:W-:Y:S05]  /*39b0*/  BSYNC.RECONVERGENT B0 ;  /* 0x0000000000007941 */ /* 0x000fea0003800200 */
.L_x_157:
[----:B------:R3:W-:Y:S01]  /*39c0*/  @P0 STG.E desc[UR10][R12.64+0x40], R19 ;  /* 0x000040130c000986 */ /* 0x0007e2000c10190a */
[----:B------:R-:W-:-:S07]  /*39d0*/  VIADD R11, R11, 0x2 ;  /* 0x000000020b0b7836 */ /* 0x000fce0000000000 */
.L_x_150:
[----:B------:R-:W4:Y:S02]  /*39e0*/  LDCU UR4, c[0x0][0x398] ;  /* 0x00007300ff0477ac */ /* 0x000f240008000800 */
[----:B----4-:R-:W-:-:S04]  /*39f0*/  ULOP3.LUT UR4, UR4, 0x1, URZ, 0xc0, !UPT ;  /* 0x0000000104047892 */ /* 0x010fc8000f8ec0ff */
[----:B------:R-:W-:-:S09]  /*3a00*/  UISETP.NE.U32.AND UP0, UPT, UR4, 0x1, UPT ;  /* 0x000000010400788c */ /* 0x000fd2000bf05070 */
[----:B------:R-:W-:Y:S05]  /*3a10*/  BRA.U UP0, `(.L_x_149) ;  /* 0x0000000500747547 */ /* 0x000fea000b800000 */
[----:B------:R-:W-:Y:S01]  /*3a20*/  ISETP.GE.U32.AND P0, PT, R5, R2, PT ;  /* 0x000000020500720c */ /* 0x000fe20003f06070 */
[----:B---3--:R-:W-:Y:S01]  /*3a30*/  IMAD.MOV.U32 R12, RZ, RZ, RZ ;  /* 0x000000ffff0c7224 */ /* 0x008fe200078e00ff */
[----:B------:R-:W-:Y:S11]  /*3a40*/  BSSY.RECONVERGENT B0, `(.L_x_159) ;  /* 0x0000032000007945 */ /* 0x000ff60003800200 */
[----:B------:R-:W3:Y:S02]  /*3a50*/  @P0 LDS R10, [R10] ;  /* 0x000000000a0a0984 */ /* 0x000ee40000000800 */
[----:B---3--:R-:W-:-:S04]  /*3a60*/  @P0 FMUL R13, R10, 32768 ;  /* 0x470000000a0d0820 */ /* 0x008fc80000400000 */
[----:B------:R-:W2:Y:S02]  /*3a70*/  @P0 F2I.NTZ R12, R13 ;  /* 0x0000000d000c0305 */ /* 0x000ea40000203100 */
[----:B--2---:R-:W-:-:S04]  /*3a80*/  SHF.R.S32.HI R17, RZ, 0x1f, R12 ;  /* 0x0000001fff117819 */ /* 0x004fc8000001140c */
[----:B------:R-:W-:-:S05]  /*3a90*/  LOP3.LUT R17, R17, R12, RZ, 0x3c, !PT ;  /* 0x0000000c11117212 */ /* 0x000fca00078e3cff */
[----:B------:R-:W-:Y:S04]  /*3aa0*/  STS [R0+0xec0], R17 ;  /* 0x000ec01100007388 */ /* 0x000fe80000000800 */
[----:B------:R-:W-:Y:S04]  /*3ab0*/  LDS R12, [R0+0xf00] ;  /* 0x000f0000000c7984 */ /* 0x000fe80000000800 */
[----:B------:R-:W2:Y:S02]  /*3ac0*/  LDS R19, [R0+0xec0] ;  /* 0x000ec00000137984 */ /* 0x000ea40000000800 */
[----:B--2---:R-:W-:Y:S01]  /*3ad0*/  LOP3.LUT R19, R19, R12, RZ, 0xfc, !PT ;  /* 0x0000000c13137212 */ /* 0x004fe200078efcff */
[----:B------:R-:W-:-:S04]  /*3ae0*/  IMAD.MOV.U32 R12, RZ, RZ, RZ ;  /* 0x000000ffff0c7224 */ /* 0x000fc800078e00ff */
        /* <DEDUP_REMOVED lines=11> */
[----:B--2---:R-:W-:Y:S01]  /*3ba0*/  IMAD.MOV.U32 R13, RZ, RZ, 0x12 ;  /* 0x00000012ff0d7424 */ /* 0x004fe200078e00ff */
[----:B---3--:R-:W-:-:S05]  /*3bb0*/  LOP3.LUT R17, R17, R10, RZ, 0xfc, !PT ;  /* 0x0000000a11117212 */ /* 0x008fca00078efcff */
[----:B------:R-:W-:Y:S04]  /*3bc0*/  STS [R0+0xec0], R17 ;  /* 0x000ec01100007388 */ /* 0x000fe80000000800 */
[----:B------:R-:W-:Y:S04]  /*3bd0*/  LDS R10, [R0+0xec4] ;  /* 0x000ec400000a7984 */ /* 0x000fe80000000800 */
[----:B------:R-:W2:Y:S02]  /*3be0*/  LDS R19, [R0+0xec0] ;  /* 0x000ec00000137984 */ /* 0x000ea40000000800 */
[----:B--2---:R-:W-:-:S05]  /*3bf0*/  LOP3.LUT R19, R19, R10, RZ, 0xfc, !PT ;  /* 0x0000000a13137212 */ /* 0x004fca00078efcff */
[----:B------:R-:W-:Y:S04]  /*3c00*/  STS [R0+0xec0], R19 ;  /* 0x000ec01300007388 */ /* 0x000fe80000000800 */
[----:B------:R-:W2:Y:S04]  /*3c10*/  LDS R8, [R8+0x30] ;  /* 0x0000300008087984 */ /* 0x000ea80000000800 */
[----:B------:R-:W3:Y:S01]  /*3c20*/  LDS R16, [R6+0xec0] ;  /* 0x000ec00006107984 */ /* 0x000ee20000000800 */
[----:B--2---:R-:W-:Y:S01]  /*3c30*/  VIMNMX R10, PT, PT, R8, 0xa, PT ;  /* 0x0000000a080a7848 */ /* 0x004fe20003fe0100 */
[----:B---3--:R-:W2:Y:S03]  /*3c40*/  FLO.U32 R16, R16 ;  /* 0x0000001000107300 */ /* 0x008ea600000e0000 */
[----:B------:R-:W-:-:S05]  /*3c50*/  VIMNMX R10, PT, PT, R10, 0x3, !PT ;  /* 0x000000030a0a7848 */ /* 0x000fca0007fe0100 */
[----:B------:R-:W-:-:S05]  /*3c60*/  IMAD.IADD R21, R10, 0x1, -R11 ;  /* 0x000000010a157824 */ /* 0x000fca00078e0a0b */
[----:B--2---:R-:W-:-:S04]  /*3c70*/  IADD3 R10, PT, PT, R21, 0x1f, -R16 ;  /* 0x0000001f150a7810 */ /* 0x004fc80007ffe810 */
[----:B------:R-:W-:Y:S01]  /*3c80*/  VIADDMNMX.RELU R10, R10, -R13, 0xf, PT ;  /* 0x0000000f0a0a7446 */ /* 0x000fe2000380190d */
[----:B------:R-:W-:Y:S06]  /*3c90*/  @!P0 BRA `(.L_x_160) ;  /* 0x0000000000308947 */ /* 0x000fec0003800000 */
[----:B------:R-:W2:Y:S01]  /*3ca0*/  LDS R9, [R9] ;  /* 0x0000000009097984 */ /* 0x000ea20000000800 */
[----:B------:R-:W-:Y:S02]  /*3cb0*/  IMAD.MOV.U32 R13, RZ, RZ, 0x1 ;  /* 0x00000001ff0d7424 */ /* 0x000fe400078e00ff */
[----:B------:R-:W-:-:S03]  /*3cc0*/  IMAD.MOV.U32 R17, RZ, RZ, -0x1 ;  /* 0xffffffffff117424 */ /* 0x000fc600078e00ff */
[----:B------:R-:W-:-:S04]  /*3cd0*/  SHF.L.U32 R8, R13, R10, RZ ;  /* 0x0000000a0d087219 */ /* 0x000fc800000006ff */
[----:B------:R-:W-:-:S05]  /*3ce0*/  I2FP.F32.U32 R8, R8 ;  /* 0x0000000800087245 */ /* 0x000fca0000201000 */
[----:B--2---:R-:W-:Y:S01]  /*3cf0*/  FMUL R13, R9, R8 ;  /* 0x00000008090d7220 */ /* 0x004fe20000400000 */
[----:B------:R-:W-:-:S05]  /*3d00*/  VIADD R8, R21, 0xffffffff ;  /* 0xffffffff15087836 */ /* 0x000fca0000000000 */
[----:B------:R-:W2:Y:S01]  /*3d10*/  F2I.NTZ R13, R13 ;  /* 0x0000000d000d7305 */ /* 0x000ea20000203100 */
[----:B------:R-:W-:-:S04]  /*3d20*/  SHF.L.U32 R8, R17, R8, RZ ;  /* 0x0000000811087219 */ /* 0x000fc800000006ff */
[----:B------:R-:W-:-:S04]  /*3d30*/  LOP3.LUT R12, RZ, R8, RZ, 0x33, !PT ;  /* 0x00000008ff0c7212 */ /* 0x000fc800078e33ff */
[----:B--2---:R-:W-:-:S04]  /*3d40*/  VIMNMX R17, PT, PT, R12, R13, PT ;  /* 0x0000000d0c117248 */ /* 0x004fc80003fe0100 */
[----:B------:R-:W-:-:S07]  /*3d50*/  VIMNMX R12, PT, PT, R8, R17, !PT ;  /* 0x00000011080c7248 */ /* 0x000fce0007fe0100 */
.L_x_160:
[----:B------:R-:W-:Y:S05]  /*3d60*/  BSYNC.RECONVERGENT B0 ;  /* 0x0000000000007941 */ /* 0x000fea0003800200 */
.L_x_159:
[----:B------:R-:W-:Y:S01]  /*3d70*/  SHF.R.S32.HI R9, RZ, 0x1f, R12 ;  /* 0x0000001fff097819 */ /* 0x000fe2000001140c */
[----:B------:R-:W2:Y:S01]  /*3d80*/  LDCU UR4, c[0x0][0x39c] ;  /* 0x00007380ff0477ac */ /* 0x000ea20008000800 */
[----:B------:R-:W-:Y:S01]  /*3d90*/  ISETP.NE.AND P1, PT, R2, RZ, PT ;  /* 0x000000ff0200720c */ /* 0x000fe20003f25270 */
[----:B------:R-:W-:Y:S01]  /*3da0*/  BSSY.RECONVERGENT B0, `(.L_x_161) ;  /* 0x0000023000007945 */ /* 0x000fe20003800200 */
[----:B------:R-:W-:-:S05]  /*3db0*/  LOP3.LUT R9, R9, R12, RZ, 0x3c, !PT ;  /* 0x0000000c09097212 */ /* 0x000fca00078e3cff */
[----:B------:R-:W-:Y:S04]  /*3dc0*/  STS [R0+0xec0], R9 ;  /* 0x000ec00900007388 */ /* 0x000fe80000000800 */
[----:B------:R-:W-:Y:S04]  /*3dd0*/  LDS R8, [R0+0xf00] ;  /* 0x000f000000087984 */ /* 0x000fe80000000800 */
[----:B------:R-:W3:Y:S02]  /*3de0*/  LDS R13, [R0+0xec0] ;  /* 0x000ec000000d7984 */ /* 0x000ee40000000800 */
[----:B---3--:R-:W-:-:S05]  /*3df0*/  LOP3.LUT R13, R13, R8, RZ, 0xfc, !PT ;  /* 0x000000080d0d7212 */ /* 0x008fca00078efcff */
        /* <DEDUP_REMOVED lines=15> */
[----:B---3--:R-:W-:Y:S01]  /*3ef0*/  LOP3.LUT R17, R9, R8, RZ, 0xfc, !PT ;  /* 0x0000000809117212 */ /* 0x008fe200078efcff */
[----:B------:R-:W-:-:S04]  /*3f00*/  VIADD R8, R5, UR6 ;  /* 0x0000000605087c36 */ /* 0x000fc80008000000 */
[----:B------:R3:W-:Y:S01]  /*3f10*/  STS [R0+0xec0], R17 ;  /* 0x000ec01100007388 */ /* 0x0007e20000000800 */
[----:B--2---:R-:W-:-:S03]  /*3f20*/  IMAD R19, R11, UR4, R8 ;  /* 0x000000040b137c24 */ /* 0x004fc6000f8e0208 */
[----:B------:R3:W2:Y:S01]  /*3f30*/  LDS R18, [R6+0xec0] ;  /* 0x000ec00006127984 */ /* 0x0006a20000000800 */
[----:B------:R-:W-:Y:S01]  /*3f40*/  @P0 IMAD.WIDE R8, R19, 0xc0, R14 ;  /* 0x000000c013080825 */ /* 0x000fe200078e020e */
[----:B------:R-:W-:Y:S06]  /*3f50*/  @P1 BRA `(.L_x_162) ;  /* 0x00000000001c1947 */ /* 0x000fec0003800000 */
[----:B---3--:R-:W3:Y:S01]  /*3f60*/  LDC.64 R16, c[0x0][0x380] ;  /* 0x0000e000ff107b82 */ /* 0x008ee20000000a00 */
[----:B--2---:R-:W2:Y:S02]  /*3f70*/  FLO.U32 R18, R18 ;  /* 0x0000001200127300 */ /* 0x004ea400000e0000 */
[----:B--2---:R-:W-:-:S04]  /*3f80*/  IADD3 R11, PT, PT, -R18, 0x1f, RZ ;  /* 0x0000001f120b7810 */ /* 0x004fc80007ffe1ff */
[----:B------:R-:W-:Y:S01]  /*3f90*/  IADD3 R11, PT, PT, -R11, 0x21, RZ ;  /* 0x000000210b0b7810 */ /* 0x000fe20007ffe1ff */
[----:B---3--:R-:W-:-:S05]  /*3fa0*/  IMAD.WIDE R16, R19, 0xc0, R16 ;  /* 0x000000c013107825 */ /* 0x008fca00078e0210 */
[----:B------:R4:W-:Y:S04]  /*3fb0*/  STG.E desc[UR10][R16.64+0x8], R10 ;  /* 0x0000080a10007986 */ /* 0x0009e8000c10190a */
[----:B------:R4:W-:Y:S02]  /*3fc0*/  STG.E desc[UR10][R16.64+0xc], R11 ;  /* 0x00000c0b10007986 */ /* 0x0009e4000c10190a */
.L_x_162:
[----:B------:R-:W-:Y:S05]  /*3fd0*/  BSYNC.RECONVERGENT B0 ;  /* 0x0000000000007941 */ /* 0x000fea0003800200 */
.L_x_161:
[----:B------:R0:W-:Y:S02]  /*3fe0*/  @P0 STG.E desc[UR10][R8.64+0x40], R12 ;  /* 0x0000400c08000986 */ /* 0x0001e4000c10190a */
.L_x_149:
[----:B------:R-:W5:Y:S01]  /*3ff0*/  LDCU UR4, c[0x0][0x39c] ;  /* 0x00007380ff0477ac */ /* 0x000f620008000800 */
[----:B------:R-:W-:-:S05]  /*4000*/  VIADD R5, R5, 0x8 ;  /* 0x0000000805057836 */ /* 0x000fca0000000000 */
[----:B-----5:R-:W-:-:S13]  /*4010*/  ISETP.GE.AND P0, PT, R5, UR4, PT ;  /* 0x0000000405007c0c */ /* 0x020fda000bf06270 */
[----:B------:R-:W-:Y:S05]  /*4020*/  @!P0 BRA `(.L_x_163) ;  /* 0xffffffd400848947 */ /* 0x000fea000383ffff */
[----:B------:R-:W-:Y:S05]  /*4030*/  EXIT ;  /* 0x000000000000794d */ /* 0x000fea0003800000 */
        .weak           $__internal_0_$__cuda_sm3x_div_rn_noftz_f32_slowpath
        .type           $__internal_0_$__cuda_sm3x_div_rn_noftz_f32_slowpath,@function
        .size           $__internal_0_$__cuda_sm3x_div_rn_noftz_f32_slowpath,(.L_x_234 - $__internal_0_$__cuda_sm3x_div_rn_noftz_f32_slowpath)
$__internal_0_$__cuda_sm3x_div_rn_noftz_f32_slowpath:
[----:B------:R-:W-:Y:S01]  /*4040*/  SHF.R.U32.HI R13, RZ, 0x17, R17 ;  /* 0x00000017ff0d7819 */ /* 0x000fe20000011611 */
[--C-:B------:R-:W-:Y:S01]  /*4050*/  IMAD.MOV.U32 R18, RZ, RZ, R2.reuse ;  /* 0x000000ffff127224 */ /* 0x100fe200078e0002 */
[----:B------:R-:W-:Y:S02]  /*4060*/  SHF.R.U32.HI R3, RZ, 0x17, R2 ;  /* 0x00000017ff037819 */ /* 0x000fe40000011602 */
[----:B------:R-:W-:Y:S02]  /*4070*/  LOP3.LUT R13, R13, 0xff, RZ, 0xc0, !PT ;  /* 0x000000ff0d0d7812 */ /* 0x000fe400078ec0ff */
[----:B------:R-:W-:-:S03]  /*4080*/  LOP3.LUT R16, R3, 0xff, RZ, 0xc0, !PT ;  /* 0x000000ff03107812 */ /* 0x000fc600078ec0ff */
[----:B------:R-:W-:Y:S02]  /*4090*/  VIADD R20, R13, 0xffffffff ;  /* 0xffffffff0d147836 */ /* 0x000fe40000000000 */
[----:B------:R-:W-:-:S03]  /*40a0*/  VIADD R19, R16, 0xffffffff ;  /* 0xffffffff10137836 */ /* 0x000fc60000000000 */
[----:B------:R-:W-:-:S04]  /*40b0*/  ISETP.GT.U32.AND P1, PT, R20, 0xfd, PT ;  /* 0x000000fd1400780c */ /* 0x000fc80003f24070 */
[----:B------:R-:W-:-:S13]  /*40c0*/  ISETP.GT.U32.OR P1, PT, R19, 0xfd, P1 ;  /* 0x000000fd1300780c */ /* 0x000fda0000f24470 */
[----:B------:R-:W-:Y:S01]  /*40d0*/  @!P1 IMAD.MOV.U32 R15, RZ, RZ, RZ ;  /* 0x000000ffff0f9224 */ /* 0x000fe200078e00ff */
[----:B------:R-:W-:Y:S06]  /*40e0*/  @!P1 BRA `(.L_x_164) ;  /* 0x0000000000609947 */ /* 0x000fec0003800000 */
[----:B------:R-:W-:Y:S01]  /*40f0*/  FSETP.GTU.FTZ.AND P1, PT, |R2|, +INF , PT ;  /* 0x7f8000000200780b */ /* 0x000fe20003f3c200 */
[----:B------:R-:W-:Y:S01]  /*4100*/  IMAD.MOV.U32 R3, RZ, RZ, R17 ;  /* 0x000000ffff037224 */ /* 0x000fe200078e0011 */
[----:B------:R-:W-:-:S04]  /*4110*/  FSETP.GTU.FTZ.AND P2, PT, |R17|, +INF , PT ;  /* 0x7f8000001100780b */ /* 0x000fc80003f5c200 */
[----:B------:R-:W-:-:S13]  /*4120*/  PLOP3.LUT P1, PT, P1, P2, PT, 0xf8, 0x8f ;  /* 0x00000000008f781c */ /* 0x000fda0000f25f70 */
[----:B------:R-:W-:Y:S05]  /*4130*/  @P1 BRA `(.L_x_165) ;  /* 0x0000000400441947 */ /* 0x000fea0003800000 */
[----:B------:R-:W-:-:S13]  /*4140*/  LOP3.LUT P1, RZ, R17, 0x7fffffff, R18, 0xc8, !PT ;  /* 0x7fffffff11ff7812 */ /* 0x000fda000782c812 */
[----:B------:R-:W-:Y:S05]  /*4150*/  @!P1 BRA `(.L_x_166) ;  /* 0x0000000400349947 */ /* 0x000fea0003800000 */
[C---:B------:R-:W-:Y:S02]  /*4160*/  FSETP.NEU.FTZ.AND P3, PT, |R2|.reuse, +INF , PT ;  /* 0x7f8000000200780b */ /* 0x040fe40003f7d200 */
[----:B------:R-:W-:Y:S02]  /*4170*/  FSETP.NEU.FTZ.AND P2, PT, |R3|, +INF , PT ;  /* 0x7f8000000300780b */ /* 0x000fe40003f5d200 */
[----:B------:R-:W-:-:S11]  /*4180*/  FSETP.NEU.FTZ.AND P1, PT, |R2|, +INF , PT ;  /* 0x7f8000000200780b */ /* 0x000fd60003f3d200 */
[----:B------:R-:W-:Y:S05]  /*4190*/  @!P2 BRA !P3, `(.L_x_166) ;  /* 0x000000040024a947 */ /* 0x000fea0005800000 */
[----:B------:R-:W-:-:S04]  /*41a0*/  LOP3.LUT P3, RZ, R18, 0x7fffffff, RZ, 0xc0, !PT ;  /* 0x7fffffff12ff7812 */ /* 0x000fc8000786c0ff */
[----:B------:R-:W-:-:S13]  /*41b0*/  PLOP3.LUT P2, PT, P2, P3, PT, 0x2f, 0xf2 ;  /* 0x0000000000f2781c */ /* 0x000fda0001746577 */
[----:B------:R-:W-:Y:S05]  /*41c0*/  @P2 BRA `(.L_x_167) ;  /* 0x0000000400102947 */ /* 0x000fea0003800000 */
[----:B------:R-:W-:-:S04]  /*41d0*/  LOP3.LUT P2, RZ, R17, 0x7fffffff, RZ, 0xc0, !PT ;  /* 0x7fffffff11ff7812 */ /* 0x000fc8000784c0ff */
[----:B------:R-:W-:-:S13]  /*41e0*/  PLOP3.LUT P1, PT, P1, P2, PT, 0x2f, 0xf2 ;  /* 0x0000000000f2781c */ /* 0x000fda0000f24577 */
[----:B------:R-:W-:Y:S05]  /*41f0*/  @P1 BRA `(.L_x_168) ;  /* 0x0000000000f81947 */ /* 0x000fea0003800000 */
[----:B------:R-:W-:Y:S02]  /*4200*/  ISETP.GE.AND P1, PT, R19, RZ, PT ;  /* 0x000000ff1300720c */ /* 0x000fe40003f26270 */
[----:B------:R-:W-:-:S11]  /*4210*/  ISETP.GE.AND P2, PT, R20, RZ, PT ;  /* 0x000000ff1400720c */ /* 0x000fd60003f46270 */
[----:B------:R-:W-:Y:S02]  /*4220*/  @P1 IMAD.MOV.U32 R15, RZ, RZ, RZ ;  /* 0x000000ffff0f1224 */ /* 0x000fe400078e00ff */
[----:B------:R-:W-:Y:S01]  /*4230*/  @!P1 FFMA R18, R2, 1.84467440737095516160e+19, RZ ;  /* 0x5f80000002129823 */ /* 0x000fe200000000ff */
[----:B------:R-:W-:Y:S02]  /*4240*/  @!P1 IMAD.MOV.U32 R15, RZ, RZ, -0x40 ;  /* 0xffffffc0ff0f9424 */ /* 0x000fe400078e00ff */
[----:B------:R-:W-:Y:S02]  /*4250*/  @!P2 FFMA R17, R3, 1.84467440737095516160e+19, RZ ;  /* 0x5f8000000311a823 */ /* 0x000fe400000000ff */
[----:B------:R-:W-:-:S07]  /*4260*/  @!P2 VIADD R15, R15, 0x40 ;  /* 0x000000400f0fa836 */ /* 0x000fce0000000000 */
.L_x_164:
[----:B------:R-:W-:Y:S01]  /*4270*/  LEA R2, R13, 0xc0800000, 0x17 ;  /* 0xc08000000d027811 */ /* 0x000fe200078eb8ff */
[----:B------:R-:W-:-:S04]  /*4280*/  VIADD R16, R16, 0xffffff81 ;  /* 0xffffff8110107836 */ /* 0x000fc80000000000 */
[----:B------:R-:W-:Y:S02]  /*4290*/  IMAD.IADD R17, R17, 0x1, -R2 ;  /* 0x0000000111117824 */ /* 0x000fe400078e0a02 */
[C---:B------:R-:W-:Y:S01]  /*42a0*/  IMAD R2, R16.reuse, -0x800000, R18 ;  /* 0xff80000010027824 */ /* 0x040fe200078e0212 */
[----:B------:R-:W-:Y:S01]  /*42b0*/  IADD3 R16, PT, PT, R16, 0x7f, -R13 ;  /* 0x0000007f10107810 */ /* 0x000fe20007ffe80d */
[----:B------:R-:W0:Y:S01]  /*42c0*/  MUFU.RCP R3, R17 ;  /* 0x0000001100037308 */ /* 0x000e220000001000 */
[----:B------:R-:W-:-:S03]  /*42d0*/  FADD.FTZ R19, -R17, -RZ ;  /* 0x800000ff11137221 */ /* 0x000fc60000010100 */
[----:B------:R-:W-:Y:S02]  /*42e0*/  IMAD.IADD R16, R16, 0x1, R15 ;  /* 0x0000000110107824 */ /* 0x000fe400078e020f */
[----:B0-----:R-:W-:-:S04]  /*42f0*/  FFMA R20, R3, R19, 1 ;  /* 0x3f80000003147423 */ /* 0x001fc80000000013 */
[----:B------:R-:W-:-:S04]  /*4300*/  FFMA R3, R3, R20, R3 ;  /* 0x0000001403037223 */ /* 0x000fc80000000003 */
[----:B------:R-:W-:-:S04]  /*4310*/  FFMA R18, R2, R3, RZ ;  /* 0x0000000302127223 */ /* 0x000fc800000000ff */
[----:B------:R-:W-:-:S04]  /*4320*/  FFMA R20, R19, R18, R2 ;  /* 0x0000001213147223 */ /* 0x000fc80000000002 */
[----:B------:R-:W-:-:S04]  /*4330*/  FFMA R20, R3, R20, R18 ;  /* 0x0000001403147223 */ /* 0x000fc80000000012 */
[----:B------:R-:W-:-:S04]  /*4340*/  FFMA R19, R19, R20, R2 ;  /* 0x0000001413137223 */ /* 0x000fc80000000002 */
[----:B------:R-:W-:-:S05]  /*4350*/  FFMA R2, R3, R19, R20 ;  /* 0x0000001303027223 */ /* 0x000fca0000000014 */
[----:B------:R-:W-:-:S04]  /*4360*/  SHF.R.U32.HI R13, RZ, 0x17, R2 ;  /* 0x00000017ff0d7819 */ /* 0x000fc80000011602 */
[----:B------:R-:W-:-:S05]  /*4370*/  LOP3.LUT R13, R13, 0xff, RZ, 0xc0, !PT ;  /* 0x000000ff0d0d7812 */ /* 0x000fca00078ec0ff */
[----:B------:R-:W-:-:S04]  /*4380*/  IMAD.IADD R17, R13, 0x1, R16 ;  /* 0x000000010d117824 */ /* 0x000fc800078e0210 */
[----:B------:R-:W-:-:S05]  /*4390*/  VIADD R13, R17, 0xffffffff ;  /* 0xffffffff110d7836 */ /* 0x000fca0000000000 */
[----:B------:R-:W-:-:S13]  /*43a0*/  ISETP.GE.U32.AND P1, PT, R13, 0xfe, PT ;  /* 0x000000fe0d00780c */ /* 0x000fda0003f26070 */
[----:B------:R-:W-:Y:S05]  /*43b0*/  @!P1 BRA `(.L_x_169) ;  /* 0x0000000000809947 */ /* 0x000fea0003800000 */
[----:B------:R-:W-:-:S13]  /*43c0*/  ISETP.GT.AND P1, PT, R17, 0xfe, PT ;  /* 0x000000fe1100780c */ /* 0x000fda0003f24270 */
[----:B------:R-:W-:Y:S05]  /*43d0*/  @P1 BRA `(.L_x_170) ;  /* 0x00000000006c1947 */ /* 0x000fea0003800000 */
[----:B------:R-:W-:-:S13]  /*43e0*/  ISETP.GE.AND P1, PT, R17, 0x1, PT ;  /* 0x000000011100780c */ /* 0x000fda0003f26270 */
[----:B------:R-:W-:Y:S05]  /*43f0*/  @P1 BRA `(.L_x_171) ;  /* 0x0000000000981947 */ /* 0x000fea0003800000 */
[----:B------:R-:W-:Y:S02]  /*4400*/  ISETP.GE.AND P1, PT, R17, -0x18, PT ;  /* 0xffffffe81100780c */ /* 0x000fe40003f26270 */
[----:B------:R-:W-:-:S11]  /*4410*/  LOP3.LUT R2, R2, 0x80000000, RZ, 0xc0, !PT ;  /* 0x8000000002027812 */ /* 0x000fd600078ec0ff */
[----:B------:R-:W-:Y:S05]  /*4420*/  @!P1 BRA `(.L_x_171) ;  /* 0x00000000008c9947 */ /* 0x000fea0003800000 */
[-CC-:B------:R-:W-:Y:S01]  /*4430*/  FFMA.RZ R13, R3, R19.reuse, R20.reuse ;  /* 0x00000013030d7223 */ /* 0x180fe2000000c014 */
[----:B------:R-:W-:Y:S02]  /*4440*/  VIADD R18, R17, 0x20 ;  /* 0x0000002011127836 */ /* 0x000fe40000000000 */
[-CC-:B------:R-:W-:Y:S01]  /*4450*/  FFMA.RM R16, R3, R19.reuse, R20.reuse ;  /* 0x0000001303107223 */ /* 0x180fe20000004014 */
[----:B------:R-:W-:Y:S02]  /*4460*/  ISETP.NE.AND P3, PT, R17, RZ, PT ;  /* 0x000000ff1100720c */ /* 0x000fe40003f65270 */
[----:B------:R-:W-:Y:S01]  /*4470*/  LOP3.LUT R15, R13, 0x7fffff, RZ, 0xc0, !PT ;  /* 0x007fffff0d0f7812 */ /* 0x000fe200078ec0ff */
[----:B------:R-:W-:Y:S01]  /*4480*/  FFMA.RP R13, R3, R19, R20 ;  /* 0x00000013030d7223 */ /* 0x000fe20000008014 */
[----:B------:R-:W-:Y:S01]  /*4490*/  IMAD.MOV R3, RZ, RZ, -R17 ;  /* 0x000000ffff037224 */ /* 0x000fe200078e0a11 */
[----:B------:R-:W-:Y:S02]  /*44a0*/  ISETP.NE.AND P2, PT, R17, RZ, PT ;  /* 0x000000ff1100720c */ /* 0x000fe40003f45270 */
[----:B------:R-:W-:-:S02]  /*44b0*/  LOP3.LUT R15, R15, 0x800000, RZ, 0xfc, !PT ;  /* 0x008000000f0f7812 */ /* 0x000fc400078efcff */
[----:B------:R-:W-:Y:S02]  /*44c0*/  FSETP.NEU.FTZ.AND P1, PT, R13, R16, PT ;  /* 0x000000100d00720b */ /* 0x000fe40003f3d000 */
[----:B------:R-:W-:Y:S02]  /*44d0*/  SHF.L.U32 R18, R15, R18, RZ ;  /* 0x000000120f127219 */ /* 0x000fe400000006ff */
[----:B------:R-:W-:Y:S02]  /*44e0*/  SEL R16, R3, RZ, P3 ;  /* 0x000000ff03107207 */ /* 0x000fe40001800000 */
[----:B------:R-:W-:Y:S02]  /*44f0*/  ISETP.NE.AND P2, PT, R18, RZ, P2 ;  /* 0x000000ff1200720c */ /* 0x000fe40001745270 */
[----:B------:R-:W-:Y:S02]  /*4500*/  SHF.R.U32.HI R16, RZ, R16, R15 ;  /* 0x00000010ff107219 */ /* 0x000fe4000001160f */
[----:B------:R-:W-:-:S02]  /*4510*/  PLOP3.LUT P1, PT, P1, P2, PT, 0xf8, 0x8f ;  /* 0x00000000008f781c */ /* 0x000fc40000f25f70 */
[----:B------:R-:W-:Y:S02]  /*4520*/  SHF.R.U32.HI R18, RZ, 0x1, R16 ;  /* 0x00000001ff127819 */ /* 0x000fe40000011610 */
[----:B------:R-:W-:-:S04]  /*4530*/  SEL R3, RZ, 0x1, !P1 ;  /* 0x00000001ff037807 */ /* 0x000fc80004800000 */
[----:B------:R-:W-:-:S04]  /*4540*/  LOP3.LUT R3, R3, 0x1, R18, 0xf8, !PT ;  /* 0x0000000103037812 */ /* 0x000fc800078ef812 */
[----:B------:R-:W-:-:S05]  /*4550*/  LOP3.LUT R3, R3, R16, RZ, 0xc0, !PT ;  /* 0x0000001003037212 */ /* 0x000fca00078ec0ff */
[----:B------:R-:W-:-:S05]  /*4560*/  IMAD.IADD R3, R18, 0x1, R3 ;  /* 0x0000000112037824 */ /* 0x000fca00078e0203 */
[----:B------:R-:W-:Y:S01]  /*4570*/  LOP3.LUT R2, R3, R2, RZ, 0xfc, !PT ;  /* 0x0000000203027212 */ /* 0x000fe200078efcff */
[----:B------:R-:W-:Y:S06]  /*4580*/  BRA `(.L_x_171) ;  /* 0x0000000000347947 */ /* 0x000fec0003800000 */
.L_x_170:
[----:B------:R-:W-:-:S04]  /*4590*/  LOP3.LUT R2, R2, 0x80000000, RZ, 0xc0, !PT ;  /* 0x8000000002027812 */ /* 0x000fc800078ec0ff */
[----:B------:R-:W-:Y:S01]  /*45a0*/  LOP3.LUT R2, R2, 0x7f800000, RZ, 0xfc, !PT ;  /* 0x7f80000002027812 */ /* 0x000fe200078efcff */
[----:B------:R-:W-:Y:S06]  /*45b0*/  BRA `(.L_x_171) ;  /* 0x0000000000287947 */ /* 0x000fec0003800000 */
.L_x_169:
[----:B------:R-:W-:Y:S01]  /*45c0*/  IMAD R2, R16, 0x800000, R2 ;  /* 0x0080000010027824 */ /* 0x000fe200078e0202 */
[----:B------:R-:W-:Y:S06]  /*45d0*/  BRA `(.L_x_171) ;  /* 0x0000000000207947 */ /* 0x000fec0003800000 */
.L_x_168:
[----:B------:R-:W-:-:S04]  /*45e0*/  LOP3.LUT R2, R17, 0x80000000, R18, 0x48, !PT ;  /* 0x8000000011027812 */ /* 0x000fc800078e4812 */
[----:B------:R-:W-:Y:S01]  /*45f0*/  LOP3.LUT R2, R2, 0x7f800000, RZ, 0xfc, !PT ;  /* 0x7f80000002027812 */ /* 0x000fe200078efcff */
[----:B------:R-:W-:Y:S06]  /*4600*/  BRA `(.L_x_171) ;  /* 0x0000000000147947 */ /* 0x000fec0003800000 */
.L_x_167:
[----:B------:R-:W-:Y:S01]  /*4610*/  LOP3.LUT R2, R17, 0x80000000, R18, 0x48, !PT ;  /* 0x8000000011027812 */ /* 0x000fe200078e4812 */
[----:B------:R-:W-:Y:S06]  /*4620*/  BRA `(.L_x_171) ;  /* 0x00000000000c7947 */ /* 0x000fec0003800000 */
.L_x_166:
[----:B------:R-:W0:Y:S01]  /*4630*/  MUFU.RSQ R2, -QNAN ;  /* 0xffc0000000027908 */ /* 0x000e220000001400 */
[----:B------:R-:W-:Y:S05]  /*4640*/  BRA `(.L_x_171) ;  /* 0x0000000000047947 */ /* 0x000fea0003800000 */
.L_x_165:
[----:B------:R-:W-:-:S07]  /*4650*/  FADD.FTZ R2, R2, R3 ;  /* 0x0000000302027221 */ /* 0x000fce0000010000 */
.L_x_171:
[----:B------:R-:W-:-:S04]  /*4660*/  IMAD.MOV.U32 R15, RZ, RZ, 0x0 ;  /* 0x00000000ff0f7424 */ /* 0x000fc800078e00ff */
[----:B0-----:R-:W-:Y:S05]  /*4670*/  RET.REL.NODEC R14 `(cudaComputeLPCLattice) ;  /* 0xffffffb80e607950 */ /* 0x001fea0003c3ffff */
.L_x_172:
        /* <DEDUP_REMOVED lines=16> */
.L_x_234:


//--------------------- .text.cudaComputeLPC      --------------------------
	.section	.text.cudaComputeLPC,"ax",@progbits
	.align	128
        .global         cudaComputeLPC
        .type           cudaComputeLPC,@function
        .size           cudaComputeLPC,(.L_x_235 - cudaComputeLPC)
        .other          cudaComputeLPC,@"STO_CUDA_ENTRY STV_DEFAULT"
cudaComputeLPC:
.text.cudaComputeLPC:
        /* <DEDUP_REMOVED lines=11> */
[----:B------:R-:W-:Y:S01]  /*00b0*/  ISETP.GT.U32.AND P1, PT, R2, 0x2f, PT ;  /* 0x0000002f0200780c */ /* 0x000fe20003f24070 */
[----:B------:R-:W-:Y:S01]  /*00c0*/  BSSY.RECONVERGENT B0, `(.L_x_173) ;  /* 0x000000d000007945 */ /* 0x000fe20003800200 */
[----:B0-----:R-:W-:-:S06]  /*00d0*/  ULEA UR4, UR5, UR4, 0x18 ;  /* 0x0000000405047291 */ /* 0x001fcc000f8ec0ff */
[----:B------:R-:W-:-:S04]  /*00e0*/  IMAD.U32 R3, RZ, RZ, UR4 ;  /* 0x00000004ff037e24 */ /* 0x000fc8000f8e00ff */
[----:B------:R-:W-:-:S05]  /*00f0*/  IMAD R4, R2, 0x4, R3 ;  /* 0x0000000402047824 */ /* 0x000fca00078e0203 */
[----:B--2---:R0:W-:Y:S01]  /*0100*/  @!P0 STS [R4], R7 ;  /* 0x0000000704008388 */ /* 0x0041e20000000800 */
[----:B------:R-:W-:Y:S06]  /*0110*/  BAR.SYNC.DEFER_BLOCKING 0x0 ;  /* 0x0000000000007b1d */ /* 0x000fec0000010000 */
[----:B------:R-:W-:Y:S05]  /*0120*/  @P1 BRA `(.L_x_174) ;  /* 0x0000000000181947 */ /* 0x000fea0003800000 */
[----:B------:R-:W1:Y:S01]  /*0130*/  LDS R5, [R3+0x8] ;  /* 0x0000080003057984 */ /* 0x000e620000000800 */
[----:B0-----:R-:W1:Y:S02]  /*0140*/  LDC.64 R6, c[0x0][0x380] ;  /* 0x0000e000ff067b82 */ /* 0x001e640000000a00 */
[----:B-1----:R-:W-:-:S04]  /*0150*/  IMAD.WIDE R6, R5, 0xc0, R6 ;  /* 0x000000c005067825 */ /* 0x002fc800078e0206 */
[----:B------:R-:W-:-:S06]  /*0160*/  IMAD.WIDE.U32 R6, R2, 0x4, R6 ;  /* 0x0000000402067825 */ /* 0x000fcc00078e0006 */
[----:B------:R-:W2:Y:S04]  /*0170*/  LDG.E R7, desc[UR8][R6.64] ;  /* 0x0000000806077981 */ /* 0x000ea8000c1e1900 */
[----:B--2---:R1:W-:Y:S02]  /*0180*/  STS [R4+0x40], R7 ;  /* 0x0000400704007388 */ /* 0x0043e40000000800 */
.L_x_174:
[----:B------:R-:W-:Y:S05]  /*0190*/  BSYNC.RECONVERGENT B0 ;  /* 0x0000000000007941 */ /* 0x000fea0003800200 */
.L_x_173:
[----:B------:R-:W2:Y:S02]  /*01a0*/  LDCU UR6, c[0x0][0x398] ;  /* 0x00007300ff0677ac */ /* 0x000ea40008000800 */
[----:B--2---:R-:W-:Y:S01]  /*01b0*/  UISETP.GE.AND UP0, UPT, UR6, URZ, UPT ;  /* 0x000000ff0600728c */ /* 0x004fe2000bf06270 */
[----:B------:R-:W-:Y:S08]  /*01c0*/  BAR.SYNC.DEFER_BLOCKING 0x0 ;  /* 0x0000000000007b1d */ /* 0x000ff00000010000 */
[----:B------:R-:W-:Y:S05]  /*01d0*/  BRA.U !UP0, `(.L_x_175) ;  /* 0x0000001108507547 */ /* 0x000fea000b800000 */
[----:B------:R-:W2:Y:S01]  /*01e0*/  LDC R10, c[0x0][0x360] ;  /* 0x0000d800ff0a7b82 */ /* 0x000ea20000000800 */
[----:B------:R-:W3:Y:S01]  /*01f0*/  LDCU UR5, c[0x0][0x39c] ;  /* 0x00007380ff0577ac */ /* 0x000ee20008000800 */
[----:B------:R-:W-:Y:S01]  /*0200*/  IMAD.MOV.U32 R0, RZ, RZ, RZ ;  /* 0x000000ffff007224 */ /* 0x000fe200078e00ff */
[----:B------:R-:W-:Y:S02]  /*0210*/  UISETP.GE.U32.AND UP0, UPT, UR6, 0x3, UPT ;  /* 0x000000030600788c */ /* 0x000fe4000bf06070 */
[----:B------:R-:W-:-:S03]  /*0220*/  UIADD3 UR4, UPT, UPT, UR6, 0x1, URZ ;  /* 0x0000000106047890 */ /* 0x000fc6000fffe0ff */
[----:B------:R-:W4:Y:S01]  /*0230*/  S2UR UR7, SR_CTAID.Y ;  /* 0x00000000000779c3 */ /* 0x000f220000002600 */
[----:B---3--:R-:W-:Y:S01]  /*0240*/  IMAD.U32 R13, RZ, RZ, UR5 ;  /* 0x00000005ff0d7e24 */ /* 0x008fe2000f8e00ff */
[----:B------:R-:W-:Y:S01]  /*0250*/  ULOP3.LUT UR5, UR4, 0x3, URZ, 0xc0, !UPT ;  /* 0x0000000304057892 */ /* 0x000fe2000f8ec0ff */
[----:B--2---:R-:W-:-:S04]  /*0260*/  ISETP.GT.U32.AND P0, PT, R10, 0x40, PT ;  /* 0x000000400a00780c */ /* 0x004fc80003f04070 */
[----:B------:R-:W-:Y:S01]  /*0270*/  ISETP.LT.U32.AND P0, PT, R2, 0x40, P0 ;  /* 0x000000400200780c */ /* 0x000fe20000701070 */
[----:B----4-:R-:W-:-:S04]  /*0280*/  IMAD R5, R13, UR7, R2 ;  /* 0x000000070d057c24 */ /* 0x010fc8000f8e0202 */
[----:B------:R-:W-:Y:S01]  /*0290*/  IMAD R5, R5, UR6, R5 ;  /* 0x0000000605057c24 */ /* 0x000fe2000f8e0205 */
[----:B------:R-:W-:Y:S07]  /*02a0*/  BRA.U !UP0, `(.L_x_176) ;  /* 0x0000000d08347547 */ /* 0x000fee000b800000 */
[----:B------:R-:W2:Y:S01]  /*02b0*/  LDC R8, c[0x0][0x39c] ;  /* 0x0000e700ff087b82 */ /* 0x000ea20000000800 */
[----:B------:R-:W-:Y:S01]  /*02c0*/  ULOP3.LUT UR4, UR4, 0xfffffffc, URZ, 0xc0, !UPT ;  /* 0xfffffffc04047892 */ /* 0x000fe2000f8ec0ff */
[----:B------:R-:W-:Y:S01]  /*02d0*/  ISETP.GE.AND P1, PT, R2, R13, PT ;  /* 0x0000000d0200720c */ /* 0x000fe20003f26270 */
[----:B------:R-:W-:Y:S01]  /*02e0*/  VIADD R9, R3, 0x20c ;  /* 0x0000020c03097836 */ /* 0x000fe20000000000 */
[----:B------:R-:W-:Y:S01]  /*02f0*/  IADD3 R11, PT, PT, R5, 0x1, RZ ;  /* 0x00000001050b7810 */ /* 0x000fe20007ffe0ff */
[----:B------:R-:W-:Y:S02]  /*0300*/  UIADD3 UR6, UPT, UPT, -UR4, URZ, URZ ;  /* 0x000000ff04067290 */ /* 0x000fe4000fffe1ff */
[----:B------:R-:W-:Y:S01]  /*0310*/  IMAD.U32 R0, RZ, RZ, UR4 ;  /* 0x00000004ff007e24 */ /* 0x000fe2000f8e00ff */
[----:B01----:R-:W0:Y:S09]  /*0320*/  LDC.64 R6, c[0x0][0x388] ;  /* 0x0000e200ff067b82 */ /* 0x003e320000000a00 */
.L_x_191:
[----:B---34-:R-:W1:Y:S01]  /*0330*/  @!P1 LDC.64 R14, c[0x0][0x388] ;  /* 0x0000e200ff0e9b82 */ /* 0x018e620000000a00 */
[----:B------:R-:W-:Y:S02]  /*0340*/  @!P1 VIADD R13, R11, 0xffffffff ;  /* 0xffffffff0b0d9836 */ /* 0x000fe40000000000 */
[----:B--2---:R-:W-:Y:S02]  /*0350*/  IMAD.MOV.U32 R17, RZ, RZ, RZ ;  /* 0x000000ffff117224 */ /* 0x004fe400078e00ff */
[----:B-1----:R-:W-:-:S05]  /*0360*/  @!P1 IMAD.WIDE.U32 R14, R13, 0x4, R14 ;  /* 0x000000040d0e9825 */ /* 0x002fca00078e000e */
[----:B------:R1:W3:Y:S01]  /*0370*/  @!P1 LDG.E R17, desc[UR8][R14.64] ;  /* 0x000000080e119981 */ /* 0x0002e2000c1e1900 */
[C---:B------:R-:W-:Y:S01]  /*0380*/  ISETP.GT.U32.AND P2, PT, R2.reuse, 0x1f, PT ;  /* 0x0000001f0200780c */ /* 0x040fe20003f44070 */
[----:B------:R-:W-:Y:S01]  /*0390*/  UIADD3 UR6, UPT, UPT, UR6, 0x4, URZ ;  /* 0x0000000406067890 */ /* 0x000fe2000fffe0ff */
[----:B--2---:R-:W-:Y:S01]  /*03a0*/  IMAD.MOV.U32 R13, RZ, RZ, R8 ;  /* 0x000000ffff0d7224 */ /* 0x004fe200078e0008 */
[----:B------:R-:W-:Y:S02]  /*03b0*/  BSSY.RECONVERGENT B0, `(.L_x_177) ;  /* 0x000002b000007945 */ /* 0x000fe40003800200 */
[----:B------:R-:W-:Y:S02]  /*03c0*/  UISETP.NE.AND UP0, UPT, UR6, URZ, UPT ;  /* 0x000000ff0600728c */ /* 0x000fe4000bf05270 */
[----:B------:R-:W-:Y:S01]  /*03d0*/  ISETP.GE.AND P1, PT, R2, R13, PT ;  /* 0x0000000d0200720c */ /* 0x000fe20003f26270 */
[----:B-1----:R-:W-:Y:S01]  /*03e0*/  HFMA2 R15, -RZ, RZ, 0, 0 ;  /* 0x00000000ff0f7431 */ /* 0x002fe200000001ff */
[----:B---3--:R-:W-:Y:S01]  /*03f0*/  STS [R4+0x384], R17 ;  /* 0x0003841104007388 */ /* 0x008fe20000000800 */
[----:B------:R-:W-:Y:S06]  /*0400*/  BAR.SYNC.DEFER_BLOCKING 0x0 ;  /* 0x0000000000007b1d */ /* 0x000fec0000010000 */
[----:B------:R-:W-:Y:S04]  /*0410*/  @P0 LDS R12, [R4+0x484] ;  /* 0x00048400040c0984 */ /* 0x000fe80000000800 */
[----:B------:R-:W1:Y:S02]  /*0420*/  @P0 LDS R19, [R4+0x384] ;  /* 0x0003840004130984 */ /* 0x000e640000000800 */
[----:B-1----:R-:W-:-:S05]  /*0430*/  @P0 FADD R19, R12, R19 ;  /* 0x000000130c130221 */ /* 0x002fca0000000000 */
[----:B------:R1:W-:Y:S01]  /*0440*/  @P0 STS [R4+0x384], R19 ;  /* 0x0003841304000388 */ /* 0x0003e20000000800 */
[----:B------:R-:W-:Y:S06]  /*0450*/  BAR.SYNC.DEFER_BLOCKING 0x0 ;  /* 0x0000000000007b1d */ /* 0x000fec0000010000 */
[----:B------:R-:W-:Y:S05]  /*0460*/  @P2 BRA `(.L_x_178) ;  /* 0x00000000007c2947 */ /* 0x000fea0003800000 */
[----:B------:R-:W-:-:S13]  /*0470*/  ISETP.GE.U32.AND P3, PT, R10, 0x21, PT ;  /* 0x000000210a00780c */ /* 0x000fda0003f66070 */
[----:B------:R-:W-:Y:S04]  /*0480*/  @P3 LDS R12, [R4+0x404] ;  /* 0x00040400040c3984 */ /* 0x000fe80000000800 */
[----:B------:R-:W2:Y:S02]  /*0490*/  @P3 LDS R17, [R4+0x384] ;  /* 0x0003840004113984 */ /* 0x000ea40000000800 */
[----:B--2---:R-:W-:-:S05]  /*04a0*/  @P3 FADD R17, R12, R17 ;  /* 0x000000110c113221 */ /* 0x004fca0000000000 */
[----:B------:R-:W-:Y:S01]  /*04b0*/  @P3 STS [R4+0x384], R17 ;  /* 0x0003841104003388 */ /* 0x000fe20000000800 */
[----:B------:R-:W-:-:S03]  /*04c0*/  ISETP.NE.AND P3, PT, R2, RZ, PT ;  /* 0x000000ff0200720c */ /* 0x000fc60003f65270 */
[----:B------:R-:W-:Y:S04]  /*04d0*/  LDS R12, [R4+0x3c4] ;  /* 0x0003c400040c7984 */ /* 0x000fe80000000800 */
[----:B-1----:R-:W1:Y:S06]  /*04e0*/  LDS R19, [R4+0x384] ;  /* 0x0003840004137984 */ /* 0x002e6c0000000800 */
[----:B------:R-:W-:Y:S01]  /*04f0*/  @!P3 MOV R14, 0x400 ;  /* 0x00000400000eb802 */ /* 0x000fe20000000f00 */
[----:B-1----:R-:W-:-:S05]  /*0500*/  FADD R19, R12, R19 ;  /* 0x000000130c137221 */ /* 0x002fca0000000000 */
[----:B------:R-:W-:Y:S04]  /*0510*/  STS [R4+0x384], R19 ;  /* 0x0003841304007388 */ /* 0x000fe80000000800 */
[----:B------:R-:W-:Y:S04]  /*0520*/  LDS R12, [R4+0x3a4] ;  /* 0x0003a400040c7984 */ /* 0x000fe80000000800 */
[----:B------:R-:W1:Y:S02]  /*0530*/  LDS R21, [R4+0x384] ;  /* 0x0003840004157984 */ /* 0x000e640000000800 */
[----:B-1----:R-:W-:-:S05]  /*0540*/  FADD R21, R12, R21 ;  /* 0x000000150c157221 */ /* 0x002fca0000000000 */
[----:B------:R1:W-:Y:S04]  /*0550*/  STS [R4+0x384], R21 ;  /* 0x0003841504007388 */ /* 0x0003e80000000800 */
[----:B------:R-:W-:Y:S04]  /*0560*/  LDS R12, [R4+0x394] ;  /* 0x00039400040c7984 */ /* 0x000fe80000000800 */
[----:B------:R-:W2:Y:S01]  /*0570*/  LDS R23, [R4+0x384] ;  /* 0x0003840004177984 */ /* 0x000ea20000000800 */
[----:B-1----:R-:W1:Y:S02]  /*0580*/  @!P3 S2R R21, SR_CgaCtaId ;  /* 0x000000000015b919 */ /* 0x002e640000008800 */
[----:B-1----:R-:W-:Y:S01]  /*0590*/  @!P3 LEA R3, R21, R14, 0x18 ;  /* 0x0000000e1503b211 */ /* 0x002fe200078ec0ff */
[----:B--2---:R-:W-:-:S05]  /*05a0*/  FADD R23, R12, R23 ;  /* 0x000000170c177221 */ /* 0x004fca0000000000 */
[----:B------:R-:W-:Y:S04]  /*05b0*/  STS [R4+0x384], R23 ;  /* 0x0003841704007388 */ /* 0x000fe80000000800 */
        /* <DEDUP_REMOVED lines=8> */
[----:B------:R-:W1:Y:S04]  /*0640*/  @!P3 LDS R12, [R3+0x384] ;  /* 0x00038400030cb984 */ /* 0x000e680000000800 */
[----:B-1----:R2:W-:Y:S02]  /*0650*/  @!P3 STS [R9+-0xc], R12 ;  /* 0xfffff40c0900b388 */ /* 0x0025e40000000800 */
.L_x_178:
[----:B------:R-:W-:Y:S05]  /*0660*/  BSYNC.RECONVERGENT B0 ;  /* 0x0000000000007941 */ /* 0x000fea0003800200 */
.L_x_177:
[----:B------:R-:W-:Y:S04]  /*0670*/  BSSY.RECONVERGENT B0, `(.L_x_179) ;  /* 0x0000004000007945 */ /* 0x000fe80003800200 */
[----:B------:R-:W-:Y:S05]  /*0680*/  @P1 BRA `(.L_x_180) ;  /* 0x0000000000081947 */ /* 0x000fea0003800000 */
[----:B0-----:R-:W-:-:S06]  /*0690*/  IMAD.WIDE.U32 R14, R11, 0x4, R6 ;  /* 0x000000040b0e7825 */ /* 0x001fcc00078e0006 */
[----:B------:R3:W5:Y:S02]  /*06a0*/  LDG.E R15, desc[UR8][R14.64] ;  /* 0x000000080e0f7981 */ /* 0x000764000c1e1900 */
.L_x_180:
[----:B------:R-:W-:Y:S05]  /*06b0*/  BSYNC.RECONVERGENT B0 ;  /* 0x0000000000007941 */ /* 0x000fea0003800200 */
.L_x_179:
[----:B-----5:R-:W-:Y:S01]  /*06c0*/  STS [R4+0x384], R15 ;  /* 0x0003840f04007388 */ /* 0x020fe20000000800 */
[----:B------:R-:W-:Y:S01]  /*06d0*/  BSSY.RECONVERGENT B0, `(.L_x_181) ;  /* 0x0000028000007945 */ /* 0x000fe20003800200 */
[----:B------:R-:W-:Y:S06]  /*06e0*/  BAR.SYNC.DEFER_BLOCKING 0x0 ;  /* 0x0000000000007b1d */ /* 0x000fec0000010000 */
[----:B--2---:R-:W-:Y:S04]  /*06f0*/  @P0 LDS R12, [R4+0x484] ;  /* 0x00048400040c0984 */ /* 0x004fe80000000800 */
[----:B------:R-:W1:Y:S02]  /*0700*/  @P0 LDS R17, [R4+0x384] ;  /* 0x0003840004110984 */ /* 0x000e640000000800 */
[----:B-1----:R-:W-:Y:S01]  /*0710*/  @P0 FADD R19, R12, R17 ;  /* 0x000000110c130221 */ /* 0x002fe20000000000 */
[----:B------:R-:W-:-:S04]  /*0720*/  IMAD.MOV.U32 R17, RZ, RZ, RZ ;  /* 0x000000ffff117224 */ /* 0x000fc800078e00ff */
        /* <DEDUP_REMOVED lines=11> */
[----:B---3--:R-:W-:Y:S01]  /*07e0*/  @!P3 MOV R14, 0x400 ;  /* 0x00000400000eb802 */ /* 0x008fe20000000f00 */
        /* <DEDUP_REMOVED lines=22> */
.L_x_182:
[----:B------:R-:W-:Y:S05]  /*0950*/  BSYNC.RECONVERGENT B0 ;  /* 0x0000000000007941 */ /* 0x000fea0003800200 */
.L_x_181:
[----:B------:R-:W-:Y:S04]  /*0960*/  BSSY.RECONVERGENT B0, `(.L_x_183) ;  /* 0x0000005000007945 */ /* 0x000fe80003800200 */
[----:B------:R-:W-:Y:S05]  /*0970*/  @P1 BRA `(.L_x_184) ;  /* 0x00000000000c1947 */ /* 0x000fea0003800000 */
[----:B------:R-:W-:-:S04]  /*0980*/  VIADD R15, R11, 0x1 ;  /* 0x000000010b0f7836 */ /* 0x000fc80000000000 */
[----:B0--3--:R-:W-:-:S05]  /*0990*/  IMAD.WIDE.U32 R14, R15, 0x4, R6 ;  /* 0x000000040f0e7825 */ /* 0x009fca00078e0006 */
[----:B------:R4:W5:Y:S02]  /*09a0*/  LDG.E R17, desc[UR8][R14.64] ;  /* 0x000000080e117981 */ /* 0x000964000c1e1900 */
.L_x_184:
[----:B------:R-:W-:Y:S05]  /*09b0*/  BSYNC.RECONVERGENT B0 ;  /* 0x0000000000007941 */ /* 0x000fea0003800200 */
.L_x_183:
[----:B-----5:R-:W-:Y:S01]  /*09c0*/  STS [R4+0x384], R17 ;  /* 0x0003841104007388 */ /* 0x020fe20000000800 */
[----:B------:R-:W-:Y:S01]  /*09d0*/  BSSY.RECONVERGENT B0, `(.L_x_185) ;  /* 0x0000028000007945 */ /* 0x000fe20003800200 */
[----:B------:R-:W-:Y:S06]  /*09e0*/  BAR.SYNC.DEFER_BLOCKING 0x0 ;  /* 0x0000000000007b1d */ /* 0x000fec0000010000 */
[----:B--2---:R-:W-:Y:S04]  /*09f0*/  @P0 LDS R12, [R4+0x484] ;  /* 0x00048400040c0984 */ /* 0x004fe80000000800 */
[----:B----4-:R-:W1:Y:S02]  /*0a00*/  @P0 LDS R15, [R4+0x384] ;  /* 0x00038400040f0984 */ /* 0x010e640000000800 */
        /* <DEDUP_REMOVED lines=36> */
.L_x_186:
[----:B------:R-:W-:Y:S05]  /*0c50*/  BSYNC.RECONVERGENT B0 ;  /* 0x0000000000007941 */ /* 0x000fea0003800200 */
.L_x_185:
[----:B------:R-:W-:Y:S04]  /*0c60*/  BSSY.RECONVERGENT B0, `(.L_x_187) ;  /* 0x0000005000007945 */ /* 0x000fe80003800200 */
[----:B------:R-:W-:Y:S05]  /*0c70*/  @P1 BRA `(.L_x_188) ;  /* 0x00000000000c1947 */ /* 0x000fea0003800000 */
[----:B------:R-:W-:-:S04]  /*0c80*/  VIADD R15, R11, 0x2 ;  /* 0x000000020b0f7836 */ /* 0x000fc80000000000 */
[----:B0--3--:R-:W-:-:S06]  /*0c90*/  IMAD.WIDE.U32 R14, R15, 0x4, R6 ;  /* 0x000000040f0e7825 */ /* 0x009fcc00078e0006 */
[----:B------:R4:W5:Y:S02]  /*0ca0*/  LDG.E R15, desc[UR8][R14.64] ;  /* 0x000000080e0f7981 */ /* 0x000964000c1e1900 */
.L_x_188:
[----:B------:R-:W-:Y:S05]  /*0cb0*/  BSYNC.RECONVERGENT B0 ;  /* 0x0000000000007941 */ /* 0x000fea0003800200 */
.L_x_187:
[----:B-----5:R-:W-:Y:S01]  /*0cc0*/  STS [R4+0x384], R15 ;  /* 0x0003840f04007388 */ /* 0x020fe20000000800 */
[----:B------:R-:W-:Y:S01]  /*0cd0*/  BSSY.RECONVERGENT B0, `(.L_x_189) ;  /* 0x0000027000007945 */ /* 0x000fe20003800200 */
[----:B------:R-:W-:Y:S06]  /*0ce0*/  BAR.SYNC.DEFER_BLOCKING 0x0 ;  /* 0x0000000000007b1d */ /* 0x000fec0000010000 */
[----:B--2---:R-:W-:Y:S04]  /*0cf0*/  @P0 LDS R12, [R4+0x484] ;  /* 0x00048400040c0984 */ /* 0x004fe80000000800 */
[----:B------:R-:W2:Y:S02]  /*0d00*/  @P0 LDS R17, [R4+0x384] ;  /* 0x0003840004110984 */ /* 0x000ea40000000800 */
[----:B--2---:R-:W-:-:S05]  /*0d10*/  @P0 FADD R17, R12, R17 ;  /* 0x000000110c110221 */ /* 0x004fca0000000000 */
[----:B------:R2:W-:Y:S01]  /*0d20*/  @P0 STS [R4+0x384], R17 ;  /* 0x0003841104000388 */ /* 0x0005e20000000800 */
[----:B------:R-:W-:Y:S06]  /*0d30*/  BAR.SYNC.DEFER_BLOCKING 0x0 ;  /* 0x0000000000007b1d */ /* 0x000fec0000010000 */
[----:B------:R-:W-:Y:S05]  /*0d40*/  @P2 BRA `(.L_x_190) ;  /* 0x00000000007c2947 */ /* 0x000fea0003800000 */
[----:B------:R-:W-:-:S13]  /*0d50*/  ISETP.GE.U32.AND P2, PT, R10, 0x21, PT ;  /* 0x000000210a00780c */ /* 0x000fda0003f46070 */
[----:B------:R-:W-:Y:S04]  /*0d60*/  @P2 LDS R12, [R4+0x404] ;  /* 0x00040400040c2984 */ /* 0x000fe80000000800 */
[----:B------:R-:W5:Y:S02]  /*0d70*/  @P2 LDS R15, [R4+0x384] ;  /* 0x00038400040f2984 */ /* 0x000f640000000800 */
[----:B-----5:R-:W-:-:S05]  /*0d80*/  @P2 FADD R15, R12, R15 ;  /* 0x0000000f0c0f2221 */ /* 0x020fca0000000000 */
[----:B------:R-:W-:Y:S01]  /*0d90*/  @P2 STS [R4+0x384], R15 ;  /* 0x0003840f04002388 */ /* 0x000fe20000000800 */
[----:B------:R-:W-:-:S03]  /*0da0*/  ISETP.NE.AND P2, PT, R2, RZ, PT ;  /* 0x000000ff0200720c */ /* 0x000fc60003f45270 */
[----:B------:R-:W-:Y:S04]  /*0db0*/  LDS R12, [R4+0x3c4] ;  /* 0x0003c400040c7984 */ /* 0x000fe80000000800 */
[----:B--2---:R-:W2:Y:S06]  /*0dc0*/  LDS R17, [R4+0x384] ;  /* 0x0003840004117984 */ /* 0x004eac0000000800 */
[----:B---34-:R-:W-:Y:S01]  /*0dd0*/  @!P2 MOV R14, 0x400 ;  /* 0x00000400000ea802 */ /* 0x018fe20000000f00 */
[----:B--2---:R-:W-:-:S05]  /*0de0*/  FADD R17, R12, R17 ;  /* 0x000000110c117221 */ /* 0x004fca0000000000 */
[----:B------:R-:W-:Y:S04]  /*0df0*/  STS [R4+0x384], R17 ;  /* 0x0003841104007388 */ /* 0x000fe80000000800 */
[----:B------:R-:W-:Y:S04]  /*0e00*/  LDS R12, [R4+0x3a4] ;  /* 0x0003a400040c7984 */ /* 0x000fe80000000800 */
[----:B-1----:R-:W1:Y:S02]  /*0e10*/  LDS R19, [R4+0x384] ;  /* 0x0003840004137984 */ /* 0x002e640000000800 */
        /* <DEDUP_REMOVED lines=17> */
[----:B-1----:R1:W-:Y:S02]  /*0f30*/  @!P2 STS [R9], R12 ;  /* 0x0000000c0900a388 */ /* 0x0023e40000000800 */
.L_x_190:
[----:B------:R-:W-:Y:S05]  /*0f40*/  BSYNC.RECONVERGENT B0 ;  /* 0x0000000000007941 */ /* 0x000fea0003800200 */
.L_x_189:
[----:B------:R-:W-:Y:S01]  /*0f50*/  IADD3 R11, PT, PT, R11, 0x4, RZ ;  /* 0x000000040b0b7810 */ /* 0x000fe20007ffe0ff */
[----:B-1----:R-:W-:Y:S01]  /*0f60*/  VIADD R9, R9, 0x10 ;  /* 0x0000001009097836 */ /* 0x002fe20000000000 */
[----:B------:R-:W-:Y:S06]  /*0f70*/  BRA.U UP0, `(.L_x_191) ;  /* 0xfffffff100ec7547 */ /* 0x000fec000b83ffff */
.L_x_176:
[----:B------:R-:W-:-:S09]  /*0f80*/  UISETP.NE.AND UP0, UPT, UR5, URZ, UPT ;  /* 0x000000ff0500728c */ /* 0x000fd2000bf05270 */
[----:B------:R-:W-:Y:S05]  /*0f90*/  BRA.U !UP0, `(.L_x_175) ;  /* 0x0000000108e07547 */ /* 0x000fea000b800000 */
[----:B------:R-:W-:Y:S01]  /*0fa0*/  IMAD R3, R0, 0x4, R3 ;  /* 0x0000000400037824 */ /* 0x000fe200078e0203 */
[----:B------:R-:W-:Y:S01]  /*0fb0*/  ISETP.GE.AND P1, PT, R2, R13, PT ;  /* 0x0000000d0200720c */ /* 0x000fe20003f26270 */
[----:B------:R-:W-:Y:S01]  /*0fc0*/  IMAD.IADD R0, R5, 0x1, R0 ;  /* 0x0000000105007824 */ /* 0x000fe200078e0200 */
[----:B------:R-:W-:Y:S01]  /*0fd0*/  UIADD3 UR4, UPT, UPT, -UR5, URZ, URZ ;  /* 0x000000ff05047290 */ /* 0x000fe2000fffe1ff */
[----:B------:R-:W-:-:S11]  /*0fe0*/  VIADD R3, R3, 0x200 ;  /* 0x0000020003037836 */ /* 0x000fd60000000000 */
.L_x_194:
[----:B01----:R-:W0:Y:S01]  /*0ff0*/  @!P1 LDC.64 R6, c[0x0][0x388] ;  /* 0x0000e200ff069b82 */ /* 0x003e220000000a00 */
[----:B------:R-:W-:Y:S01]  /*1000*/  MOV R5, RZ ;  /* 0x000000ff00057202 */ /* 0x000fe20000000f00 */
[----:B0-----:R-:W-:-:S05]  /*1010*/  @!P1 IMAD.WIDE.U32 R6, R0, 0x4, R6 ;  /* 0x0000000400069825 */ /* 0x001fca00078e0006 */
[----:B------:R-:W5:Y:S01]  /*1020*/  @!P1 LDG.E R5, desc[UR8][R6.64] ;  /* 0x0000000806059981 */ /* 0x000f62000c1e1900 */
[----:B------:R-:W-:Y:S01]  /*1030*/  ISETP.GT.U32.AND P2, PT, R2, 0x1f, PT ;  /* 0x0000001f0200780c */ /* 0x000fe20003f44070 */
[----:B------:R-:W-:Y:S01]  /*1040*/  UIADD3 UR4, UPT, UPT, UR4, 0x1, URZ ;  /* 0x0000000104047890 */ /* 0x000fe2000fffe0ff */
[----:B------:R-:W-:Y:S03]  /*1050*/  BSSY.RECONVERGENT B0, `(.L_x_192) ;  /* 0x0000029000007945 */ /* 0x000fe60003800200 */
[----:B------:R-:W-:Y:S01]  /*1060*/  UISETP.NE.AND UP0, UPT, UR4, URZ, UPT ;  /* 0x000000ff0400728c */ /* 0x000fe2000bf05270 */
[----:B-----5:R-:W-:Y:S01]  /*1070*/  STS [R4+0x384], R5 ;  /* 0x0003840504007388 */ /* 0x020fe20000000800 */
[----:B------:R-:W-:Y:S06]  /*1080*/  BAR.SYNC.DEFER_BLOCKING 0x0 ;  /* 0x0000000000007b1d */ /* 0x000fec0000010000 */
[----:B------:R-:W-:Y:S04]  /*1090*/  @P0 LDS R8, [R4+0x484] ;  /* 0x0004840004080984 */ /* 0x000fe80000000800 */
[----:B------:R-:W0:Y:S02]  /*10a0*/  @P0 LDS R9, [R4+0x384] ;  /* 0x0003840004090984 */ /* 0x000e240000000800 */
[----:B0-----:R-:W-:-:S05]  /*10b0*/  @P0 FADD R9, R8, R9 ;  /* 0x0000000908090221 */ /* 0x001fca0000000000 */
[----:B------:R0:W-:Y:S01]  /*10c0*/  @P0 STS [R4+0x384], R9 ;  /* 0x0003840904000388 */ /* 0x0001e20000000800 */
[----:B------:R-:W-:Y:S06]  /*10d0*/  BAR.SYNC.DEFER_BLOCKING 0x0 ;  /* 0x0000000000007b1d */ /* 0x000fec0000010000 */
[----:B------:R-:W-:Y:S05]  /*10e0*/  @P2 BRA `(.L_x_193) ;  /* 0x00000000007c2947 */ /* 0x000fea0003800000 */
[----:B------:R-:W-:-:S13]  /*10f0*/  ISETP.GE.U32.AND P2, PT, R10, 0x21, PT ;  /* 0x000000210a00780c */ /* 0x000fda0003f46070 */
[----:B------:R-:W-:Y:S04]  /*1100*/  @P2 LDS R5, [R4+0x404] ;  /* 0x0004040004052984 */ /* 0x000fe80000000800 */
[----:B------:R-:W1:Y:S02]  /*1110*/  @P2 LDS R6, [R4+0x384] ;  /* 0x0003840004062984 */ /* 0x000e640000000800 */
[----:B-1----:R-:W-:-:S05]  /*1120*/  @P2 FADD R5, R5, R6 ;  /* 0x0000000605052221 */ /* 0x002fca0000000000 */
[----:B------:R-:W-:Y:S01]  /*1130*/  @P2 STS [R4+0x384], R5 ;  /* 0x0003840504002388 */ /* 0x000fe20000000800 */
[----:B------:R-:W-:-:S03]  /*1140*/  ISETP.NE.AND P2, PT, R2, RZ, PT ;  /* 0x000000ff0200720c */ /* 0x000fc60003f45270 */
[----:B------:R-:W-:Y:S04]  /*1150*/  LDS R6, [R4+0x3c4] ;  /* 0x0003c40004067984 */ /* 0x000fe80000000800 */
[----:B------:R-:W1:Y:S06]  /*1160*/  LDS R7, [R4+0x384] ;  /* 0x0003840004077984 */ /* 0x000e6c0000000800 */
[----:B------:R-:W-:Y:S01]  /*1170*/  @!P2 MOV R8, 0x400 ;  /* 0x000004000008a802 */ /* 0x000fe20000000f00 */
[----:B-1----:R-:W-:-:S05]  /*1180*/  FADD R7, R6, R7 ;  /* 0x0000000706077221 */ /* 0x002fca0000000000 */
[----:B------:R-:W-:Y:S04]  /*1190*/  STS [R4+0x384], R7 ;  /* 0x0003840704007388 */ /* 0x000fe80000000800 */
[----:B------:R-:W-:Y:S04]  /*11a0*/  LDS R6, [R4+0x3a4] ;  /* 0x0003a40004067984 */ /* 0x000fe80000000800 */
[----:B0-----:R-:W0:Y:S02]  /*11b0*/  LDS R9, [R4+0x384] ;  /* 0x0003840004097984 */ /* 0x001e240000000800 */
[----:B0-----:R-:W-:-:S05]  /*11c0*/  FADD R9, R6, R9 ;  /* 0x0000000906097221 */ /* 0x001fca0000000000 */
[----:B------:R0:W-:Y:S04]  /*11d0*/  STS [R4+0x384], R9 ;  /* 0x0003840904007388 */ /* 0x0001e80000000800 */
[----:B------:R-:W-:Y:S04]  /*11e0*/  LDS R6, [R4+0x394] ;  /* 0x0003940004067984 */ /* 0x000fe80000000800 */
[----:B------:R-:W1:Y:S01]  /*11f0*/  LDS R11, [R4+0x384] ;  /* 0x00038400040b7984 */ /* 0x000e620000000800 */
[----:B0-----:R-:W0:Y:S01]  /*1200*/  @!P2 S2R R9, SR_CgaCtaId ;  /* 0x000000000009a919 */ /* 0x001e220000008800 */
[----:B-1----:R-:W-:-:S05]  /*1210*/  FADD R11, R6, R11 ;  /* 0x0000000b060b7221 */ /* 0x002fca0000000000 */
[----:B------:R-:W-:Y:S04]  /*1220*/  STS [R4+0x384], R11 ;  /* 0x0003840b04007388 */ /* 0x000fe80000000800 */
[----:B------:R-:W-:Y:S04]  /*1230*/  LDS R5, [R4+0x38c] ;  /* 0x00038c0004057984 */ /* 0x000fe80000000800 */
[----:B------:R-:W1:Y:S02]  /*1240*/  LDS R6, [R4+0x384] ;  /* 0x0003840004067984 */ /* 0x000e640000000800 */
[----:B-1----:R-:W-:-:S05]  /*1250*/  FADD R5, R5, R6 ;  /* 0x0000000605057221 */ /* 0x002fca0000000000 */
[----:B------:R-:W-:Y:S04]  /*1260*/  STS [R4+0x384], R5 ;  /* 0x0003840504007388 */ /* 0x000fe80000000800 */
[----:B------:R-:W-:Y:S04]  /*1270*/  LDS R6, [R4+0x388] ;  /* 0x0003880004067984 */ /* 0x000fe80000000800 */
[----:B------:R-:W1:Y:S02]  /*1280*/  LDS R7, [R4+0x384] ;  /* 0x0003840004077984 */ /* 0x000e640000000800 */
[----:B-1----:R-:W-:Y:S01]  /*1290*/  FADD R7, R6, R7 ;  /* 0x0000000706077221 */ /* 0x002fe20000000000 */
[----:B0-----:R-:W-:-:S04]  /*12a0*/  @!P2 LEA R6, R9, R8, 0x18 ;  /* 0x000000080906a211 */ /* 0x001fc800078ec0ff */
[----:B------:R-:W-:Y:S04]  /*12b0*/  STS [R4+0x384], R7 ;  /* 0x0003840704007388 */ /* 0x000fe80000000800 */
[----:B------:R-:W0:Y:S04]  /*12c0*/  @!P2 LDS R6, [R6+0x384] ;  /* 0x000384000606a984 */ /* 0x000e280000000800 */
[----:B0-----:R1:W-:Y:S02]  /*12d0*/  @!P2 STS [R3], R6 ;  /* 0x000000060300a388 */ /* 0x0013e40000000800 */
.L_x_193:
[----:B------:R-:W-:Y:S05]  /*12e0*/  BSYNC.RECONVERGENT B0 ;  /* 0x0000000000007941 */ /* 0x000fea0003800200 */
.L_x_192:
[----:B------:R-:W-:Y:S02]  /*12f0*/  VIADD R0, R0, 0x1 ;  /* 0x0000000100007836 */ /* 0x000fe40000000000 */
[----:B-1----:R-:W-:Y:S01]  /*1300*/  VIADD R3, R3, 0x4 ;  /* 0x0000000403037836 */ /* 0x002fe20000000000 */
[----:B------:R-:W-:Y:S06]  /*1310*/  BRA.U UP0, `(.L_x_194) ;  /* 0xfffffffd00347547 */ /* 0x000fec000b83ffff */
.L_x_175:
[----:B------:R-:W-:-:S13]  /*1320*/  ISETP.GT.U32.AND P0, PT, R2, 0x1f, PT ;  /* 0x0000001f0200780c */ /* 0x000fda0003f04070 */
[----:B------:R-:W-:Y:S05]  /*1330*/  @P0 EXIT ;  /* 0x000000000000094d */ /* 0x000fea0003800000 */
[----:B------:R-:W5:Y:S01]  /*1340*/  LDS R3, [R4+0x204] ;  /* 0x0002040004037984 */ /* 0x000f620000000800 */
[----:B------:R-:W-:Y:S01]  /*1350*/  MOV R0, 0x400 ;  /* 0x0000040000007802 */ /* 0x000fe20000000f00 */
[----:B------:R-:W2:Y:S01]  /*1360*/  LDC R8, c[0x0][0x398] ;  /* 0x0000e600ff087b82 */ /* 0x000ea20000000800 */
[----:B01----:R-:W0:Y:S01]  /*1370*/  S2R R7, SR_CgaCtaId ;  /* 0x0000000000077919 */ /* 0x003e220000008800 */
[----:B--2---:R-:W-:Y:S02]  /*1380*/  ISETP.GE.AND P0, PT, R8, 0x1, PT ;  /* 0x000000010800780c */ /* 0x004fe40003f06270 */
[----:B0-----:R-:W-:Y:S01]  /*1390*/  LEA R11, R7, R0, 0x18 ;  /* 0x00000000070b7211 */ /* 0x001fe200078ec0ff */
[----:B-----5:R-:W-:Y:S04]  /*13a0*/  STS [R4+0x284], R3 ;  /* 0x0002840304007388 */ /* 0x020fe80000000800 */
[----:B------:R-:W0:Y:S04]  /*13b0*/  LDS R5, [R4+0x204] ;  /* 0x0002040004057984 */ /* 0x000e280000000800 */
[----:B0-----:R0:W-:Y:S04]  /*13c0*/  STS [R4+0x304], R5 ;  /* 0x0003040504007388 */ /* 0x0011e80000000800 */
[----:B------:R0:W-:Y:S04]  /*13d0*/  STS [R4+0x100], RZ ;  /* 0x000100ff04007388 */ /* 0x0001e80000000800 */
[----:B------:R0:W1:Y:S01]  /*13e0*/  LDS R9, [R11+0x200] ;  /* 0x000200000b097984 */ /* 0x0000620000000800 */
[----:B------:R-:W-:Y:S05]  /*13f0*/  @!P0 EXIT ;  /* 0x000000000000894d */ /* 0x000fea0003800000 */
[----:B------:R-:W2:Y:S01]  /*1400*/  LDC.64 R6, c[0x0][0x380] ;  /* 0x0000e000ff067b82 */ /* 0x000ea20000000a00 */
[----:B------:R-:W-:Y:S01]  /*1410*/  IMAD R10, R2, -0x4, R11 ;  /* 0xfffffffc020a7824 */ /* 0x000fe200078e020b */
[----:B------:R-:W-:Y:S01]  /*1420*/  UMOV UR4, URZ ;  /* 0x000000ff00047c82 */ /* 0x000fe20008000000 */
[----:B0-----:R-:W-:Y:S02]  /*1430*/  VIADD R5, R8, 0xffffffff ;  /* 0xffffffff08057836 */ /* 0x001fe40000000000 */
[----:B------:R-:W-:Y:S01]  /*1440*/  IMAD.MOV R8, RZ, RZ, -R2 ;  /* 0x000000ffff087224 */ /* 0x000fe200078e0a02 */
[----:B------:R-:W-:Y:S01]  /*1450*/  IADD3 R10, PT, PT, R10, 0x100, RZ ;  /* 0x000001000a0a7810 */ /* 0x000fe20007ffe0ff */
[----:B--2---:R-:W-:-:S07]  /*1460*/  IMAD.WIDE.U32 R6, R2, 0x4, R6 ;  /* 0x0000000402067825 */ /* 0x004fce00078e0006 */
.L_x_200:
[----:B0-----:R-:W0:Y:S01]  /*1470*/  S2UR UR6, SR_CgaCtaId ;  /* 0x00000000000679c3 */ /* 0x001e220000008800 */
[----:B------:R-:W-:Y:S01]  /*1480*/  UMOV UR5, 0x400 ;  /* 0x0000040000057882 */ /* 0x000fe20000000000 */
[----:B-1----:R-:W1:Y:S02]  /*1490*/  MUFU.RCP R12, R9 ;  /* 0x00000009000c7308 */ /* 0x002e640000001000 */
[----:B-1----:R-:W-:-:S04]  /*14a0*/  FFMA R3, R12, -R9, 1 ;  /* 0x3f8000000c037423 */ /* 0x002fc80000000809 */
[----:B------:R-:W-:Y:S01]  /*14b0*/  FFMA R3, R12, R3, R12 ;  /* 0x000000030c037223 */ /* 0x000fe2000000000c */
[----:B0-----:R-:W-:-:S09]  /*14c0*/  ULEA UR5, UR6, UR5, 0x18 ;  /* 0x0000000506057291 */ /* 0x001fd2000f8ec0ff */
[----:B------:R-:W0:Y:S02]  /*14d0*/  LDS R0, [UR5+0x304] ;  /* 0x00030405ff007984 */ /* 0x000e240008000800 */
[----:B0-----:R-:W0:Y:S01]  /*14e0*/  FCHK P0, -R0, R9 ;  /* 0x0000000900007302 */ /* 0x001e220000000100 */
[----:B------:R-:W-:-:S04]  /*14f0*/  FFMA R12, -R0, R3, RZ ;  /* 0x00000003000c7223 */ /* 0x000fc800000001ff */
[----:B------:R-:W-:-:S04]  /*1500*/  FFMA R11, R12, -R9, -R0 ;  /* 0x800000090c0b7223 */ /* 0x000fc80000000800 */
[----:B------:R-:W-:Y:S01]  /*1510*/  FFMA R3, R3, R11, R12 ;  /* 0x0000000b03037223 */ /* 0x000fe2000000000c */
[----:B0-----:R-:W-:Y:S06]  /*1520*/  @!P0 BRA `(.L_x_195) ;  /* 0x0000000000148947 */ /* 0x001fec0003800000 */
[----:B------:R-:W-:Y:S01]  /*1530*/  FADD R3, -R0, -RZ ;  /* 0x800000ff00037221 */ /* 0x000fe20000000100 */
[----:B------:R-:W-:Y:S01]  /*1540*/  IMAD.MOV.U32 R0, RZ, RZ, R9 ;  /* 0x000000ffff007224 */ /* 0x000fe200078e0009 */
[----:B------:R-:W-:-:S07]  /*1550*/  MOV R12, 0x1570 ;  /* 0x00001570000c7802 */ /* 0x000fce0000000f00 */
[----:B---34-:R-:W-:Y:S05]  /*1560*/  CALL.REL.NOINC `($__internal_1_$__cuda_sm3x_div_rn_noftz_f32_slowpath) ;  /* 0x0000000800347944 */ /* 0x018fea0003c00000 */
[----:B------:R-:W-:-:S07]  /*1570*/  IMAD.MOV.U32 R3, RZ, RZ, R0 ;  /* 0x000000ffff037224 */ /* 0x000fce00078e0000 */
.L_x_195:
[----:B------:R-:W0:Y:S01]  /*1580*/  S2UR UR6, SR_CgaCtaId ;  /* 0x00000000000679c3 */ /* 0x000e220000008800 */
[----:B------:R-:W-:Y:S01]  /*1590*/  UMOV UR5, 0x400 ;  /* 0x0000040000057882 */ /* 0x000fe20000000000 */
[----:B------:R-:W-:Y:S01]  /*15a0*/  ISETP.GE.AND P0, PT, R2, R5, PT ;  /* 0x000000050200720c */ /* 0x000fe20003f06270 */
[----:B------:R-:W-:Y:S01]  /*15b0*/  BSSY.RECONVERGENT B0, `(.L_x_196) ;  /* 0x000000e000007945 */ /* 0x000fe20003800200 */
[----:B0-----:R-:W-:-:S09]  /*15c0*/  ULEA UR5, UR6, UR5, 0x18 ;  /* 0x0000000506057291 */ /* 0x001fd2000f8ec0ff */
[----:B------:R-:W0:Y:S02]  /*15d0*/  LDS R0, [UR5+0x304] ;  /* 0x00030405ff007984 */ /* 0x000e240008000800 */
[----:B------:R-:W-:Y:S05]  /*15e0*/  @P0 BRA `(.L_x_197) ;  /* 0x0000000000280947 */ /* 0x000fea0003800000 */
[----:B------:R-:W-:Y:S04]  /*15f0*/  LDS R11, [R4+0x308] ;  /* 0x00030800040b7984 */ /* 0x000fe80000000800 */
[----:B------:R-:W1:Y:S04]  /*1600*/  LDS R12, [R4+0x284] ;  /* 0x00028400040c7984 */ /* 0x000e680000000800 */
[----:B---34-:R-:W2:Y:S04]  /*1610*/  LDS R14, [R4+0x308] ;  /* 0x00030800040e7984 */ /* 0x018ea80000000800 */
[----:B------:R-:W3:Y:S01]  /*1620*/  LDS R13, [R4+0x284] ;  /* 0x00028400040d7984 */ /* 0x000ee20000000800 */
[-C--:B-1----:R-:W-:Y:S01]  /*1630*/  FMUL.RZ R12, R12, R3.reuse ;  /* 0x000000030c0c7220 */ /* 0x082fe2000040c000 */
[----:B--2---:R-:W-:-:S03]  /*1640*/  FMUL.RZ R14, R14, R3 ;  /* 0x000000030e0e7220 */ /* 0x004fc6000040c000 */
[----:B------:R-:W-:Y:S01]  /*1650*/  FADD R11, R11, R12 ;  /* 0x0000000c0b0b7221 */ /* 0x000fe20000000000 */
[----:B---3--:R-:W-:-:S04]  /*1660*/  FADD R13, R14, R13 ;  /* 0x0000000d0e0d7221 */ /* 0x008fc80000000000 */
[----:B------:R1:W-:Y:S04]  /*1670*/  STS [R4+0x304], R11 ;  /* 0x0003040b04007388 */ /* 0x0003e80000000800 */
[----:B------:R1:W-:Y:S02]  /*1680*/  STS [R4+0x284], R13 ;  /* 0x0002840d04007388 */ /* 0x0003e40000000800 */
.L_x_197:
[----:B------:R-:W-:Y:S05]  /*1690*/  BSYNC.RECONVERGENT B0 ;  /* 0x0000000000007941 */ /* 0x000fea0003800200 */
.L_x_196:
[----:B------:R-:W2:Y:S01]  /*16a0*/  LDS R12, [R10+-0x4] ;  /* 0xfffffc000a0c7984 */ /* 0x000ea20000000800 */
[----:B------:R-:W-:Y:S01]  /*16b0*/  ISETP.GE.U32.AND P0, PT, R2, UR4, PT ;  /* 0x0000000402007c0c */ /* 0x000fe2000bf06070 */
[----:B---34-:R-:W-:Y:S01]  /*16c0*/  IMAD.MOV.U32 R14, RZ, RZ, 0xb ;  /* 0x0000000bff0e7424 */ /* 0x018fe200078e00ff */
[----:B------:R-:W-:Y:S01]  /*16d0*/  ISETP.NE.AND P1, PT, R8, RZ, PT ;  /* 0x000000ff0800720c */ /* 0x000fe20003f25270 */
[----:B------:R-:W3:Y:S01]  /*16e0*/  LDS R15, [R4+0x100] ;  /* 0x00010000040f7984 */ /* 0x000ee20000000800 */
[----:B-1----:R-:W-:Y:S01]  /*16f0*/  FSEL R11, RZ, 1, P0 ;  /* 0x3f800000ff0b7808 */ /* 0x002fe20000000000 */
[-C--:B0-----:R-:W-:Y:S01]  /*1700*/  FMUL.RZ R0, R0, R3.reuse ;  /* 0x0000000300007220 */ /* 0x081fe2000040c000 */
[----:B------:R-:W-:Y:S01]  /*1710*/  FSEL R13, RZ, 1, P1 ;  /* 0x3f800000ff0d7808 */ /* 0x000fe20000800000 */
[----:B------:R-:W-:Y:S02]  /*1720*/  BSSY.RECONVERGENT B0, `(.L_x_198) ;  /* 0x000004b000007945 */ /* 0x000fe40003800200 */
[----:B------:R-:W-:Y:S01]  /*1730*/  FADD R9, R0, R9 ;  /* 0x0000000900097221 */ /* 0x000fe20000000000 */
[----:B--2---:R-:W-:-:S04]  /*1740*/  FMUL.RZ R12, R12, R3 ;  /* 0x000000030c0c7220 */ /* 0x004fc8000040c000 */
[----:B------:R-:W-:-:S04]  /*1750*/  FMUL R12, R11, R12 ;  /* 0x0000000c0b0c7220 */ /* 0x000fc80000400000 */
[----:B------:R-:W-:-:S04]  /*1760*/  FFMA R12, R13, R3, R12 ;  /* 0x000000030d0c7223 */ /* 0x000fc8000000000c */
[----:B---3--:R-:W-:-:S05]  /*1770*/  FADD R15, R12, R15 ;  /* 0x0000000f0c0f7221 */ /* 0x008fca0000000000 */
[----:B------:R-:W-:Y:S04]  /*1780*/  STS [R4+0x100], R15 ;  /* 0x0001000f04007388 */ /* 0x000fe80000000800 */
[----:B------:R-:W0:Y:S04]  /*1790*/  LDS R11, [R4+0x100] ;  /* 0x00010000040b7984 */ /* 0x000e280000000800 */
[----:B------:R-:W1:Y:S04]  /*17a0*/  LDS.64 R12, [UR5+0x8] ;  /* 0x00000805ff0c7984 */ /* 0x000e680008000a00 */
[----:B------:R-:W2:Y:S01]  /*17b0*/  LDS R16, [UR5+0x70] ;  /* 0x00007005ff107984 */ /* 0x000ea20008000800 */
[----:B0-----:R-:W-:Y:S01]  /*17c0*/  FMUL R17, |R11|, 32768 ;  /* 0x470000000b117820 */ /* 0x001fe20000400200 */
[C---:B-1----:R-:W-:Y:S01]  /*17d0*/  ISETP.GE.AND P1, PT, R13.reuse, 0x481, PT ;  /* 0x000004810d00780c */ /* 0x042fe20003f26270 */
[----:B------:R-:W-:Y:S01]  /*17e0*/  VIADD R3, R12, UR4 ;  /* 0x000000040c037c36 */ /* 0x000fe20008000000 */
[----:B------:R-:W-:-:S03]  /*17f0*/  ISETP.GE.AND P0, PT, R13, 0x901, PT ;  /* 0x000009010d00780c */ /* 0x000fc60003f06270 */
[----:B------:R-:W0:Y:S01]  /*1800*/  F2I.NTZ R17, R17 ;  /* 0x0000001100117305 */ /* 0x000e220000203100 */
[----:B------:R-:W-:Y:S01]  /*1810*/  ISETP.GE.AND P2, PT, R13, 0x241, PT ;  /* 0x000002410d00780c */ /* 0x000fe20003f46270 */
[----:B------:R-:W-:Y:S01]  /*1820*/  IMAD.MOV.U32 R13, RZ, RZ, -0x100 ;  /* 0xffffff00ff0d7424 */ /* 0x000fe200078e00ff */
[----:B------:R-:W-:-:S05]  /*1830*/  SEL R11, RZ, 0xffffffff, P1 ;  /* 0xffffffffff0b7807 */ /* 0x000fca0000800000 */
[----:B------:R-:W-:Y:S01]  /*1840*/  @P1 IMAD.MOV R14, RZ, RZ, 0xc ;  /* 0x0000000cff0e1424 */ /* 0x000fe200078e02ff */
[----:B------:R-:W-:Y:S02]  /*1850*/  PLOP3.LUT P1, PT, PT, PT, PT, 0x8, 0x80 ;  /* 0x000000000080781c */ /* 0x000fe40003f2e170 */
[----:B------:R-:W-:Y:S01]  /*1860*/  @P0 IADD3 R14, PT, PT, R11, 0xd, RZ ;  /* 0x0000000d0b0e0810 */ /* 0x000fe20007ffe0ff */
[----:B0-----:R-:W0:Y:S01]  /*1870*/  FLO.U32 R18, R17 ;  /* 0x0000001100127300 */ /* 0x001e2200000e0000 */
[----:B------:R-:W-:-:S03]  /*1880*/  ISETP.GT.U32.AND P0, PT, R2, UR4, PT ;  /* 0x0000000402007c0c */ /* 0x000fc6000bf04070 */
[----:B------:R-:W-:Y:S02]  /*1890*/  VIADD R11, R14, 0xffffffff ;  /* 0xffffffff0e0b7836 */ /* 0x000fe40000000000 */
[----:B------:R-:W-:-:S05]  /*18a0*/  @P2 IMAD.MOV R11, RZ, RZ, R14 ;  /* 0x000000ffff0b2224 */ /* 0x000fca00078e020e */
[----:B--2---:R-:W-:Y:S01]  /*18b0*/  VIMNMX R11, PT, PT, R16, R11, PT ;  /* 0x0000000b100b7248 */ /* 0x004fe20003fe0100 */
[----:B------:R-:W-:-:S03]  /*18c0*/  IMAD.MOV.U32 R16, RZ, RZ, 0xf ;  /* 0x0000000fff107424 */ /* 0x000fc600078e00ff */
[----:B------:R-:W-:-:S04]  /*18d0*/  VIMNMX R11, PT, PT, R11, 0x3, !PT ;  /* 0x000000030b0b7848 */ /* 0x000fc80007fe0100 */
[----:B0-----:R-:W-:-:S05]  /*18e0*/  IADD3 R18, PT, PT, R11, 0x1f, -R18 ;  /* 0x0000001f0b127810 */ /* 0x001fca0007ffe812 */
[----:B------:R-:W-:-:S05]  /*18f0*/  IMAD R18, R18, R13, 0x2100 ;  /* 0x0000210012127424 */ /* 0x000fca00078e020d */
[----:B------:R-:W-:-:S04]  /*1900*/  SHF.R.S32.HI R18, RZ, 0x8, R18 ;  /* 0x00000008ff127819 */ /* 0x000fc80000011412 */
[----:B------:R-:W-:Y:S01]  /*1910*/  SEL R13, R18, RZ, !P0 ;  /* 0x000000ff120d7207 */ /* 0x000fe20004000000 */
[----:B------:R-:W-:-:S04]  /*1920*/  IMAD.MOV.U32 R18, RZ, RZ, 0x1 ;  /* 0x00000001ff127424 */ /* 0x000fc800078e00ff */
[----:B------:R-:W-:Y:S04]  /*1930*/  STS [R4+0x180], R13 ;  /* 0x0001800d04007388 */ /* 0x000fe80000000800 */
[----:B------:R-:W-:Y:S04]  /*1940*/  LDS R14, [R4+0x180] ;  /* 0x00018000040e7984 */ /* 0x000fe80000000800 */
[----:B------:R-:W0:Y:S02]  /*1950*/  LDS R15, [R4+0x1c0] ;  /* 0x0001c000040f7984 */ /* 0x000e240000000800 */
[----:B0-----:R-:W-:-:S05]  /*1960*/  VIMNMX R15, PT, PT, R14, R15, !PT ;  /* 0x0000000f0e0f7248 */ /* 0x001fca0007fe0100 */
        /* <DEDUP_REMOVED lines=17> */
[----:B------:R-:W0:Y:S04]  /*1a80*/  LDS R13, [UR5+0x180] ;  /* 0x00018005ff0d7984 */ /* 0x000e280008000800 */
[----:B------:R-:W1:Y:S01]  /*1a90*/  LDS R14, [R10] ;  /* 0x000000000a0e7984 */ /* 0x000e620000000800 */
[----:B0-----:R-:W-:-:S04]  /*1aa0*/  IADD3 R13, PT, PT, -R13, RZ, RZ ;  /* 0x000000ff0d0d7210 */ /* 0x001fc80007ffe1ff */
[----:B------:R-:W-:-:S04]  /*1ab0*/  VIADDMNMX.RELU R13, R13, R16, 0xf, PT ;  /* 0x0000000f0d0d7446 */ /* 0x000fc80003801110 */
[----:B------:R-:W-:-:S04]  /*1ac0*/  SHF.L.U32 R15, R18, R13, RZ ;  /* 0x0000000d120f7219 */ /* 0x000fc800000006ff */
[----:B------:R-:W-:-:S05]  /*1ad0*/  I2FP.F32.U32 R15, R15 ;  /* 0x0000000f000f7245 */ /* 0x000fca0000201000 */
[----:B-1----:R-:W-:Y:S01]  /*1ae0*/  FMUL R15, R14, -R15 ;  /* 0x8000000f0e0f7220 */ /* 0x002fe20000400000 */
[----:B------:R-:W-:-:S05]  /*1af0*/  IMAD.MOV.U32 R14, RZ, RZ, -0x1 ;  /* 0xffffffffff0e7424 */ /* 0x000fca00078e00ff */
[----:B------:R-:W0:Y:S01]  /*1b00*/  F2I.NTZ R15, R15 ;  /* 0x0000000f000f7305 */ /* 0x000e220000203100 */
[----:B------:R-:W-:-:S04]  /*1b10*/  SHF.L.U32 R11, R14, R11, RZ ;  /* 0x0000000b0e0b7219 */ /* 0x000fc800000006ff */
[----:B------:R-:W-:-:S04]  /*1b20*/  LOP3.LUT R14, RZ, R11, RZ, 0x33, !PT ;  /* 0x0000000bff0e7212 */ /* 0x000fc800078e33ff */
[----:B0-----:R-:W-:-:S04]  /*1b30*/  VIMNMX R14, PT, PT, R14, R15, PT ;  /* 0x0000000f0e0e7248 */ /* 0x001fc80003fe0100 */
[----:B------:R-:W-:Y:S01]  /*1b40*/  VIMNMX R11, PT, PT, R11, R14, !PT ;  /* 0x0000000e0b0b7248 */ /* 0x000fe20007fe0100 */
[----:B------:R-:W-:Y:S06]  /*1b50*/  @P0 BRA `(.L_x_199) ;  /* 0x00000000001c0947 */ /* 0x000fec0003800000 */
[----:B------:R-:W-:Y:S01]  /*1b60*/  ISETP.NE.AND P2, PT, R2, RZ, PT ;  /* 0x000000ff0200720c */ /* 0x000fe20003f45270 */
[----:B------:R-:W-:-:S05]  /*1b70*/  IMAD.WIDE R14, R3, 0xc0, R6 ;  /* 0x000000c0030e7825 */ /* 0x000fca00078e0206 */
[----:B------:R0:W-:Y:S07]  /*1b80*/  STG.E desc[UR8][R14.64+0x40], R11 ;  /* 0x0000400b0e007986 */ /* 0x0001ee000c101908 */
[----:B------:R-:W1:Y:S01]  /*1b90*/  @!P2 LDC.64 R16, c[0x0][0x380] ;  /* 0x0000e000ff10ab82 */ /* 0x000e620000000a00 */
[----:B------:R-:W-:Y:S01]  /*1ba0*/  @!P2 PLOP3.LUT P1, PT, PT, PT, PT, 0x80, 0x8 ;  /* 0x000000000008a81c */ /* 0x000fe20003f2f070 */
[----:B-1----:R-:W-:-:S05]  /*1bb0*/  @!P2 IMAD.WIDE R16, R3, 0xc0, R16 ;  /* 0x000000c00310a825 */ /* 0x002fca00078e0210 */
[----:B------:R0:W-:Y:S07]  /*1bc0*/  @!P2 STG.E desc[UR8][R16.64+0x8], R13 ;  /* 0x0000080d1000a986 */ /* 0x0001ee000c101908 */
.L_x_199:
[----:B------:R-:W-:Y:S05]  /*1bd0*/  BSYNC.RECONVERGENT B0 ;  /* 0x0000000000007941 */ /* 0x000fea0003800200 */
.L_x_198:
[----:B------:R-:W-:Y:S01]  /*1be0*/  SHF.R.S32.HI R0, RZ, 0x1f, R11 ;  /* 0x0000001fff007819 */ /* 0x000fe2000001140b */
[----:B------:R-:W-:Y:S01]  /*1bf0*/  VIADD R5, R5, 0xffffffff ;  /* 0xffffffff05057836 */ /* 0x000fe20000000000 */
[----:B------:R-:W-:Y:S01]  /*1c00*/  UIADD3 UR4, UPT, UPT, UR4, 0x1, URZ ;  /* 0x0000000104047890 */ /* 0x000fe2000fffe0ff */
[----:B------:R-:W-:Y:S01]  /*1c10*/  IADD3 R8, PT, PT, R8, 0x1, RZ ;  /* 0x0000000108087810 */ /* 0x000fe20007ffe0ff */
[----:B------:R-:W-:Y:S01]  /*1c20*/  VIADD R10, R10, 0x4 ;  /* 0x000000040a0a7836 */ /* 0x000fe20000000000 */
[----:B------:R-:W-:-:S06]  /*1c30*/  LOP3.LUT R0, R0, R11, RZ, 0x3c, !PT ;  /* 0x0000000b00007212 */ /* 0x000fcc00078e3cff */
[----:B------:R-:W0:Y:S02]  /*1c40*/  FLO.U32 R0, R0 ;  /* 0x0000000000007300 */ /* 0x000e2400000e0000 */
[----:B0-----:R-:W-:-:S04]  /*1c50*/  IADD3 R11, PT, PT, -R0, 0x1f, RZ ;  /* 0x0000001f000b7810 */ /* 0x001fc80007ffe1ff */
[----:B------:R-:W-:-:S04]  /*1c60*/  IADD3 R11, PT, PT, -R11, 0x21, RZ ;  /* 0x000000210b0b7810 */ /* 0x000fc80007ffe1ff */
[----:B------:R-:W-:Y:S02]  /*1c70*/  SEL R11, R11, RZ, !P0 ;  /* 0x000000ff0b0b7207 */ /* 0x000fe40004000000 */
[----:B------:R-:W-:-:S03]  /*1c80*/  ISETP.NE.AND P0, PT, R5, -0x1, PT ;  /* 0xffffffff0500780c */ /* 0x000fc60003f05270 */
        /* <DEDUP_REMOVED lines=19> */
[----:B0-----:R-:W-:-:S02]  /*1dc0*/  VIMNMX R15, PT, PT, R0, R13, !PT ;  /* 0x0000000d000f7248 */ /* 0x001fc40007fe0100 */
[----:B------:R-:W0:Y:S03]  /*1dd0*/  @P1 LDC.64 R12, c[0x0][0x380] ;  /* 0x0000e000ff0c1b82 */ /* 0x000e260000000a00 */
[----:B------:R-:W-:Y:S04]  /*1de0*/  STS [R4+0x180], R15 ;  /* 0x0001800f04007388 */ /* 0x000fe80000000800 */
[----:B------:R-:W1:Y:S01]  /*1df0*/  LDS R19, [UR5+0x180] ;  /* 0x00018005ff137984 */ /* 0x000e620008000800 */
[----:B0-----:R-:W-:-:S05]  /*1e00*/  @P1 IMAD.WIDE R12, R3, 0xc0, R12 ;  /* 0x000000c0030c1825 */ /* 0x001fca00078e020c */
[----:B-1----:R0:W-:Y:S01]  /*1e10*/  @P1 STG.E desc[UR8][R12.64+0xc], R19 ;  /* 0x00000c130c001986 */ /* 0x0021e2000c101908 */
[----:B------:R-:W-:Y:S05]  /*1e20*/  @P0 BRA `(.L_x_200) ;  /* 0xfffffff400900947 */ /* 0x000fea000383ffff */
[----:B------:R-:W-:Y:S05]  /*1e30*/  EXIT ;  /* 0x000000000000794d */ /* 0x000fea0003800000 */
        .weak           $__internal_1_$__cuda_sm3x_div_rn_noftz_f32_slowpath
        .type           $__internal_1_$__cuda_sm3x_div_rn_noftz_f32_slowpath,@function
        .size           $__internal_1_$__cuda_sm3x_div_rn_noftz_f32_slowpath,(.L_x_235 - $__internal_1_$__cuda_sm3x_div_rn_noftz_f32_slowpath)
$__internal_1_$__cuda_sm3x_div_rn_noftz_f32_slowpath:
[----:B------:R-:W-:Y:S02]  /*1e40*/  SHF.R.U32.HI R13, RZ, 0x17, R0 ;  /* 0x00000017ff0d7819 */ /* 0x000fe40000011600 */
        /* <DEDUP_REMOVED lines=9> */
[----:B------:R-:W-:Y:S02]  /*1ee0*/  FSETP.GTU.FTZ.AND P0, PT, |R3|, +INF , PT ;  /* 0x7f8000000300780b */ /* 0x000fe40003f1c200 */
        /* <DEDUP_REMOVED lines=17> */
[----:B------:R-:W-:Y:S01]  /*2000*/  @P0 MOV R11, RZ ;  /* 0x000000ff000b0202 */ /* 0x000fe20000000f00 */
[----:B------:R-:W-:Y:S02]  /*2010*/  @!P0 IMAD.MOV.U32 R11, RZ, RZ, -0x40 ;  /* 0xffffffc0ff0b8424 */ /* 0x000fe400078e00ff */
[----:B------:R-:W-:Y:S01]  /*2020*/  @!P0 FFMA R3, R3, 1.84467440737095516160e+19, RZ ;  /* 0x5f80000003038823 */ /* 0x000fe200000000ff */
[----:B------:R-:W-:Y:S01]  /*2030*/  @!P1 FFMA R0, R0, 1.84467440737095516160e+19, RZ ;  /* 0x5f80000000009823 */ /* 0x000fe200000000ff */
[----:B------:R-:W-:-:S07]  /*2040*/  @!P1 VIADD R11, R11, 0x40 ;  /* 0x000000400b0b9836 */ /* 0x000fce0000000000 */
.L_x_201:
[----:B------:R-:W-:Y:S01]  /*2050*/  LEA R15, R13, 0xc0800000, 0x17 ;  /* 0xc08000000d0f7811 */ /* 0x000fe200078eb8ff */
[----:B------:R-:W-:-:S04]  /*2060*/  VIADD R14, R14, 0xffffff81 ;  /* 0xffffff810e0e7836 */ /* 0x000fc80000000000 */
[----:B------:R-:W-:Y:S02]  /*2070*/  IMAD.IADD R15, R0, 0x1, -R15 ;  /* 0x00000001000f7824 */ /* 0x000fe400078e0a0f */
[C---:B------:R-:W-:Y:S01]  /*2080*/  IMAD R0, R14.reuse, -0x800000, R3 ;  /* 0xff8000000e007824 */ /* 0x040fe200078e0203 */
[----:B------:R-:W-:Y:S01]  /*2090*/  IADD3 R14, PT, PT, R14, 0x7f, -R13 ;  /* 0x0000007f0e0e7810 */ /* 0x000fe20007ffe80d */
[----:B------:R-:W0:Y:S01]  /*20a0*/  MUFU.RCP R16, R15 ;  /* 0x0000000f00107308 */ /* 0x000e220000001000 */
[----:B------:R-:W-:Y:S02]  /*20b0*/  FADD.FTZ R17, -R15, -RZ ;  /* 0x800000ff0f117221 */ /* 0x000fe40000010100 */
[----:B------:R-:W-:Y:S02]  /*20c0*/  IADD3 R14, PT, PT, R14, R11, RZ ;  /* 0x0000000b0e0e7210 */ /* 0x000fe40007ffe0ff */
        /* <DEDUP_REMOVED lines=20> */
[CCC-:B------:R-:W-:Y:S01]  /*2210*/  FFMA.RZ R3, R18.reuse, R16.reuse, R19.reuse ;  /* 0x0000001012037223 */ /* 0x1c0fe2000000c013 */
[CCC-:B------:R-:W-:Y:S01]  /*2220*/  FFMA.RM R14, R18.reuse, R16.reuse, R19.reuse ;  /* 0x00000010120e7223 */ /* 0x1c0fe20000004013 */
[C---:B------:R-:W-:Y:S02]  /*2230*/  ISETP.NE.AND P2, PT, R13.reuse, RZ, PT ;  /* 0x000000ff0d00720c */ /* 0x040fe40003f45270 */
[----:B------:R-:W-:Y:S02]  /*2240*/  ISETP.NE.AND P1, PT, R13, RZ, PT ;  /* 0x000000ff0d00720c */ /* 0x000fe40003f25270 */
[----:B------:R-:W-:Y:S01]  /*2250*/  LOP3.LUT R11, R3, 0x7fffff, RZ, 0xc0, !PT ;  /* 0x007fffff030b7812 */ /* 0x000fe200078ec0ff */
[----:B------:R-:W-:Y:S01]  /*2260*/  FFMA.RP R3, R18, R16, R19 ;  /* 0x0000001012037223 */ /* 0x000fe20000008013 */
[----:B------:R-:W-:Y:S02]  /*2270*/  VIADD R16, R13, 0x20 ;  /* 0x000000200d107836 */ /* 0x000fe40000000000 */
[----:B------:R-:W-:Y:S01]  /*2280*/  LOP3.LUT R11, R11, 0x800000, RZ, 0xfc, !PT ;  /* 0x008000000b0b7812 */ /* 0x000fe200078efcff */
[----:B------:R-:W-:Y:S01]  /*2290*/  IMAD.MOV R13, RZ, RZ, -R13 ;  /* 0x000000ffff0d7224 */ /* 0x000fe200078e0a0d */
[----:B------:R-:W-:-:S02]  /*22a0*/  FSETP.NEU.FTZ.AND P0, PT, R3, R14, PT ;  /* 0x0000000e0300720b */ /* 0x000fc40003f1d000 */
[----:B------:R-:W-:Y:S02]  /*22b0*/  SHF.L.U32 R16, R11, R16, RZ ;  /* 0x000000100b107219 */ /* 0x000fe400000006ff */
[----:B------:R-:W-:Y:S02]  /*22c0*/  SEL R14, R13, RZ, P2 ;  /* 0x000000ff0d0e7207 */ /* 0x000fe40001000000 */
[----:B------:R-:W-:Y:S02]  /*22d0*/  ISETP.NE.AND P1, PT, R16, RZ, P1 ;  /* 0x000000ff1000720c */ /* 0x000fe40000f25270 */
[----:B------:R-:W-:Y:S02]  /*22e0*/  SHF.R.U32.HI R14, RZ, R14, R11 ;  /* 0x0000000eff0e7219 */ /* 0x000fe4000001160b */
[----:B------:R-:W-:Y:S02]  /*22f0*/  PLOP3.LUT P0, PT, P0, P1, PT, 0xf8, 0x8f ;  /* 0x00000000008f781c */ /* 0x000fe40000703f70 */
[----:B------:R-:W-:-:S02]  /*2300*/  SHF.R.U32.HI R16, RZ, 0x1, R14 ;  /* 0x00000001ff107819 */ /* 0x000fc4000001160e */
[----:B------:R-:W-:-:S04]  /*2310*/  SEL R3, RZ, 0x1, !P0 ;  /* 0x00000001ff037807 */ /* 0x000fc80004000000 */
[----:B------:R-:W-:-:S04]  /*2320*/  LOP3.LUT R3, R3, 0x1, R16, 0xf8, !PT ;  /* 0x0000000103037812 */ /* 0x000fc800078ef810 */
[----:B------:R-:W-:-:S04]  /*2330*/  LOP3.LUT R3, R3, R14, RZ, 0xc0, !PT ;  /* 0x0000000e03037212 */ /* 0x000fc800078ec0ff */
[----:B------:R-:W-:-:S04]  /*2340*/  IADD3 R3, PT, PT, R16, R3, RZ ;  /* 0x0000000310037210 */ /* 0x000fc80007ffe0ff */
[----:B------:R-:W-:Y:S01]  /*2350*/  LOP3.LUT R0, R3, R0, RZ, 0xfc, !PT ;  /* 0x0000000003007212 */ /* 0x000fe200078efcff */
[----:B------:R-:W-:Y:S06]  /*2360*/  BRA `(.L_x_208) ;  /* 0x0000000000347947 */ /* 0x000fec0003800000 */
.L_x_207:
[----:B------:R-:W-:-:S04]  /*2370*/  LOP3.LUT R0, R0, 0x80000000, RZ, 0xc0, !PT ;  /* 0x8000000000007812 */ /* 0x000fc800078ec0ff */
[----:B------:R-:W-:Y:S01]  /*2380*/  LOP3.LUT R0, R0, 0x7f800000, RZ, 0xfc, !PT ;  /* 0x7f80000000007812 */ /* 0x000fe200078efcff */
[----:B------:R-:W-:Y:S06]  /*2390*/  BRA `(.L_x_208) ;  /* 0x0000000000287947 */ /* 0x000fec0003800000 */
.L_x_206:
[----:B------:R-:W-:Y:S01]  /*23a0*/  IMAD R0, R14, 0x800000, R0 ;  /* 0x008000000e007824 */ /* 0x000fe200078e0200 */
[----:B------:R-:W-:Y:S06]  /*23b0*/  BRA `(.L_x_208) ;  /* 0x0000000000207947 */ /* 0x000fec0003800000 */
.L_x_205:
[----:B------:R-:W-:-:S04]  /*23c0*/  LOP3.LUT R0, R0, 0x80000000, R3, 0x48, !PT ;  /* 0x8000000000007812 */ /* 0x000fc800078e4803 */
[----:B------:R-:W-:Y:S01]  /*23d0*/  LOP3.LUT R0, R0, 0x7f800000, RZ, 0xfc, !PT ;  /* 0x7f80000000007812 */ /* 0x000fe200078efcff */
[----:B------:R-:W-:Y:S06]  /*23e0*/  BRA `(.L_x_208) ;  /* 0x0000000000147947 */ /* 0x000fec0003800000 */
.L_x_204:
[----:B------:R-:W-:Y:S01]  /*23f0*/  LOP3.LUT R0, R0, 0x80000000, R3, 0x48, !PT ;  /* 0x8000000000007812 */ /* 0x000fe200078e4803 */
[----:B------:R-:W-:Y:S06]  /*2400*/  BRA `(.L_x_208) ;  /* 0x00000000000c7947 */ /* 0x000fec0003800000 */
.L_x_203:
[----:B------:R-:W0:Y:S01]  /*2410*/  MUFU.RSQ R0, -QNAN ;  /* 0xffc0000000007908 */ /* 0x000e220000001400 */
[----:B------:R-:W-:Y:S05]  /*2420*/  BRA `(.L_x_208) ;  /* 0x0000000000047947 */ /* 0x000fea0003800000 */
.L_x_202:
[----:B------:R-:W-:-:S07]  /*2430*/  FADD.FTZ R0, R3, R0 ;  /* 0x0000000003007221 */ /* 0x000fce0000010000 */
.L_x_208:
[----:B------:R-:W-:-:S04]  /*2440*/  IMAD.MOV.U32 R13, RZ, RZ, 0x0 ;  /* 0x00000000ff0d7424 */ /* 0x000fc800078e00ff */
[----:B0-----:R-:W-:Y:S05]  /*2450*/  RET.REL.NODEC R12 `(cudaComputeLPC) ;  /* 0xffffffd80ce87950 */ /* 0x001fea0003c3ffff */
.L_x_209:
        /* <DEDUP_REMOVED lines=10> */
.L_x_235:


//--------------------- .text.cudaComputeAutocor  --------------------------
	.section	.text.cudaComputeAutocor,"ax",@progbits
	.align	128
        .global         cudaComputeAutocor
        .type           cudaComputeAutocor,@function
        .size           cudaComputeAutocor,(.L_x_249 - cudaComputeAutocor)
        .other          cudaComputeAutocor,@"STO_CUDA_ENTRY STV_DEFAULT"
cudaComputeAutocor:
.text.cudaComputeAutocor:
[----:B------:R-:W-:Y:S01]  /*0000*/  LDC R1, c[0x0][0x37c] ;  /* 0x0000df00ff017b82 */ /* 0x000fe20000000800 */
[----:B------:R-:W0:Y:S01]  /*0010*/  S2R R0, SR_TID.X ;  /* 0x0000000000007919 */ /* 0x000e220000002100 */
[----:B------:R-:W1:Y:S01]  /*0020*/  LDCU.64 UR6, c[0x0][0x358] ;  /* 0x00006b00ff0677ac */ /* 0x000e620008000a00 */
[----:B------:R-:W0:Y:S05]  /*0030*/  S2R R5, SR_TID.Y ;  /* 0x0000000000057919 */ /* 0x000e2a0000002200 */
[----:B------:R-:W2:Y:S08]  /*0040*/  S2UR UR8, SR_CTAID.X ;  /* 0x00000000000879c3 */ /* 0x000eb00000002500 */
[----:B------:R-:W3:Y:S01]  /*0050*/  LDC.64 R10, c[0x0][0x3a0] ;  /* 0x0000e800ff0a7b82 */ /* 0x000ee20000000a00 */
[----:B0-----:R-:W-:-:S04]  /*0060*/  LEA R3, R5, R0, 0x5 ;  /* 0x0000000005037211 */ /* 0x001fc800078e28ff */
[----:B------:R-:W-:-:S13]  /*0070*/  ISETP.GT.U32.AND P0, PT, R3, 0xf, PT ;  /* 0x0000000f0300780c */ /* 0x000fda0003f04070 */
[----:B------:R-:W0:Y:S01]  /*0080*/  @!P0 S2R R9, SR_CTAID.Y ;  /* 0x0000000000098919 */ /* 0x000e220000002600 */
[----:B------:R-:W0:Y:S02]  /*0090*/  @!P0 LDC.64 R6, c[0x0][0x398] ;  /* 0x0000e600ff068b82 */ /* 0x000e240000000a00 */
[----:B0-----:R-:W-:-:S04]  /*00a0*/  @!P0 IMAD.WIDE.U32 R6, R9, 0x40, R6 ;  /* 0x0000004009068825 */ /* 0x001fc800078e0006 */
[----:B------:R-:W-:Y:S02]  /*00b0*/  @!P0 IMAD.WIDE.U32 R8, R3, 0x4, R6 ;  /* 0x0000000403088825 */ /* 0x000fe400078e0006 */
[----:B------:R-:W3:Y:S03]  /*00c0*/  LDC R6, c[0x0][0x3a8] ;  /* 0x0000ea00ff067b82 */ /* 0x000ee60000000800 */
[----:B-1----:R0:W4:Y:S01]  /*00d0*/  @!P0 LDG.E R7, desc[UR6][R8.64] ;  /* 0x0000000608078981 */ /* 0x002122000c1e1900 */
[----:B--2---:R-:W-:-:S04]  /*00e0*/  UIADD3 UR4, UPT, UPT, -UR8, URZ, URZ ;  /* 0x000000ff08047290 */ /* 0x004fc8000fffe1ff */
[----:B------:R-:W1:Y:S02]  /*00f0*/  S2UR UR5, SR_CgaCtaId ;  /* 0x00000000000579c3 */ /* 0x000e640000008800 */
[----:B---3--:R-:W-:Y:S01]  /*0100*/  IMAD R11, R6, UR4, R11 ;  /* 0x00000004060b7c24 */ /* 0x008fe2000f8e020b */
[----:B------:R-:W-:-:S04]  /*0110*/  UMOV UR4, 0x400 ;  /* 0x0000040000047882 */ /* 0x000fc80000000000 */
[----:B------:R-:W-:Y:S01]  /*0120*/  VIADDMNMX R2, R6, R10, R11, PT ;  /* 0x0000000a06027246 */ /* 0x000fe2000380010b */
[----:B-1----:R-:W-:-:S03]  /*0130*/  ULEA UR4, UR5, UR4, 0x18 ;  /* 0x0000000405047291 */ /* 0x002fc6000f8ec0ff */
[----:B------:R-:W-:-:S03]  /*0140*/  ISETP.GE.AND P1, PT, R3, R2, PT ;  /* 0x000000020300720c */ /* 0x000fc60003f26270 */
[----:B------:R-:W-:-:S10]  /*0150*/  LEA R4, R3, UR4, 0x2 ;  /* 0x0000000403047c11 */ /* 0x000fd4000f8e10ff */
[----:B0-----:R-:W0:Y:S01]  /*0160*/  @!P1 LDC.64 R8, c[0x0][0x388] ;  /* 0x0000e200ff089b82 */ /* 0x001e220000000a00 */
[----:B------:R-:W-:-:S07]  /*0170*/  @!P1 IMAD R11, R6, UR8, R3 ;  /* 0x00000008060b9c24 */ /* 0x000fce000f8e0203 */
[----:B------:R-:W1:Y:S01]  /*0180*/  @!P1 LDC.64 R12, c[0x0][0x390] ;  /* 0x0000e400ff0c9b82 */ /* 0x000e620000000a00 */
[----:B----4-:R-:W-:Y:S07]  /*0190*/  @!P0 STS [R4+0xc00], R7 ;  /* 0x000c000704008388 */ /* 0x010fee0000000800 */
[----:B------:R-:W-:Y:S06]  /*01a0*/  BAR.SYNC.DEFER_BLOCKING 0x0 ;  /* 0x0000000000007b1d */ /* 0x000fec0000010000 */
[----:B------:R-:W2:Y:S02]  /*01b0*/  @!P1 LDS.64 R14, [UR4+0xc00] ;  /* 0x000c0004ff0e9984 */ /* 0x000ea40008000a00 */
[----:B--2---:R-:W-:Y:S01]  /*01c0*/  @!P1 IMAD.IADD R17, R14, 0x1, R11 ;  /* 0x000000010e119824 */ /* 0x004fe200078e020b */
[----:B------:R-:W-:-:S03]  /*01d0*/  @!P1 IADD3 R15, PT, PT, R11, R15, RZ ;  /* 0x0000000f0b0f9210 */ /* 0x000fc60007ffe0ff */
[----:B0-----:R-:W-:-:S04]  /*01e0*/  @!P1 IMAD.WIDE R8, R17, 0x4, R8 ;  /* 0x0000000411089825 */ /* 0x001fc800078e0208 */
[----:B-1----:R-:W-:Y:S02]  /*01f0*/  @!P1 IMAD.WIDE R12, R15, 0x4, R12 ;  /* 0x000000040f0c9825 */ /* 0x002fe400078e020c */
[----:B------:R-:W2:Y:S04]  /*0200*/  @!P1 LDG.E R8, desc[UR6][R8.64] ;  /* 0x0000000608089981 */ /* 0x000ea8000c1e1900 */
[----:B------:R-:W3:Y:S01]  /*0210*/  @!P1 LDG.E R12, desc[UR6][R12.64] ;  /* 0x000000060c0c9981 */ /* 0x000ee2000c1e1900 */
[----:B------:R-:W-:Y:S01]  /*0220*/  IADD3 R11, PT, PT, R3, 0x100, RZ ;  /* 0x00000100030b7810 */ /* 0x000fe20007ffe0ff */
[----:B------:R-:W-:Y:S01]  /*0230*/  IMAD.MOV.U32 R7, RZ, RZ, RZ ;  /* 0x000000ffff077224 */ /* 0x000fe200078e00ff */
[----:B------:R-:W-:Y:S01]  /*0240*/  BSSY.RECONVERGENT B0, `(.L_x_210) ;  /* 0x0000014000007945 */ /* 0x000fe20003800200 */
[----:B------:R-:W-:Y:S01]  /*0250*/  ISETP.GT.AND P2, PT, R5, R10, PT ;  /* 0x0000000a0500720c */ /* 0x000fe20003f44270 */
[----:B------:R-:W-:Y:S01]  /*0260*/  IMAD.MOV.U32 R15, RZ, RZ, RZ ;  /* 0x000000ffff0f7224 */ /* 0x000fe200078e00ff */
[----:B------:R-:W-:-:S02]  /*0270*/  ISETP.GE.AND P0, PT, R11, R2, PT ;  /* 0x000000020b00720c */ /* 0x000fc40003f06270 */
[----:B--2---:R-:W-:-:S05]  /*0280*/  @!P1 I2FP.F32.S32 R3, R8 ;  /* 0x0000000800039245 */ /* 0x004fca0000201400 */
[----:B---3--:R-:W-:-:S05]  /*0290*/  @!P1 FMUL R7, R3, R12 ;  /* 0x0000000c03079220 */ /* 0x008fca0000400000 */
[----:B------:R0:W-:Y:S01]  /*02a0*/  STS [R4], R7 ;  /* 0x0000000704007388 */ /* 0x0001e20000000800 */
[----:B------:R-:W-:Y:S05]  /*02b0*/  @P0 BRA `(.L_x_211) ;  /* 0x0000000000300947 */ /* 0x000fea0003800000 */
[----:B------:R-:W0:Y:S01]  /*02c0*/  LDS.64 R12, [UR4+0xc00] ;  /* 0x000c0004ff0c7984 */ /* 0x000e220008000a00 */
[----:B------:R-:W1:Y:S01]  /*02d0*/  LDC.64 R2, c[0x0][0x388] ;  /* 0x0000e200ff027b82 */ /* 0x000e620000000a00 */
[----:B------:R-:W-:-:S07]  /*02e0*/  IMAD R11, R6, UR8, R11 ;  /* 0x00000008060b7c24 */ /* 0x000fce000f8e020b */
[----:B------:R-:W2:Y:S01]  /*02f0*/  LDC.64 R8, c[0x0][0x390] ;  /* 0x0000e400ff087b82 */ /* 0x000ea20000000a00 */
[----:B0-----:R-:W-:Y:S02]  /*0300*/  IADD3 R7, PT, PT, R12, R11, RZ ;  /* 0x0000000b0c077210 */ /* 0x001fe40007ffe0ff */
[----:B------:R-:W-:-:S03]  /*0310*/  IADD3 R13, PT, PT, R11, R13, RZ ;  /* 0x0000000d0b0d7210 */ /* 0x000fc60007ffe0ff */
[----:B-1----:R-:W-:-:S04]  /*0320*/  IMAD.WIDE R2, R7, 0x4, R2 ;  /* 0x0000000407027825 */ /* 0x002fc800078e0202 */
[----:B--2---:R-:W-:Y:S02]  /*0330*/  IMAD.WIDE R8, R13, 0x4, R8 ;  /* 0x000000040d087825 */ /* 0x004fe400078e0208 */
[----:B------:R-:W2:Y:S04]  /*0340*/  LDG.E R2, desc[UR6][R2.64] ;  /* 0x0000000602027981 */ /* 0x000ea8000c1e1900 */
[----:B------:R-:W3:Y:S01]  /*0350*/  LDG.E R8, desc[UR6][R8.64] ;  /* 0x0000000608087981 */ /* 0x000ee2000c1e1900 */
[----:B--2---:R-:W-:-:S05]  /*0360*/  I2FP.F32.S32 R15, R2 ;  /* 0x00000002000f7245 */ /* 0x004fca0000201400 */
[----:B---3--:R-:W-:-:S07]  /*0370*/  FMUL R15, R15, R8 ;  /* 0x000000080f0f7220 */ /* 0x008fce0000400000 */
.L_x_211:
[----:B------:R-:W-:Y:S05]  /*0380*/  BSYNC.RECONVERGENT B0 ;  /* 0x0000000000007941 */ /* 0x000fea0003800200 */
.L_x_210:
[----:B------:R1:W-:Y:S01]  /*0390*/  STS [R4+0x400], R15 ;  /* 0x0004000f04007388 */ /* 0x0003e20000000800 */
[----:B------:R-:W-:Y:S06]  /*03a0*/  BAR.SYNC.DEFER_BLOCKING 0x0 ;  /* 0x0000000000007b1d */ /* 0x000fec0000010000 */
[----:B------:R-:W-:Y:S05]  /*03b0*/  @P2 EXIT ;  /* 0x000000000000294d */ /* 0x000fea0003800000 */
[----:B------:R-:W2:Y:S01]  /*03c0*/  S2R R2, SR_CTAID.Y ;  /* 0x0000000000027919 */ /* 0x000ea20000002600 */
[----:B------:R-:W2:Y:S01]  /*03d0*/  LDC R3, c[0x0][0x370] ;  /* 0x0000dc00ff037b82 */ /* 0x000ea20000000800 */
[----:B------:R-:W-:Y:S02]  /*03e0*/  HFMA2 R17, -RZ, RZ, 0, 0 ;  /* 0x00000000ff117431 */ /* 0x000fe400000001ff */
[----:B------:R-:W-:Y:S01]  /*03f0*/  IMAD R6, R6, UR8, R5 ;  /* 0x0000000806067c24 */ /* 0x000fe2000f8e0205 */
[C---:B------:R-:W-:Y:S01]  /*0400*/  LEA R8, R0.reuse, UR4, 0x2 ;  /* 0x0000000400087c11 */ /* 0x040fe2000f8e10ff */
[C---:B0-----:R-:W-:Y:S01]  /*0410*/  VIADD R7, R0.reuse, 0x80 ;  /* 0x0000008000077836 */ /* 0x041fe20000000000 */
[C---:B------:R-:W-:Y:S01]  /*0420*/  IADD3 R9, PT, PT, R0.reuse, 0xc0, RZ ;  /* 0x000000c000097810 */ /* 0x040fe20007ffe0ff */
[C---:B------:R-:W-:Y:S01]  /*0430*/  VIADD R12, R0.reuse, 0x100 ;  /* 0x00000100000c7836 */ /* 0x040fe20000000000 */
[C---:B------:R-:W-:Y:S01]  /*0440*/  IADD3 R11, PT, PT, R0.reuse, 0xe0, RZ ;  /* 0x000000e0000b7810 */ /* 0x040fe20007ffe0ff */
[C---:B-1----:R-:W-:Y:S01]  /*0450*/  VIADD R15, R0.reuse, 0x180 ;  /* 0x00000180000f7836 */ /* 0x042fe20000000000 */
[----:B------:R-:W-:-:S02]  /*0460*/  IADD3 R13, PT, PT, R0, 0x120, RZ ;  /* 0x00000120000d7810 */ /* 0x000fc40007ffe0ff */
[----:B------:R-:W-:Y:S01]  /*0470*/  IADD3 R14, PT, PT, R0, 0x160, RZ ;  /* 0x00000160000e7810 */ /* 0x000fe20007ffe0ff */
[----:B--2---:R-:W-:-:S04]  /*0480*/  IMAD R3, R2, R3, UR8 ;  /* 0x0000000802037e24 */ /* 0x004fc8000f8e0203 */
[----:B------:R-:W-:-:S07]  /*0490*/  IMAD R10, R3, R10, R3 ;  /* 0x0000000a030a7224 */ /* 0x000fce00078e0203 */
.L_x_217:
[----:B------:R-:W0:Y:S01]  /*04a0*/  LDC R19, c[0x0][0x3a8] ;  /* 0x0000ea00ff137b82 */ /* 0x000e220000000800 */
[----:B------:R-:W1:Y:S01]  /*04b0*/  LDCU UR4, c[0x0][0x3a4] ;  /* 0x00007480ff0477ac */ /* 0x000e620008000800 */
[----:B--2---:R2:W-:Y:S01]  /*04c0*/  STS [R4+0x800], RZ ;  /* 0x000800ff04007388 */ /* 0x0045e20000000800 */
[----:B------:R-:W-:Y:S01]  /*04d0*/  LEA R16, R17, R6, 0x3 ;  /* 0x0000000611107211 */ /* 0x000fe200078e18ff */
[----:B------:R-:W-:Y:S03]  /*04e0*/  BSSY.RECONVERGENT B0, `(.L_x_212) ;  /* 0x00000fc000007945 */ /* 0x000fe60003800200 */
[----:B------:R-:W-:Y:S01]  /*04f0*/  IADD3 R16, PT, PT, -R16, RZ, RZ ;  /* 0x000000ff10107210 */ /* 0x000fe20007ffe1ff */
[----:B0-----:R-:W-:-:S03]  /*0500*/  IMAD R2, R19, UR8, R5 ;  /* 0x0000000813027c24 */ /* 0x001fc6000f8e0205 */
[----:B-1----:R-:W-:Y:S02]  /*0510*/  VIADDMNMX.U32 R16, R16, UR4, R19, PT ;  /* 0x0000000410107c46 */ /* 0x002fe4000b800013 */
[----:B------:R-:W-:-:S04]  /*0520*/  IADD3 R2, PT, PT, -R2, RZ, RZ ;  /* 0x000000ff02027210 */ /* 0x000fc80007ffe1ff */
[----:B------:R-:W-:-:S05]  /*0530*/  VIADDMNMX.U32 R2, R2, UR4, R19, PT ;  /* 0x0000000402027c46 */ /* 0x000fca000b800013 */
[----:B------:R-:W-:-:S05]  /*0540*/  IMAD.IADD R3, R2, 0x1, R0 ;  /* 0x0000000102037824 */ /* 0x000fca00078e0200 */
[----:B------:R-:W-:-:S13]  /*0550*/  ISETP.GE.U32.AND P0, PT, R0, R3, PT ;  /* 0x000000030000720c */ /* 0x000fda0003f06070 */
[----:B--23--:R-:W-:Y:S05]  /*0560*/  @P0 BRA `(.L_x_213) ;  /* 0x0000000c00cc0947 */ /* 0x00cfea0003800000 */
[----:B------:R-:W-:Y:S01]  /*0570*/  VIADD R16, R16, 0xffffffff ;  /* 0xffffffff10107836 */ /* 0x000fe20000000000 */
[----:B------:R-:W-:Y:S01]  /*0580*/  BSSY.RECONVERGENT B1, `(.L_x_214) ;  /* 0x0000066000017945 */ /* 0x000fe20003800200 */
[----:B------:R-:W-:-:S03]  /*0590*/  MOV R19, R0 ;  /* 0x0000000000137202 */ /* 0x000fc60000000f00 */
[----:B------:R-:W-:-:S04]  /*05a0*/  LOP3.LUT R24, R16, 0x180, RZ, 0xc0, !PT ;  /* 0x0000018010187812 */ /* 0x000fc800078ec0ff */
[----:B------:R-:W-:-:S13]  /*05b0*/  ISETP.NE.AND P0, PT, R24, 0x180, PT ;  /* 0x000001801800780c */ /* 0x000fda0003f05270 */
[----:B------:R-:W-:Y:S05]  /*05c0*/  @!P0 BRA `(.L_x_215) ;  /* 0x0000000400848947 */ /* 0x000fea0003800000 */
[----:B------:R-:W0:Y:S01]  /*05d0*/  LDS R26, [R8+0x80] ;  /* 0x00008000081a7984 */ /* 0x000e220000000800 */
[----:B------:R-:W-:Y:S01]  /*05e0*/  LEA R18, R5, R8, 0x2 ;  /* 0x0000000805127211 */ /* 0x000fe200078e10ff */
[C---:B------:R-:W-:Y:S02]  /*05f0*/  VIADD R25, R0.reuse, 0x20 ;  /* 0x0000002000197836 */ /* 0x040fe40000000000 */
[----:B------:R-:W1:Y:S03]  /*0600*/  LDS R23, [R8+0x180] ;  /* 0x0001800008177984 */ /* 0x000e660000000800 */
[----:B------:R-:W-:Y:S01]  /*0610*/  ISETP.GE.AND P0, PT, R25, R2, PT ;  /* 0x000000021900720c */ /* 0x000fe20003f06270 */
[----:B------:R-:W2:Y:S01]  /*0620*/  LDS R22, [R18+0x80] ;  /* 0x0000800012167984 */ /* 0x000ea20000000800 */
[----:B------:R-:W-:-:S03]  /*0630*/  IADD3 R25, PT, PT, R0, 0x40, RZ ;  /* 0x0000004000197810 */ /* 0x000fc60007ffe0ff */
[----:B------:R-:W3:Y:S01]  /*0640*/  LDS R19, [R18+0x180] ;  /* 0x0001800012137984 */ /* 0x000ee20000000800 */
[-C--:B------:R-:W-:Y:S02]  /*0650*/  ISETP.GE.AND P1, PT, R25, R2.reuse, PT ;  /* 0x000000021900720c */ /* 0x080fe40003f26270 */
[C---:B------:R-:W-:Y:S01]  /*0660*/  IADD3 R25, PT, PT, R0.reuse, 0x60, RZ ;  /* 0x0000006000197810 */ /* 0x040fe20007ffe0ff */
[----:B------:R-:W4:Y:S03]  /*0670*/  LDS R21, [R8] ;  /* 0x0000000008157984 */ /* 0x000f260000000800 */
[-C--:B------:R-:W-:Y:S01]  /*0680*/  ISETP.GE.AND P2, PT, R25, R2.reuse, PT ;  /* 0x000000021900720c */ /* 0x080fe20003f46270 */
[----:B------:R-:W5:Y:S01]  /*0690*/  LDS R20, [R8+0x100] ;  /* 0x0001000008147984 */ /* 0x000f620000000800 */
[----:B------:R-:W-:Y:S02]  /*06a0*/  FSEL R25, RZ, 1, P0 ;  /* 0x3f800000ff197808 */ /* 0x000fe40000000000 */
[----:B------:R-:W-:-:S03]  /*06b0*/  ISETP.GE.AND P0, PT, R0, R2, PT ;  /* 0x000000020000720c */ /* 0x000fc60003f06270 */
[----:B0-----:R-:W-:Y:S01]  /*06c0*/  FMUL R25, R25, R26 ;  /* 0x0000001a19197220 */ /* 0x001fe20000400000 */
[----:B------:R-:W-:-:S05]  /*06d0*/  FSEL R26, RZ, 1, P2 ;  /* 0x3f800000ff1a7808 */ /* 0x000fca0001000000 */
[----:B-1----:R-:W-:Y:S01]  /*06e0*/  FMUL R28, R26, R23 ;  /* 0x000000171a1c7220 */ /* 0x002fe20000400000 */
[----:B------:R-:W-:Y:S01]  /*06f0*/  FSEL R26, RZ, 1, P0 ;  /* 0x3f800000ff1a7808 */ /* 0x000fe20000000000 */
[----:B--2---:R-:W-:Y:S01]  /*0700*/  FMUL R22, R25, R22 ;  /* 0x0000001619167220 */ /* 0x004fe20000400000 */
[----:B------:R-:W-:Y:S01]  /*0710*/  FSEL R23, RZ, 1, P1 ;  /* 0x3f800000ff177808 */ /* 0x000fe20000800000 */
[----:B------:R-:W0:Y:S01]  /*0720*/  LDS R25, [R18+0x100] ;  /* 0x0001000012197984 */ /* 0x000e220000000800 */
[----:B------:R-:W-:Y:S01]  /*0730*/  ISETP.NE.AND P0, PT, R24, RZ, PT ;  /* 0x000000ff1800720c */ /* 0x000fe20003f05270 */
[----:B---3--:R-:W-:Y:S02]  /*0740*/  FMUL R27, R28, R19 ;  /* 0x000000131c1b7220 */ /* 0x008fe40000400000 */
[----:B------:R-:W1:Y:S01]  /*0750*/  LDS R19, [R18] ;  /* 0x0000000012137984 */ /* 0x000e620000000800 */
[----:B----4-:R-:W-:-:S03]  /*0760*/  FMUL R21, R26, R21 ;  /* 0x000000151a157220 */ /* 0x010fc60000400000 */
[----:B------:R-:W2:Y:S01]  /*0770*/  LDS R26, [R4+0x800] ;  /* 0x00080000041a7984 */ /* 0x000ea20000000800 */
[----:B-----5:R-:W-:-:S04]  /*0780*/  FMUL R20, R23, R20 ;  /* 0x0000001417147220 */ /* 0x020fc80000400000 */
[----:B0-----:R-:W-:Y:S01]  /*0790*/  FFMA R20, R20, R25, R27 ;  /* 0x0000001914147223 */ /* 0x001fe2000000001b */
[----:B-1----:R-:W-:-:S04]  /*07a0*/  FFMA R19, R21, R19, R22 ;  /* 0x0000001315137223 */ /* 0x002fc80000000016 */
[----:B------:R-:W-:-:S04]  /*07b0*/  FADD R19, R19, R20 ;  /* 0x0000001413137221 */ /* 0x000fc80000000000 */
[----:B--2---:R-:W-:Y:S01]  /*07c0*/  FADD R21, R19, R26 ;  /* 0x0000001a13157221 */ /* 0x004fe20000000000 */
[----:B------:R-:W-:-:S04]  /*07d0*/  IMAD.MOV.U32 R19, RZ, RZ, R7 ;  /* 0x000000ffff137224 */ /* 0x000fc800078e0007 */
[----:B------:R0:W-:Y:S01]  /*07e0*/  STS [R4+0x800], R21 ;  /* 0x0008001504007388 */ /* 0x0001e20000000800 */
[----:B------:R-:W-:Y:S05]  /*07f0*/  @!P0 BRA `(.L_x_215) ;  /* 0x0000000000f88947 */ /* 0x000fea0003800000 */
[----:B------:R-:W1:Y:S01]  /*0800*/  LDS R26, [R8+0x280] ;  /* 0x00028000081a7984 */ /* 0x000e620000000800 */
[----:B------:R-:W-:-:S03]  /*0810*/  IADD3 R23, PT, PT, R0, 0xa0, RZ ;  /* 0x000000a000177810 */ /* 0x000fc60007ffe0ff */
[----:B------:R-:W2:Y:S01]  /*0820*/  LDS R28, [R8+0x380] ;  /* 0x00038000081c7984 */ /* 0x000ea20000000800 */
[----:B------:R-:W-:-:S03]  /*0830*/  ISETP.GE.AND P0, PT, R23, R2, PT ;  /* 0x000000021700720c */ /* 0x000fc60003f06270 */
[----:B------:R-:W3:Y:S01]  /*0840*/  LDS R20, [R18+0x380] ;  /* 0x0003800012147984 */ /* 0x000ee20000000800 */
[----:B------:R-:W-:Y:S02]  /*0850*/  FSEL R23, RZ, 1, P0 ;  /* 0x3f800000ff177808 */ /* 0x000fe40000000000 */
[-C--:B------:R-:W-:Y:S01]  /*0860*/  ISETP.GE.AND P0, PT, R11, R2.reuse, PT ;  /* 0x000000020b00720c */ /* 0x080fe20003f06270 */
[----:B0-----:R-:W0:Y:S03]  /*0870*/  LDS R21, [R8+0x200] ;  /* 0x0002000008157984 */ /* 0x001e260000000800 */
[----:B------:R-:W-:Y:S01]  /*0880*/  FSEL R25, RZ, 1, P0 ;  /* 0x3f800000ff197808 */ /* 0x000fe20000000000 */
[----:B------:R-:W4:Y:S01]  /*0890*/  LDS R19, [R8+0x300] ;  /* 0x0003000008137984 */ /* 0x000f220000000800 */
[----:B------:R-:W-:-:S03]  /*08a0*/  ISETP.GE.AND P0, PT, R7, R2, PT ;  /* 0x000000020700720c */ /* 0x000fc60003f06270 */
[----:B------:R-:W5:Y:S01]  /*08b0*/  LDS R22, [R18+0x280] ;  /* 0x0002800012167984 */ /* 0x000f620000000800 */
[----:B-1----:R-:W-:Y:S01]  /*08c0*/  FMUL R23, R23, R26 ;  /* 0x0000001a17177220 */ /* 0x002fe20000400000 */
[----:B------:R-:W-:Y:S02]  /*08d0*/  FSEL R26, RZ, 1, P0 ;  /* 0x3f800000ff1a7808 */ /* 0x000fe40000000000 */
[----:B------:R-:W-:Y:S01]  /*08e0*/  ISETP.GE.AND P0, PT, R9, R2, PT ;  /* 0x000000020900720c */ /* 0x000fe20003f06270 */
[----:B--2---:R-:W-:Y:S02]  /*08f0*/  FMUL R25, R25, R28 ;  /* 0x0000001c19197220 */ /* 0x004fe40000400000 */
[----:B------:R-:W1:Y:S02]  /*0900*/  LDS R28, [R18+0x300] ;  /* 0x00030000121c7984 */ /* 0x000e640000000800 */
[----:B---3--:R-:W-:Y:S02]  /*0910*/  FMUL R25, R25, R20 ;  /* 0x0000001419197220 */ /* 0x008fe40000400000 */
[----:B------:R-:W2:Y:S01]  /*0920*/  LDS R20, [R18+0x200] ;  /* 0x0002000012147984 */ /* 0x000ea20000000800 */
[----:B0-----:R-:W-:Y:S01]  /*0930*/  FMUL R21, R26, R21 ;  /* 0x000000151a157220 */ /* 0x001fe20000400000 */
[----:B------:R-:W-:-:S02]  /*0940*/  FSEL R26, RZ, 1, P0 ;  /* 0x3f800000ff1a7808 */ /* 0x000fc40000000000 */
[----:B------:R-:W-:-:S03]  /*0950*/  ISETP.NE.AND P0, PT, R24, 0x80, PT ;  /* 0x000000801800780c */ /* 0x000fc60003f05270 */
[----:B----4-:R-:W-:Y:S02]  /*0960*/  FMUL R19, R26, R19 ;  /* 0x000000131a137220 */ /* 0x010fe40000400000 */
[----:B------:R-:W0:Y:S01]  /*0970*/  LDS R26, [R4+0x800] ;  /* 0x00080000041a7984 */ /* 0x000e220000000800 */
[----:B-----5:R-:W-:Y:S01]  /*0980*/  FMUL R22, R23, R22 ;  /* 0x0000001617167220 */ /* 0x020fe20000400000 */
[----:B-1----:R-:W-:-:S03]  /*0990*/  FFMA R19, R19, R28, R25 ;  /* 0x0000001c13137223 */ /* 0x002fc60000000019 */
[----:B--2---:R-:W-:-:S04]  /*09a0*/  FFMA R20, R21, R20, R22 ;  /* 0x0000001415147223 */ /* 0x004fc80000000016 */
[----:B------:R-:W-:-:S04]  /*09b0*/  FADD R19, R20, R19 ;  /* 0x0000001314137221 */ /* 0x000fc80000000000 */
[----:B0-----:R-:W-:Y:S01]  /*09c0*/  FADD R21, R19, R26 ;  /* 0x0000001a13157221 */ /* 0x001fe20000000000 */
[----:B------:R-:W-:-:S04]  /*09d0*/  MOV R19, R12 ;  /* 0x0000000c00137202 */ /* 0x000fc80000000f00 */
[----:B------:R1:W-:Y:S01]  /*09e0*/  STS [R4+0x800], R21 ;  /* 0x0008001504007388 */ /* 0x0003e20000000800 */
[----:B------:R-:W-:Y:S05]  /*09f0*/  @!P0 BRA `(.L_x_215) ;  /* 0x0000000000788947 */ /* 0x000fea0003800000 */
[----:B------:R-:W0:Y:S01]  /*0a00*/  LDS R26, [R8+0x480] ;  /* 0x00048000081a7984 */ /* 0x000e220000000800 */
[-C--:B------:R-:W-:Y:S01]  /*0a10*/  ISETP.GE.AND P0, PT, R13, R2.reuse, PT ;  /* 0x000000020d00720c */ /* 0x080fe20003f06270 */
[----:B------:R-:W-:Y:S02]  /*0a20*/  VIADD R29, R0, 0x140 ;  /* 0x00000140001d7836 */ /* 0x000fe40000000000 */
[----:B------:R-:W2:Y:S01]  /*0a30*/  LDS R27, [R18+0x480] ;  /* 0x00048000121b7984 */ /* 0x000ea20000000800 */
[----:B------:R-:W-:Y:S02]  /*0a40*/  FSEL R25, RZ, 1, P0 ;  /* 0x3f800000ff197808 */ /* 0x000fe40000000000 */
[-C--:B------:R-:W-:Y:S01]  /*0a50*/  ISETP.GE.AND P0, PT, R14, R2.reuse, PT ;  /* 0x000000020e00720c */ /* 0x080fe20003f06270 */
[----:B------:R-:W3:Y:S01]  /*0a60*/  LDS R23, [R8+0x580] ;  /* 0x0005800008177984 */ /* 0x000ee20000000800 */
[----:B------:R-:W-:-:S03]  /*0a70*/  ISETP.GE.AND P1, PT, R29, R2, PT ;  /* 0x000000021d00720c */ /* 0x000fc60003f26270 */
[----:B------:R-:W4:Y:S04]  /*0a80*/  LDS R24, [R18+0x580] ;  /* 0x0005800012187984 */ /* 0x000f280000000800 */
[----:B-1----:R-:W1:Y:S04]  /*0a90*/  LDS R21, [R8+0x400] ;  /* 0x0004000008157984 */ /* 0x002e680000000800 */
[----:B------:R-:W5:Y:S04]  /*0aa0*/  LDS R19, [R8+0x500] ;  /* 0x0005000008137984 */ /* 0x000f680000000800 */
[----:B------:R-:W5:Y:S04]  /*0ab0*/  LDS R20, [R18+0x400] ;  /* 0x0004000012147984 */ /* 0x000f680000000800 */
[----:B------:R3:W5:Y:S01]  /*0ac0*/  LDS R22, [R18+0x500] ;  /* 0x0005000012167984 */ /* 0x0007620000000800 */
[----:B0-----:R-:W-:-:S03]  /*0ad0*/  FMUL R26, R25, R26 ;  /* 0x0000001a191a7220 */ /* 0x001fc60000400000 */
[----:B------:R-:W0:Y:S01]  /*0ae0*/  LDS R25, [R4+0x800] ;  /* 0x0008000004197984 */ /* 0x000e220000000800 */
[----:B--2---:R-:W-:Y:S01]  /*0af0*/  FMUL R27, R26, R27 ;  /* 0x0000001b1a1b7220 */ /* 0x004fe20000400000 */
[----:B------:R-:W-:Y:S02]  /*0b00*/  FSEL R26, RZ, 1, P0 ;  /* 0x3f800000ff1a7808 */ /* 0x000fe40000000000 */
[----:B------:R-:W-:-:S03]  /*0b10*/  ISETP.GE.AND P0, PT, R12, R2, PT ;  /* 0x000000020c00720c */ /* 0x000fc60003f06270 */
[----:B---3--:R-:W-:Y:S01]  /*0b20*/  FMUL R23, R26, R23 ;  /* 0x000000171a177220 */ /* 0x008fe20000400000 */
[----:B------:R-:W-:-:S03]  /*0b30*/  FSEL R18, RZ, 1, P0 ;  /* 0x3f800000ff127808 */ /* 0x000fc60000000000 */
[----:B----4-:R-:W-:Y:S01]  /*0b40*/  FMUL R26, R23, R24 ;  /* 0x00000018171a7220 */ /* 0x010fe20000400000 */
[----:B------:R-:W-:Y:S01]  /*0b50*/  FSEL R24, RZ, 1, P1 ;  /* 0x3f800000ff187808 */ /* 0x000fe20000800000 */
[----:B-1----:R-:W-:-:S04]  /*0b60*/  FMUL R18, R18, R21 ;  /* 0x0000001512127220 */ /* 0x002fc80000400000 */
[----:B-----5:R-:W-:Y:S01]  /*0b70*/  FMUL R19, R24, R19 ;  /* 0x0000001318137220 */ /* 0x020fe20000400000 */
[----:B------:R-:W-:-:S03]  /*0b80*/  FFMA R18, R18, R20, R27 ;  /* 0x0000001412127223 */ /* 0x000fc6000000001b */
[----:B------:R-:W-:-:S04]  /*0b90*/  FFMA R19, R19, R22, R26 ;  /* 0x0000001613137223 */ /* 0x000fc8000000001a */
[----:B------:R-:W-:Y:S01]  /*0ba0*/  FADD R18, R18, R19 ;  /* 0x0000001312127221 */ /* 0x000fe20000000000 */
[----:B------:R-:W-:-:S03]  /*0bb0*/  MOV R19, R15 ;  /* 0x0000000f00137202 */ /* 0x000fc60000000f00 */
[----:B0-----:R-:W-:-:S05]  /*0bc0*/  FADD R25, R18, R25 ;  /* 0x0000001912197221 */ /* 0x001fca0000000000 */
[----:B------:R2:W-:Y:S02]  /*0bd0*/  STS [R4+0x800], R25 ;  /* 0x0008001904007388 */ /* 0x0005e40000000800 */
.L_x_215:
[----:B------:R-:W-:Y:S05]  /*0be0*/  BSYNC.RECONVERGENT B1 ;  /* 0x0000000000017941 */ /* 0x000fea0003800200 */
.L_x_214:
[----:B------:R-:W-:-:S13]  /*0bf0*/  ISETP.GE.U32.AND P0, PT, R16, 0x180, PT ;  /* 0x000001801000780c */ /* 0x000fda0003f06070 */
[----:B------:R-:W-:Y:S05]  /*0c00*/  @!P0 BRA `(.L_x_213) ;  /* 0x0000000800248947 */ /* 0x000fea0003800000 */
[----:B------:R-:W3:Y:S01]  /*0c10*/  S2UR UR5, SR_CgaCtaId ;  /* 0x00000000000579c3 */ /* 0x000ee20000008800 */
[----:B------:R-:W-:Y:S02]  /*0c20*/  UMOV UR4, 0x400 ;  /* 0x0000040000047882 */ /* 0x000fe40000000000 */
[----:B---3--:R-:W-:-:S06]  /*0c30*/  ULEA UR4, UR5, UR4, 0x18 ;  /* 0x0000000405047291 */ /* 0x008fcc000f8ec0ff */
[----:B------:R-:W-:-:S04]  /*0c40*/  LEA R16, R19, UR4, 0x2 ;  /* 0x0000000413107c11 */ /* 0x000fc8000f8e10ff */
[----:B------:R-:W-:-:S07]  /*0c50*/  IADD3 R16, PT, PT, R16, 0x400, RZ ;  /* 0x0000040010107810 */ /* 0x000fce0007ffe0ff */
.L_x_216:
[----:B---3--:R-:W3:Y:S01]  /*0c60*/  LDS R26, [R16+-0x380] ;  /* 0xfffc8000101a7984 */ /* 0x008ee20000000800 */
[----:B------:R-:W-:Y:S01]  /*0c70*/  IMAD R18, R5, 0x4, R16 ;  /* 0x0000000405127824 */ /* 0x000fe200078e0210 */
[C---:B--2---:R-:W-:Y:S02]  /*0c80*/  IADD3 R25, PT, PT, R19.reuse, 0x40, RZ ;  /* 0x0000004013197810 */ /* 0x044fe40007ffe0ff */
[----:B------:R-:W2:Y:S01]  /*0c90*/  LDS R24, [R16+-0x400] ;  /* 0xfffc000010187984 */ /* 0x000ea20000000800 */
[----:B01----:R-:W-:Y:S02]  /*0ca0*/  IADD3 R21, PT, PT, R19, 0x20, RZ ;  /* 0x0000002013157810 */ /* 0x003fe40007ffe0ff */
[-C--:B------:R-:W-:Y:S01]  /*0cb0*/  ISETP.GE.AND P1, PT, R25, R2.reuse, PT ;  /* 0x000000021900720c */ /* 0x080fe20003f26270 */
[----:B------:R-:W0:Y:S01]  /*0cc0*/  LDS R23, [R18+-0x380] ;  /* 0xfffc800012177984 */ /* 0x000e220000000800 */
[----:B------:R-:W-:Y:S01]  /*0cd0*/  VIADD R25, R19, 0x60 ;  /* 0x0000006013197836 */ /* 0x000fe20000000000 */
[----:B------:R-:W-:-:S02]  /*0ce0*/  ISETP.GE.AND P0, PT, R21, R2, PT ;  /* 0x000000021500720c */ /* 0x000fc40003f06270 */
[----:B------:R-:W1:Y:S01]  /*0cf0*/  LDS R22, [R16+-0x300] ;  /* 0xfffd000010167984 */ /* 0x000e620000000800 */
[----:B------:R-:W-:Y:S02]  /*0d00*/  IADD3 R29, PT, PT, R19, 0xa0, RZ ;  /* 0x000000a0131d7810 */ /* 0x000fe40007ffe0ff */
[-C--:B------:R-:W-:Y:S01]  /*0d10*/  ISETP.GE.AND P2, PT, R25, R2.reuse, PT ;  /* 0x000000021900720c */ /* 0x080fe20003f46270 */
[----:B------:R-:W4:Y:S01]  /*0d20*/  LDS R20, [R16+-0x280] ;  /* 0xfffd800010147984 */ /* 0x000f220000000800 */
[----:B------:R-:W-:Y:S02]  /*0d30*/  FSEL R25, RZ, 1, P0 ;  /* 0x3f800000ff197808 */ /* 0x000fe40000000000 */
[----:B------:R-:W-:Y:S01]  /*0d40*/  ISETP.GE.AND P0, PT, R19, R2, PT ;  /* 0x000000021300720c */ /* 0x000fe20003f06270 */
[----:B------:R-:W5:Y:S01]  /*0d50*/  LDS R21, [R18+-0x280] ;  /* 0xfffd800012157984 */ /* 0x000f620000000800 */
[----:B------:R-:W-:Y:S01]  /*0d60*/  FSEL R27, RZ, 1, P2 ;  /* 0x3f800000ff1b7808 */ /* 0x000fe20001000000 */
[----:B---3--:R-:W-:Y:S01]  /*0d70*/  FMUL R26, R25, R26 ;  /* 0x0000001a191a7220 */ /* 0x008fe20000400000 */
[----:B------:R-:W-:-:S05]  /*0d80*/  FSEL R25, RZ, 1, P0 ;  /* 0x3f800000ff197808 */ /* 0x000fca0000000000 */
[----:B--2---:R-:W-:Y:S01]  /*0d90*/  FMUL R24, R25, R24 ;  /* 0x0000001819187220 */ /* 0x004fe20000400000 */
[----:B------:R-:W-:Y:S01]  /*0da0*/  FSEL R25, RZ, 1, P1 ;  /* 0x3f800000ff197808 */ /* 0x000fe20000800000 */
[----:B0-----:R-:W-:Y:S01]  /*0db0*/  FMUL R23, R26, R23 ;  /* 0x000000171a177220 */ /* 0x001fe20000400000 */
[----:B------:R-:W-:Y:S01]  /*0dc0*/  ISETP.GE.AND P1, PT, R29, R2, PT ;  /* 0x000000021d00720c */ /* 0x000fe20003f26270 */
[----:B------:R-:W-:Y:S02]  /*0dd0*/  VIADD R29, R19, 0x120 ;  /* 0x00000120131d7836 */ /* 0x000fe40000000000 */
[----:B-1----:R-:W-:Y:S02]  /*0de0*/  FMUL R22, R25, R22 ;  /* 0x0000001619167220 */ /* 0x002fe40000400000 */
[----:B------:R-:W0:Y:S01]  /*0df0*/  LDS R25, [R18+-0x300] ;  /* 0xfffd000012197984 */ /* 0x000e220000000800 */
[----:B----4-:R-:W-:-:S03]  /*0e00*/  FMUL R26, R27, R20 ;  /* 0x000000141b1a7220 */ /* 0x010fc60000400000 */
[----:B------:R-:W1:Y:S01]  /*0e10*/  LDS R20, [R18+-0x400] ;  /* 0xfffc000012147984 */ /* 0x000e620000000800 */
[----:B-----5:R-:W-:Y:S01]  /*0e20*/  FMUL R21, R26, R21 ;  /* 0x000000151a157220 */ /* 0x020fe20000400000 */
[----:B------:R-:W-:Y:S02]  /*0e30*/  FSEL R26, RZ, 1, P1 ;  /* 0x3f800000ff1a7808 */ /* 0x000fe40000800000 */
[----:B------:R-:W2:Y:S01]  /*0e40*/  LDS R27, [R4+0x800] ;  /* 0x00080000041b7984 */ /* 0x000ea20000000800 */
[----:B------:R-:W-:Y:S01]  /*0e50*/  ISETP.GE.AND P1, PT, R29, R2, PT ;  /* 0x000000021d00720c */ /* 0x000fe20003f26270 */
[----:B0-----:R-:W-:Y:S01]  /*0e60*/  FFMA R21, R22, R25, R21 ;  /* 0x0000001916157223 */ /* 0x001fe20000000015 */
[----:B-1----:R-:W-:-:S04]  /*0e70*/  FFMA R20, R24, R20, R23 ;  /* 0x0000001418147223 */ /* 0x002fc80000000017 */
[----:B------:R-:W-:Y:S01]  /*0e80*/  FADD R20, R20, R21 ;  /* 0x0000001514147221 */ /* 0x000fe20000000000 */
[----:B------:R-:W-:-:S03]  /*0e90*/  IADD3 R21, PT, PT, R19, 0x80, RZ ;  /* 0x0000008013157810 */ /* 0x000fc60007ffe0ff */
[----:B--2---:R-:W-:Y:S01]  /*0ea0*/  FADD R27, R20, R27 ;  /* 0x0000001b141b7221 */ /* 0x004fe20000000000 */
[----:B------:R-:W-:-:S04]  /*0eb0*/  ISETP.GE.AND P0, PT, R21, R2, PT ;  /* 0x000000021500720c */ /* 0x000fc80003f06270 */
[----:B------:R0:W-:Y:S04]  /*0ec0*/  STS [R4+0x800], R27 ;  /* 0x0008001b04007388 */ /* 0x0001e80000000800 */
[----:B------:R-:W1:Y:S04]  /*0ed0*/  LDS R25, [R16+-0x180] ;  /* 0xfffe800010197984 */ /* 0x000e680000000800 */
[----:B------:R-:W2:Y:S01]  /*0ee0*/  LDS R24, [R16+-0x200] ;  /* 0xfffe000010187984 */ /* 0x000ea20000000800 */
[----:B0-----:R-:W-:-:S03]  /*0ef0*/  VIADD R27, R19, 0xc0 ;  /* 0x000000c0131b7836 */ /* 0x001fc60000000000 */
[----:B------:R-:W0:Y:S02]  /*0f00*/  LDS R23, [R18+-0x180] ;  /* 0xfffe800012177984 */ /* 0x000e240000000800 */
[----:B------:R-:W-:Y:S02]  /*0f10*/  ISETP.GE.AND P2, PT, R27, R2, PT ;  /* 0x000000021b00720c */ /* 0x000fe40003f46270 */
[----:B------:R-:W3:Y:S01]  /*0f20*/  LDS R22, [R16+-0x100] ;  /* 0xffff000010167984 */ /* 0x000ee20000000800 */
[----:B------:R-:W-:-:S03]  /*0f30*/  IADD3 R27, PT, PT, R19, 0xe0, RZ ;  /* 0x000000e0131b7810 */ /* 0x000fc60007ffe0ff */
[----:B------:R-:W4:Y:S01]  /*0f40*/  LDS R20, [R16+-0x80] ;  /* 0xffff800010147984 */ /* 0x000f220000000800 */
[----:B------:R-:W-:-:S03]  /*0f50*/  ISETP.GE.AND P3, PT, R27, R2, PT ;  /* 0x000000021b00720c */ /* 0x000fc60003f66270 */
[----:B------:R-:W5:Y:S01]  /*0f60*/  LDS R21, [R18+-0x80] ;  /* 0xffff800012157984 */ /* 0x000f620000000800 */
[----:B------:R-:W-:Y:S01]  /*0f70*/  FSEL R27, RZ, 1, P3 ;  /* 0x3f800000ff1b7808 */ /* 0x000fe20001800000 */
[----:B-1----:R-:W-:Y:S01]  /*0f80*/  FMUL R26, R26, R25 ;  /* 0x000000191a1a7220 */ /* 0x002fe20000400000 */
[----:B------:R-:W-:-:S05]  /*0f90*/  FSEL R25, RZ, 1, P0 ;  /* 0x3f800000ff197808 */ /* 0x000fca0000000000 */
[----:B--2---:R-:W-:Y:S01]  /*0fa0*/  FMUL R24, R25, R24 ;  /* 0x0000001819187220 */ /* 0x004fe20000400000 */
[----:B------:R-:W-:Y:S01]  /*0fb0*/  FSEL R25, RZ, 1, P2 ;  /* 0x3f800000ff197808 */ /* 0x000fe20001000000 */
[----:B0-----:R-:W-:-:S04]  /*0fc0*/  FMUL R23, R26, R23 ;  /* 0x000000171a177220 */ /* 0x001fc80000400000 */
[----:B---3--:R-:W-:Y:S02]  /*0fd0*/  FMUL R22, R25, R22 ;  /* 0x0000001619167220 */ /* 0x008fe40000400000 */
[----:B------:R-:W0:Y:S01]  /*0fe0*/  LDS R25, [R18+-0x100] ;  /* 0xffff000012197984 */ /* 0x000e220000000800 */
[----:B----4-:R-:W-:-:S03]  /*0ff0*/  FMUL R26, R27, R20 ;  /* 0x000000141b1a7220 */ /* 0x010fc60000400000 */
[----:B------:R-:W1:Y:S01]  /*1000*/  LDS R20, [R18+-0x200] ;  /* 0xfffe000012147984 */ /* 0x000e620000000800 */
[----:B-----5:R-:W-:Y:S01]  /*1010*/  FMUL R21, R26, R21 ;  /* 0x000000151a157220 */ /* 0x020fe20000400000 */
[----:B------:R-:W-:Y:S02]  /*1020*/  FSEL R26, RZ, 1, P1 ;  /* 0x3f800000ff1a7808 */ /* 0x000fe40000800000 */
[----:B------:R-:W2:Y:S01]  /*1030*/  LDS R27, [R4+0x800] ;  /* 0x00080000041b7984 */ /* 0x000ea20000000800 */
[----:B0-----:R-:W-:Y:S01]  /*1040*/  FFMA R21, R22, R25, R21 ;  /* 0x0000001916157223 */ /* 0x001fe20000000015 */
[----:B-1----:R-:W-:-:S04]  /*1050*/  FFMA R20, R24, R20, R23 ;  /* 0x0000001418147223 */ /* 0x002fc80000000017 */
[----:B------:R-:W-:Y:S01]  /*1060*/  FADD R20, R20, R21 ;  /* 0x0000001514147221 */ /* 0x000fe20000000000 */
[----:B------:R-:W-:-:S03]  /*1070*/  IADD3 R21, PT, PT, R19, 0x100, RZ ;  /* 0x0000010013157810 */ /* 0x000fc60007ffe0ff */
[----:B--2---:R-:W-:Y:S01]  /*1080*/  FADD R27, R20, R27 ;  /* 0x0000001b141b7221 */ /* 0x004fe20000000000 */
[----:B------:R-:W-:-:S04]  /*1090*/  ISETP.GE.AND P0, PT, R21, R2, PT ;  /* 0x000000021500720c */ /* 0x000fc80003f06270 */
[----:B------:R0:W-:Y:S04]  /*10a0*/  STS [R4+0x800], R27 ;  /* 0x0008001b04007388 */ /* 0x0001e80000000800 */
[----:B------:R-:W1:Y:S04]  /*10b0*/  LDS R25, [R16+0x80] ;  /* 0x0000800010197984 */ /* 0x000e680000000800 */
[----:B------:R-:W2:Y:S01]  /*10c0*/  LDS R24, [R16] ;  /* 0x0000000010187984 */ /* 0x000ea20000000800 */
[----:B0-----:R-:W-:-:S03]  /*10d0*/  IADD3 R27, PT, PT, R19, 0x140, RZ ;  /* 0x00000140131b7810 */ /* 0x001fc60007ffe0ff */
[----:B------:R-:W0:Y:S01]  /*10e0*/  LDS R23, [R18+0x80] ;  /* 0x0000800012177984 */ /* 0x000e220000000800 */
[----:B------:R-:W-:-:S03]  /*10f0*/  ISETP.GE.AND P2, PT, R27, R2, PT ;  /* 0x000000021b00720c */ /* 0x000fc60003f46270 */
[----:B------:R-:W3:Y:S01]  /*1100*/  LDS R22, [R16+0x100] ;  /* 0x0001000010167984 */ /* 0x000ee20000000800 */
[----:B------:R-:W-:-:S03]  /*1110*/  IADD3 R27, PT, PT, R19, 0x160, RZ ;  /* 0x00000160131b7810 */ /* 0x000fc60007ffe0ff */
[----:B------:R-:W4:Y:S01]  /*1120*/  LDS R20, [R16+0x180] ;  /* 0x0001800010147984 */ /* 0x000f220000000800 */
[----:B------:R-:W-:-:S03]  /*1130*/  ISETP.GE.AND P3, PT, R27, R2, PT ;  /* 0x000000021b00720c */ /* 0x000fc60003f66270 */
[----:B------:R-:W5:Y:S01]  /*1140*/  LDS R21, [R18+0x180] ;  /* 0x0001800012157984 */ /* 0x000f620000000800 */
[----:B------:R-:W-:Y:S01]  /*1150*/  FSEL R27, RZ, 1, P3 ;  /* 0x3f800000ff1b7808 */ /* 0x000fe20001800000 */
[----:B-1----:R-:W-:Y:S01]  /*1160*/  FMUL R26, R26, R25 ;  /* 0x000000191a1a7220 */ /* 0x002fe20000400000 */
[----:B------:R-:W-:-:S05]  /*1170*/  FSEL R25, RZ, 1, P0 ;  /* 0x3f800000ff197808 */ /* 0x000fca0000000000 */
[----:B--2---:R-:W-:Y:S01]  /*1180*/  FMUL R24, R25, R24 ;  /* 0x0000001819187220 */ /* 0x004fe20000400000 */
[----:B------:R-:W-:Y:S01]  /*1190*/  FSEL R25, RZ, 1, P2 ;  /* 0x3f800000ff197808 */ /* 0x000fe20001000000 */
[----:B0-----:R-:W-:-:S04]  /*11a0*/  FMUL R23, R26, R23 ;  /* 0x000000171a177220 */ /* 0x001fc80000400000 */
[----:B---3--:R-:W-:Y:S02]  /*11b0*/  FMUL R22, R25, R22 ;  /* 0x0000001619167220 */ /* 0x008fe40000400000 */
[----:B------:R-:W0:Y:S01]  /*11c0*/  LDS R25, [R18+0x100] ;  /* 0x0001000012197984 */ /* 0x000e220000000800 */
[----:B----4-:R-:W-:-:S03]  /*11d0*/  FMUL R26, R27, R20 ;  /* 0x000000141b1a7220 */ /* 0x010fc60000400000 */
[----:B------:R-:W1:Y:S01]  /*11e0*/  LDS R20, [R18] ;  /* 0x0000000012147984 */ /* 0x000e620000000800 */
[----:B-----5:R-:W-:-:S03]  /*11f0*/  FMUL R21, R26, R21 ;  /* 0x000000151a157220 */ /* 0x020fc60000400000 */
[----:B------:R-:W2:Y:S01]  /*1200*/  LDS R27, [R4+0x800] ;  /* 0x00080000041b7984 */ /* 0x000ea20000000800 */
[----:B0-----:R-:W-:Y:S01]  /*1210*/  FFMA R21, R22, R25, R21 ;  /* 0x0000001916157223 */ /* 0x001fe20000000015 */
[----:B-1----:R-:W-:-:S04]  /*1220*/  FFMA R20, R24, R20, R23 ;  /* 0x0000001418147223 */ /* 0x002fc80000000017 */
[----:B------:R-:W-:Y:S01]  /*1230*/  FADD R20, R20, R21 ;  /* 0x0000001514147221 */ /* 0x000fe20000000000 */
[----:B------:R-:W-:-:S03]  /*1240*/  VIADD R21, R19, 0x1a0 ;  /* 0x000001a013157836 */ /* 0x000fc60000000000 */
[----:B--2---:R-:W-:Y:S02]  /*1250*/  FADD R27, R20, R27 ;  /* 0x0000001b141b7221 */ /* 0x004fe40000000000 */
[-C--:B------:R-:W-:Y:S02]  /*1260*/  ISETP.GE.AND P0, PT, R21, R2.reuse, PT ;  /* 0x000000021500720c */ /* 0x080fe40003f06270 */
[----:B------:R-:W-:Y:S01]  /*1270*/  IADD3 R21, PT, PT, R19, 0x1e0, RZ ;  /* 0x000001e013157810 */ /* 0x000fe20007ffe0ff */
[----:B------:R0:W-:Y:S01]  /*1280*/  STS [R4+0x800], R27 ;  /* 0x0008001b04007388 */ /* 0x0001e20000000800 */
[----:B------:R-:W-:Y:S02]  /*1290*/  FSEL R20, RZ, 1, P0 ;  /* 0x3f800000ff147808 */ /* 0x000fe40000000000 */
[----:B------:R-:W-:Y:S01]  /*12a0*/  ISETP.GE.AND P0, PT, R21, R2, PT ;  /* 0x000000021500720c */ /* 0x000fe20003f06270 */
[----:B------:R-:W1:Y:S04]  /*12b0*/  LDS R23, [R16+0x280] ;  /* 0x0002800010177984 */ /* 0x000e680000000800 */
[----:B------:R-:W2:Y:S01]  /*12c0*/  LDS R26, [R16+0x380] ;  /* 0x00038000101a7984 */ /* 0x000ea20000000800 */
[----:B0-----:R-:W-:-:S03]  /*12d0*/  FSEL R27, RZ, 1, P0 ;  /* 0x3f800000ff1b7808 */ /* 0x001fc60000000000 */
[----:B------:R-:W0:Y:S04]  /*12e0*/  LDS R29, [R18+0x280] ;  /* 0x00028000121d7984 */ /* 0x000e280000000800 */
[----:B------:R-:W3:Y:S04]  /*12f0*/  LDS R25, [R18+0x380] ;  /* 0x0003800012197984 */ /* 0x000ee80000000800 */
[----:B------:R-:W4:Y:S04]  /*1300*/  LDS R22, [R16+0x200] ;  /* 0x0002000010167984 */ /* 0x000f280000000800 */
[----:B------:R5:W4:Y:S04]  /*1310*/  LDS R21, [R16+0x300] ;  /* 0x0003000010157984 */ /* 0x000b280000000800 */
[----:B------:R-:W4:Y:S01]  /*1320*/  LDS R24, [R18+0x300] ;  /* 0x0003000012187984 */ /* 0x000f220000000800 */
[----:B-----5:R-:W-:Y:S01]  /*1330*/  IADD3 R16, PT, PT, R16, 0x800, RZ ;  /* 0x0000080010107810 */ /* 0x020fe20007ffe0ff */
[----:B-1----:R-:W-:-:S02]  /*1340*/  FMUL R20, R20, R23 ;  /* 0x0000001714147220 */ /* 0x002fc40000400000 */
[----:B------:R1:W5:Y:S01]  /*1350*/  LDS R23, [R18+0x200] ;  /* 0x0002000012177984 */ /* 0x0003620000000800 */
[----:B--2---:R-:W-:Y:S01]  /*1360*/  FMUL R28, R27, R26 ;  /* 0x0000001a1b1c7220 */ /* 0x004fe20000400000 */
[----:B------:R-:W-:Y:S02]  /*1370*/  IADD3 R27, PT, PT, R19, 0x180, RZ ;  /* 0x00000180131b7810 */ /* 0x000fe40007ffe0ff */
[----:B------:R-:W2:Y:S01]  /*1380*/  LDS R26, [R4+0x800] ;  /* 0x00080000041a7984 */ /* 0x000ea20000000800 */
[----:B0-----:R-:W-:Y:S01]  /*1390*/  FMUL R20, R20, R29 ;  /* 0x0000001d14147220 */ /* 0x001fe20000400000 */
[----:B------:R-:W-:Y:S01]  /*13a0*/  ISETP.GE.AND P0, PT, R27, R2, PT ;  /* 0x000000021b00720c */ /* 0x000fe20003f06270 */
[C---:B------:R-:W-:Y:S01]  /*13b0*/  VIADD R27, R19.reuse, 0x1c0 ;  /* 0x000001c0131b7836 */ /* 0x040fe20000000000 */
[----:B------:R-:W-:Y:S01]  /*13c0*/  IADD3 R19, PT, PT, R19, 0x200, RZ ;  /* 0x0000020013137810 */ /* 0x000fe20007ffe0ff */
[----:B---3--:R-:W-:-:S03]  /*13d0*/  FMUL R25, R28, R25 ;  /* 0x000000191c197220 */ /* 0x008fc60000400000 */
[----:B------:R-:W-:Y:S02]  /*13e0*/  ISETP.GE.AND P1, PT, R27, R2, PT ;  /* 0x000000021b00720c */ /* 0x000fe40003f26270 */
[----:B------:R-:W-:Y:S02]  /*13f0*/  FSEL R27, RZ, 1, P0 ;  /* 0x3f800000ff1b7808 */ /* 0x000fe40000000000 */
[----:B-1----:R-:W-:Y:S02]  /*1400*/  FSEL R18, RZ, 1, P1 ;  /* 0x3f800000ff127808 */ /* 0x002fe40000800000 */
[----:B------:R-:W-:Y:S01]  /*1410*/  ISETP.GE.U32.AND P0, PT, R19, R3, PT ;  /* 0x000000031300720c */ /* 0x000fe20003f06070 */
[----:B----4-:R-:W-:Y:S02]  /*1420*/  FMUL R27, R27, R22 ;  /* 0x000000161b1b7220 */ /* 0x010fe40000400000 */
[----:B------:R-:W-:-:S04]  /*1430*/  FMUL R18, R18, R21 ;  /* 0x0000001512127220 */ /* 0x000fc80000400000 */
[----:B------:R-:W-:Y:S01]  /*1440*/  FFMA R25, R18, R24, R25 ;  /* 0x0000001812197223 */ /* 0x000fe20000000019 */
[----:B-----5:R-:W-:-:S04]  /*1450*/  FFMA R20, R27, R23, R20 ;  /* 0x000000171b147223 */ /* 0x020fc80000000014 */
[----:B------:R-:W-:-:S04]  /*1460*/  FADD R25, R20, R25 ;  /* 0x0000001914197221 */ /* 0x000fc80000000000 */
[----:B--2---:R-:W-:-:S05]  /*1470*/  FADD R25, R25, R26 ;  /* 0x0000001a19197221 */ /* 0x004fca0000000000 */
[----:B------:R3:W-:Y:S01]  /*1480*/  STS [R4+0x800], R25 ;  /* 0x0008001904007388 */ /* 0x0007e20000000800 */
[----:B------:R-:W-:Y:S05]  /*1490*/  @!P0 BRA `(.L_x_216) ;  /* 0xfffffff400f08947 */ /* 0x000fea000383ffff */
.L_x_213:
[----:B------:R-:W-:Y:S05]  /*14a0*/  BSYNC.RECONVERGENT B0 ;  /* 0x0000000000007941 */ /* 0x000fea0003800200 */
.L_x_212:
[----:B------:R-:W-:Y:S01]  /*14b0*/  LDS R2, [R4+0x800] ;  /* 0x0008000004027984 */ /* 0x000fe20000000800 */
[----:B------:R-:W-:Y:S01]  /*14c0*/  ISETP.NE.AND P0, PT, R0, RZ, PT ;  /* 0x000000ff0000720c */ /* 0x000fe20003f05270 */
[----:B------:R-:W4:Y:S01]  /*14d0*/  LDCU UR4, c[0x0][0x3a0] ;  /* 0x00007400ff0477ac */ /* 0x000f220008000800 */
[----:B------:R-:W-:Y:S01]  /*14e0*/  IADD3 R17, PT, PT, R17, 0x1, RZ ;  /* 0x0000000111117810 */ /* 0x000fe20007ffe0ff */
[----:B------:R-:W5:Y:S04]  /*14f0*/  LDS R3, [R4+0x840] ;  /* 0x0008400004037984 */ /* 0x000f680000000800 */
[----:B------:R-:W-:Y:S04]  /*1500*/  LDS R16, [R4+0x820] ;  /* 0x0008200004107984 */ /* 0x000fe80000000800 */
[----:B------:R-:W0:Y:S02]  /*1510*/  LDS R19, [R4+0x860] ;  /* 0x0008600004137984 */ /* 0x000e240000000800 */
[----:B------:R-:W-:Y:S01]  /*1520*/  @!P0 IMAD.IADD R23, R10, 0x1, R5 ;  /* 0x000000010a178824 */ /* 0x000fe200078e0205 */
[----:B------:R-:W-:Y:S01]  /*1530*/  IADD3 R5, PT, PT, R5, 0x8, RZ ;  /* 0x0000000805057810 */ /* 0x000fe20007ffe0ff */
[----:B-----5:R-:W-:Y:S01]  /*1540*/  FADD R2, R2, R3 ;  /* 0x0000000302027221 */ /* 0x020fe20000000000 */
[----:B0-----:R-:W-:-:S04]  /*1550*/  FADD R19, R16, R19 ;  /* 0x0000001310137221 */ /* 0x001fc80000000000 */
[----:B------:R-:W-:-:S05]  /*1560*/  FADD R19, R2, R19 ;  /* 0x0000001302137221 */ /* 0x000fca0000000000 */
[----:B------:R-:W-:Y:S04]  /*1570*/  STS [R4+0x800], R19 ;  /* 0x0008001304007388 */ /* 0x000fe80000000800 */
[----:B------:R-:W-:Y:S04]  /*1580*/  LDS R2, [R4+0x800] ;  /* 0x0008000004027984 */ /* 0x000fe80000000800 */
[----:B------:R-:W0:Y:S04]  /*1590*/  LDS R3, [R4+0x810] ;  /* 0x0008100004037984 */ /* 0x000e280000000800 */
[----:B------:R-:W-:Y:S04]  /*15a0*/  LDS R16, [R4+0x808] ;  /* 0x0008080004107984 */ /* 0x000fe80000000800 */
[----:B-1----:R-:W1:Y:S01]  /*15b0*/  LDS R21, [R4+0x818] ;  /* 0x0008180004157984 */ /* 0x002e620000000800 */
[----:B0-----:R-:W-:Y:S01]  /*15c0*/  FADD R2, R2, R3 ;  /* 0x0000000302027221 */ /* 0x001fe20000000000 */
[----:B-1----:R-:W-:-:S04]  /*15d0*/  FADD R21, R16, R21 ;  /* 0x0000001510157221 */ /* 0x002fc80000000000 */
[----:B------:R-:W-:Y:S02]  /*15e0*/  FADD R21, R2, R21 ;  /* 0x0000001502157221 */ /* 0x000fe40000000000 */
[----:B------:R-:W0:Y:S03]  /*15f0*/  @!P0 LDC.64 R2, c[0x0][0x380] ;  /* 0x0000e000ff028b82 */ /* 0x000e260000000a00 */
[----:B------:R-:W-:Y:S04]  /*1600*/  STS [R4+0x800], R21 ;  /* 0x0008001504007388 */ /* 0x000fe80000000800 */
[----:B------:R-:W-:Y:S04]  /*1610*/  @!P0 LDS R16, [R4+0x800] ;  /* 0x0008000004108984 */ /* 0x000fe80000000800 */
[----:B------:R-:W1:Y:S01]  /*1620*/  @!P0 LDS R19, [R4+0x804] ;  /* 0x0008040004138984 */ /* 0x000e620000000800 */
[----:B0-----:R-:W-:-:S04]  /*1630*/  @!P0 IMAD.WIDE.U32 R2, R23, 0x4, R2 ;  /* 0x0000000417028825 */ /* 0x001fc800078e0002 */
[----:B-1----:R-:W-:-:S05]  /*1640*/  @!P0 FADD R19, R16, R19 ;  /* 0x0000001310138221 */ /* 0x002fca0000000000 */
[----:B------:R0:W-:Y:S01]  /*1650*/  @!P0 STG.E desc[UR6][R2.64], R19 ;  /* 0x0000001302008986 */ /* 0x0001e2000c101906 */
[----:B----4-:R-:W-:-:S13]  /*1660*/  ISETP.GT.AND P0, PT, R5, UR4, PT ;  /* 0x0000000405007c0c */ /* 0x010fda000bf04270 */
[----:B0-----:R-:W-:Y:S05]  /*1670*/  @!P0 BRA `(.L_x_217) ;  /* 0xffffffec00888947 */ /* 0x001fea000383ffff */
[----:B------:R-:W-:Y:S05]  /*1680*/  EXIT ;  /* 0x000000000000794d */ /* 0x000fea0003800000 */
.L_x_218:
        /* <DEDUP_REMOVED lines=15> */
.L_x_249:


//--------------------- .text.cudaFindWastedBits  --------------------------
	.section	.text.cudaFindWastedBits,"ax",@progbits
	.align	128
        .global         cudaFindWastedBits
        .type           cudaFindWastedBits,@function
        .size           cudaFindWastedBits,(.L_x_250 - cudaFindWastedBits)
        .other          cudaFindWastedBits,@"STO_CUDA_ENTRY STV_DEFAULT"
cudaFindWastedBits:
.text.cudaFindWastedBits:
[----:B------:R-:W-:Y:S01]  /*0000*/  LDC R1, c[0x0][0x37c] ;  /* 0x0000df00ff017b82 */ /* 0x000fe20000000800 */
[----:B------:R-:W0:Y:S01]  /*0010*/  S2R R0, SR_TID.X ;  /* 0x0000000000007919 */ /* 0x000e220000002100 */
[----:B------:R-:W1:Y:S01]  /*0020*/  LDCU.64 UR8, c[0x0][0x358] ;  /* 0x00006b00ff0877ac */ /* 0x000e620008000a00 */
[----:B0-----:R-:W-:-:S13]  /*0030*/  ISETP.GT.U32.AND P0, PT, R0, 0xf, PT ;  /* 0x0000000f0000780c */ /* 0x001fda0003f04070 */
[----:B------:R-:W0:Y:S01]  /*0040*/  @!P0 S2R R5, SR_CTAID.X ;  /* 0x0000000000058919 */ /* 0x000e220000002500 */
        /* <DEDUP_REMOVED lines=10> */
[----:B------:R-:W0:Y:S01]  /*00f0*/  LDCU UR4, c[0x0][0x394] ;  /* 0x00007280ff0477ac */ /* 0x000e220008000800 */
[----:B------:R1:W-:Y:S04]  /*0100*/  STS [R2], RZ ;  /* 0x000000ff02007388 */ /* 0x0003e80000000800 */
[----:B------:R1:W-:Y:S01]  /*0110*/  STS [R2+0x400], RZ ;  /* 0x000400ff02007388 */ /* 0x0003e20000000800 */
[----:B0-----:R-:W-:-:S03]  /*0120*/  UISETP.GE.AND UP0, UPT, UR4, 0x1, UPT ;  /* 0x000000010400788c */ /* 0x001fc6000bf06270 */
[----:B--2---:R1:W-:Y:S01]  /*0130*/  @!P0 STS [R2+0x800], R5 ;  /* 0x0008000502008388 */ /* 0x0043e20000000800 */
[----:B------:R-:W-:Y:S06]  /*0140*/  BAR.SYNC.DEFER_BLOCKING 0x0 ;  /* 0x0000000000007b1d */ /* 0x000fec0000010000 */
[----:B------:R-:W-:Y:S05]  /*0150*/  BRA.U !UP0, `(.L_x_219) ;  /* 0x00000001086c7547 */ /* 0x000fea000b800000 */
[----:B------:R-:W0:Y:S01]  /*0160*/  LDC.64 R6, c[0x0][0x388] ;  /* 0x0000e200ff067b82 */ /* 0x000e220000000a00 */
[----:B------:R-:W2:Y:S01]  /*0170*/  LDCU UR7, c[0x0][0x360] ;  /* 0x00006c00ff0777ac */ /* 0x000ea20008000800 */
[----:B------:R-:W3:Y:S01]  /*0180*/  LDCU UR10, c[0x0][0x394] ;  /* 0x00007280ff0a77ac */ /* 0x000ee20008000800 */
[----:B------:R-:W-:-:S05]  /*0190*/  UMOV UR4, URZ ;  /* 0x000000ff00047c82 */ /* 0x000fca0008000000 */
.L_x_222:
[----:B----4-:R4:W0:Y:S01]  /*01a0*/  LDS R9, [R2] ;  /* 0x0000000002097984 */ /* 0x0108220000000800 */
[----:B------:R-:W-:Y:S01]  /*01b0*/  VIADD R8, R0, UR4 ;  /* 0x0000000400087c36 */ /* 0x000fe20008000000 */
[----:B------:R-:W-:Y:S01]  /*01c0*/  BSSY.RECONVERGENT B0, `(.L_x_220) ;  /* 0x000000b000007945 */ /* 0x000fe20003800200 */
[----:B------:R-:W-:-:S03]  /*01d0*/  IMAD.MOV.U32 R4, RZ, RZ, RZ ;  /* 0x000000ffff047224 */ /* 0x000fc600078e00ff */
[----:B---3--:R-:W-:-:S13]  /*01e0*/  ISETP.GE.U32.AND P0, PT, R8, UR10, PT ;  /* 0x0000000a08007c0c */ /* 0x008fda000bf06070 */
[----:B----4-:R-:W-:Y:S05]  /*01f0*/  @P0 BRA `(.L_x_221) ;  /* 0x00000000001c0947 */ /* 0x010fea0003800000 */
[----:B------:R-:W3:Y:S01]  /*0200*/  S2UR UR6, SR_CgaCtaId ;  /* 0x00000000000679c3 */ /* 0x000ee20000008800 */
[----:B------:R-:W-:Y:S02]  /*0210*/  UMOV UR5, 0x400 ;  /* 0x0000040000057882 */ /* 0x000fe40000000000 */
[----:B---3--:R-:W-:-:S09]  /*0220*/  ULEA UR5, UR6, UR5, 0x18 ;  /* 0x0000000506057291 */ /* 0x008fd2000f8ec0ff */
[----:B------:R-:W3:Y:S02]  /*0230*/  LDS R3, [UR5+0x804] ;  /* 0x00080405ff037984 */ /* 0x000ee40008000800 */
[----:B---3--:R-:W-:-:S04]  /*0240*/  IMAD.IADD R3, R8, 0x1, R3 ;  /* 0x0000000108037824 */ /* 0x008fc800078e0203 */
[----:B01----:R-:W-:-:S06]  /*0250*/  IMAD.WIDE.U32 R4, R3, 0x4, R6 ;  /* 0x0000000403047825 */ /* 0x003fcc00078e0006 */
[----:B------:R3:W5:Y:S02]  /*0260*/  LDG.E R4, desc[UR8][R4.64] ;  /* 0x0000000804047981 */ /* 0x000764000c1e1900 */
.L_x_221:
[----:B--2---:R-:W-:Y:S05]  /*0270*/  BSYNC.RECONVERGENT B0 ;  /* 0x0000000000007941 */ /* 0x004fea0003800200 */
.L_x_220:
[----:B0----5:R-:W-:Y:S01]  /*0280*/  LOP3.LUT R9, R9, R4, RZ, 0xfc, !PT ;  /* 0x0000000409097212 */ /* 0x021fe200078efcff */
[----:B------:R-:W-:Y:S01]  /*0290*/  UIADD3 UR4, UPT, UPT, UR7, UR4, URZ ;  /* 0x0000000407047290 */ /* 0x000fe2000fffe0ff */
[----:B------:R-:W-:-:S03]  /*02a0*/  SHF.R.S32.HI R3, RZ, 0x1f, R4 ;  /* 0x0000001fff037819 */ /* 0x000fc60000011404 */
[----:B------:R-:W-:Y:S01]  /*02b0*/  STS [R2], R9 ;  /* 0x0000000902007388 */ /* 0x000fe20000000800 */
[----:B------:R-:W-:-:S03]  /*02c0*/  UISETP.GE.AND UP0, UPT, UR4, UR10, UPT ;  /* 0x0000000a0400728c */ /* 0x000fc6000bf06270 */
[----:B-1-3--:R-:W0:Y:S02]  /*02d0*/  LDS R5, [R2+0x400] ;  /* 0x0004000002057984 */ /* 0x00ae240000000800 */
[----:B0-----:R-:W-:-:S05]  /*02e0*/  LOP3.LUT R3, R5, R3, R4, 0xf6, !PT ;  /* 0x0000000305037212 */ /* 0x001fca00078ef604 */
[----:B------:R4:W-:Y:S01]  /*02f0*/  STS [R2+0x400], R3 ;  /* 0x0004000302007388 */ /* 0x0009e20000000800 */
[----:B------:R-:W-:Y:S05]  /*0300*/  BRA.U !UP0, `(.L_x_222) ;  /* 0xfffffffd08a47547 */ /* 0x000fea000b83ffff */
.L_x_219:
[----:B------:R-:W-:Y:S01]  /*0310*/  BAR.SYNC.DEFER_BLOCKING 0x0 ;  /* 0x0000000000007b1d */ /* 0x000fe20000010000 */
[C---:B------:R-:W-:Y:S02]  /*0320*/  ISETP.GT.U32.AND P1, PT, R0.reuse, 0x7f, PT ;  /* 0x0000007f0000780c */ /* 0x040fe40003f24070 */
[C---:B------:R-:W-:Y:S02]  /*0330*/  ISETP.GT.U32.AND P2, PT, R0.reuse, 0x3f, PT ;  /* 0x0000003f0000780c */ /* 0x040fe40003f44070 */
[----:B------:R-:W-:Y:S01]  /*0340*/  ISETP.GT.U32.AND P0, PT, R0, 0x1f, PT ;  /* 0x0000001f0000780c */ /* 0x000fe20003f04070 */
[----:B------:R-:W-:Y:S04]  /*0350*/  BSSY.RECONVERGENT B1, `(.L_x_223) ;  /* 0x000002e000017945 */ /* 0x000fe80003800200 */
[----:B------:R-:W-:Y:S04]  /*0360*/  BSSY.RELIABLE B0, `(.L_x_224) ;  /* 0x0000028000007945 */ /* 0x000fe80003800100 */
[----:B----4-:R-:W-:Y:S04]  /*0370*/  @!P1 LDS R3, [R2+0x200] ;  /* 0x0002000002039984 */ /* 0x010fe80000000800 */
[----:B------:R-:W0:Y:S02]  /*0380*/  @!P1 LDS R4, [R2] ;  /* 0x0000000002049984 */ /* 0x000e240000000800 */
[----:B0-----:R-:W-:-:S05]  /*0390*/  @!P1 LOP3.LUT R3, R4, R3, RZ, 0xfc, !PT ;  /* 0x0000000304039212 */ /* 0x001fca00078efcff */
[----:B------:R-:W-:Y:S01]  /*03a0*/  @!P1 STS [R2], R3 ;  /* 0x0000000302009388 */ /* 0x000fe20000000800 */
[----:B------:R-:W-:Y:S06]  /*03b0*/  BAR.SYNC.DEFER_BLOCKING 0x0 ;  /* 0x0000000000007b1d */ /* 0x000fec0000010000 */
[----:B------:R-:W-:Y:S04]  /*03c0*/  @!P2 LDS R4, [R2+0x100] ;  /* 0x000100000204a984 */ /* 0x000fe80000000800 */
[----:B-1----:R-:W0:Y:S02]  /*03d0*/  @!P2 LDS R5, [R2] ;  /* 0x000000000205a984 */ /* 0x002e240000000800 */
[----:B0-----:R-:W-:-:S05]  /*03e0*/  @!P2 LOP3.LUT R5, R5, R4, RZ, 0xfc, !PT ;  /* 0x000000040505a212 */ /* 0x001fca00078efcff */
[----:B------:R-:W-:Y:S01]  /*03f0*/  @!P2 STS [R2], R5 ;  /* 0x000000050200a388 */ /* 0x000fe20000000800 */
[----:B------:R-:W-:Y:S06]  /*0400*/  BAR.SYNC.DEFER_BLOCKING 0x0 ;  /* 0x0000000000007b1d */ /* 0x000fec0000010000 */
[----:B------:R-:W-:Y:S04]  /*0410*/  @!P0 LDS R4, [R2+0x80] ;  /* 0x0000800002048984 */ /* 0x000fe80000000800 */
[----:B------:R-:W0:Y:S02]  /*0420*/  @!P0 LDS R7, [R2] ;  /* 0x0000000002078984 */ /* 0x000e240000000800 */
[----:B0-----:R-:W-:-:S05]  /*0430*/  @!P0 LOP3.LUT R7, R7, R4, RZ, 0xfc, !PT ;  /* 0x0000000407078212 */ /* 0x001fca00078efcff */
[----:B------:R0:W-:Y:S01]  /*0440*/  @!P0 STS [R2], R7 ;  /* 0x0000000702008388 */ /* 0x0001e20000000800 */
[----:B------:R-:W-:Y:S06]  /*0450*/  BAR.SYNC.DEFER_BLOCKING 0x0 ;  /* 0x0000000000007b1d */ /* 0x000fec0000010000 */
[----:B------:R-:W-:Y:S05]  /*0460*/  @P0 BRA `(.L_x_225) ;  /* 0x0000000000540947 */ /* 0x000fea0003800000 */
[----:B------:R-:W-:Y:S04]  /*0470*/  LDS R3, [R2+0x40] ;  /* 0x0000400002037984 */ /* 0x000fe80000000800 */
[----:B------:R-:W1:Y:S02]  /*0480*/  LDS R4, [R2] ;  /* 0x0000000002047984 */ /* 0x000e640000000800 */
[----:B-1----:R-:W-:-:S05]  /*0490*/  LOP3.LUT R3, R4, R3, RZ, 0xfc, !PT ;  /* 0x0000000304037212 */ /* 0x002fca00078efcff */
[----:B------:R-:W-:Y:S04]  /*04a0*/  STS [R2], R3 ;  /* 0x0000000302007388 */ /* 0x000fe80000000800 */
[----:B------:R-:W-:Y:S04]  /*04b0*/  LDS R4, [R2+0x20] ;  /* 0x0000200002047984 */ /* 0x000fe80000000800 */
[----:B------:R-:W1:Y:S02]  /*04c0*/  LDS R5, [R2] ;  /* 0x0000000002057984 */ /* 0x000e640000000800 */
[----:B-1----:R-:W-:-:S05]  /*04d0*/  LOP3.LUT R5, R5, R4, RZ, 0xfc, !PT ;  /* 0x0000000405057212 */ /* 0x002fca00078efcff */
[----:B------:R-:W-:Y:S04]  /*04e0*/  STS [R2], R5 ;  /* 0x0000000502007388 */ /* 0x000fe80000000800 */
[----:B------:R-:W-:Y:S04]  /*04f0*/  LDS R4, [R2+0x10] ;  /* 0x0000100002047984 */ /* 0x000fe80000000800 */
[----:B0-----:R-:W0:Y:S02]  /*0500*/  LDS R7, [R2] ;  /* 0x0000000002077984 */ /* 0x001e240000000800 */
[----:B0-----:R-:W-:-:S05]  /*0510*/  LOP3.LUT R7, R7, R4, RZ, 0xfc, !PT ;  /* 0x0000000407077212 */ /* 0x001fca00078efcff */
[----:B------:R-:W-:Y:S04]  /*0520*/  STS [R2], R7 ;  /* 0x0000000702007388 */ /* 0x000fe80000000800 */
[----:B------:R-:W-:Y:S04]  /*0530*/  LDS R4, [R2+0x8] ;  /* 0x0000080002047984 */ /* 0x000fe80000000800 */
[----:B------:R-:W0:Y:S02]  /*0540*/  LDS R9, [R2] ;  /* 0x0000000002097984 */ /* 0x000e240000000800 */
[----:B0-----:R-:W-:-:S05]  /*0550*/  LOP3.LUT R9, R9, R4, RZ, 0xfc, !PT ;  /* 0x0000000409097212 */ /* 0x001fca00078efcff */
[----:B------:R-:W-:Y:S04]  /*0560*/  STS [R2], R9 ;  /* 0x0000000902007388 */ /* 0x000fe80000000800 */
[----:B------:R-:W-:Y:S04]  /*0570*/  LDS R3, [R2+0x4] ;  /* 0x0000040002037984 */ /* 0x000fe80000000800 */
[----:B------:R-:W0:Y:S02]  /*0580*/  LDS R4, [R2] ;  /* 0x0000000002047984 */ /* 0x000e240000000800 */
[----:B0-----:R-:W-:-:S05]  /*0590*/  LOP3.LUT R3, R4, R3, RZ, 0xfc, !PT ;  /* 0x0000000304037212 */ /* 0x001fca00078efcff */
[----:B------:R1:W-:Y:S01]  /*05a0*/  STS [R2], R3 ;  /* 0x0000000302007388 */ /* 0x0003e20000000800 */
[----:B------:R-:W-:Y:S05]  /*05b0*/  BRA `(.L_x_226) ;  /* 0x0000000000087947 */ /* 0x000fea0003800000 */
.L_x_225:
[----:B------:R-:W-:Y:S05]  /*05c0*/  @P1 BREAK.RELIABLE B0 ;  /* 0x0000000000001942 */ /* 0x000fea0003800100 */
[----:B------:R-:W-:Y:S05]  /*05d0*/  @P1 BRA `(.L_x_227) ;  /* 0x0000000000141947 */ /* 0x000fea0003800000 */
.L_x_226:
[----:B------:R-:W-:Y:S05]  /*05e0*/  BSYNC.RELIABLE B0 ;  /* 0x0000000000007941 */ /* 0x000fea0003800100 */
.L_x_224:
[----:B-1----:R-:W-:Y:S04]  /*05f0*/  LDS R3, [R2+0x600] ;  /* 0x0006000002037984 */ /* 0x002fe80000000800 */
[----:B------:R-:W1:Y:S02]  /*0600*/  LDS R4, [R2+0x400] ;  /* 0x0004000002047984 */ /* 0x000e640000000800 */
[----:B-1----:R-:W-:-:S05]  /*0610*/  LOP3.LUT R3, R4, R3, RZ, 0xfc, !PT ;  /* 0x0000000304037212 */ /* 0x002fca00078efcff */
[----:B------:R1:W-:Y:S02]  /*0620*/  STS [R2+0x400], R3 ;  /* 0x0004000302007388 */ /* 0x0003e40000000800 */
.L_x_227:
[----:B------:R-:W-:Y:S05]  /*0630*/  BSYNC.RECONVERGENT B1 ;  /* 0x0000000000017941 */ /* 0x000fea0003800200 */
.L_x_223:
[----:B------:R-:W-:Y:S05]  /*0640*/  WARPSYNC.ALL ;  /* 0x0000000000007948 */ /* 0x000fea0003800000 */
[----:B------:R-:W-:Y:S06]  /*0650*/  BAR.SYNC.DEFER_BLOCKING 0x0 ;  /* 0x0000000000007b1d */ /* 0x000fec0000010000 */
[----:B------:R-:W2:Y:S01]  /*0660*/  LDCU UR6, c[0x0][0x390] ;  /* 0x00007200ff0677ac */ /* 0x000ea20008000800 */
[----:B------:R-:W-:Y:S01]  /*0670*/  BSSY.RECONVERGENT B1, `(.L_x_228) ;  /* 0x0000030000017945 */ /* 0x000fe20003800200 */
[----:B-1----:R-:W-:Y:S01]  /*0680*/  @!P2 LDS R3, [R2+0x500] ;  /* 0x000500000203a984 */ /* 0x002fe20000000800 */
[----:B--2---:R-:W-:-:S03]  /*0690*/  ISETP.GE.U32.AND P1, PT, R0, UR6, PT ;  /* 0x0000000600007c0c */ /* 0x004fc6000bf26070 */
[----:B------:R-:W1:Y:S02]  /*06a0*/  @!P2 LDS R4, [R2+0x400] ;  /* 0x000400000204a984 */ /* 0x000e640000000800 */
[----:B-1----:R-:W-:-:S05]  /*06b0*/  @!P2 LOP3.LUT R3, R4, R3, RZ, 0xfc, !PT ;  /* 0x000000030403a212 */ /* 0x002fca00078efcff */
[----:B------:R-:W-:Y:S01]  /*06c0*/  @!P2 STS [R2+0x400], R3 ;  /* 0x000400030200a388 */ /* 0x000fe20000000800 */
[----:B------:R-:W-:Y:S06]  /*06d0*/  BAR.SYNC.DEFER_BLOCKING 0x0 ;  /* 0x0000000000007b1d */ /* 0x000fec0000010000 */
[----:B------:R-:W-:Y:S04]  /*06e0*/  @!P0 LDS R4, [R2+0x480] ;  /* 0x0004800002048984 */ /* 0x000fe80000000800 */
[----:B------:R-:W1:Y:S02]  /*06f0*/  @!P0 LDS R5, [R2+0x400] ;  /* 0x0004000002058984 */ /* 0x000e640000000800 */
[----:B-1----:R-:W-:-:S05]  /*0700*/  @!P0 LOP3.LUT R5, R5, R4, RZ, 0xfc, !PT ;  /* 0x0000000405058212 */ /* 0x002fca00078efcff */
[----:B------:R1:W-:Y:S01]  /*0710*/  @!P0 STS [R2+0x400], R5 ;  /* 0x0004000502008388 */ /* 0x0003e20000000800 */
[----:B------:R-:W-:Y:S06]  /*0720*/  BAR.SYNC.DEFER_BLOCKING 0x0 ;  /* 0x0000000000007b1d */ /* 0x000fec0000010000 */
[----:B------:R-:W-:Y:S05]  /*0730*/  @P0 BRA `(.L_x_229) ;  /* 0x00000000008c0947 */ /* 0x000fea0003800000 */
[----:B------:R-:W-:Y:S01]  /*0740*/  LDS R3, [R2+0x440] ;  /* 0x0004400002037984 */ /* 0x000fe20000000800 */
[----:B------:R-:W-:-:S03]  /*0750*/  ISETP.NE.AND P0, PT, R0, RZ, PT ;  /* 0x000000ff0000720c */ /* 0x000fc60003f05270 */
[----:B------:R-:W2:Y:S02]  /*0760*/  LDS R4, [R2+0x400] ;  /* 0x0004000002047984 */ /* 0x000ea40000000800 */
[----:B--2---:R-:W-:-:S05]  /*0770*/  LOP3.LUT R3, R4, R3, RZ, 0xfc, !PT ;  /* 0x0000000304037212 */ /* 0x004fca00078efcff */
[----:B------:R-:W-:Y:S04]  /*0780*/  STS [R2+0x400], R3 ;  /* 0x0004000302007388 */ /* 0x000fe80000000800 */
[----:B------:R-:W-:Y:S04]  /*0790*/  LDS R4, [R2+0x420] ;  /* 0x0004200002047984 */ /* 0x000fe80000000800 */
[----:B-1----:R-:W1:Y:S02]  /*07a0*/  LDS R5, [R2+0x400] ;  /* 0x0004000002057984 */ /* 0x002e640000000800 */
        /* <DEDUP_REMOVED lines=15> */
[----:B------:R-:W0:Y:S01]  /*08a0*/  S2UR UR5, SR_CgaCtaId ;  /* 0x00000000000579c3 */ /* 0x000e220000008800 */
[----:B------:R-:W-:Y:S02]  /*08b0*/  UMOV UR4, 0x400 ;  /* 0x0000040000047882 */ /* 0x000fe40000000000 */
[----:B0-----:R-:W-:-:S09]  /*08c0*/  ULEA UR4, UR5, UR4, 0x18 ;  /* 0x0000000405047291 */ /* 0x001fd2000f8ec0ff */
[----:B--2---:R-:W0:Y:S04]  /*08d0*/  LDS R2, [UR4] ;  /* 0x00000004ff027984 */ /* 0x004e280008000800 */
[----:B------:R-:W1:Y:S01]  /*08e0*/  LDS R4, [UR4+0x400] ;  /* 0x00040004ff047984 */ /* 0x000e620008000800 */
[----:B0-----:R-:W0:Y:S08]  /*08f0*/  BREV R2, R2 ;  /* 0x0000000200027301 */ /* 0x001e300000000000 */
[----:B-1----:R-:W-:Y:S08]  /*0900*/  FLO.U32 R4, R4 ;  /* 0x0000000400047300 */ /* 0x002ff000000e0000 */
[----:B0-----:R-:W0:Y:S02]  /*0910*/  FLO.U32.SH R3, R2 ;  /* 0x0000000200037300 */ /* 0x001e2400000e0400 */
[----:B0-----:R-:W-:-:S04]  /*0920*/  VIMNMX R3, PT, PT, RZ, R3, !PT ;  /* 0x00000003ff037248 */ /* 0x001fc80007fe0100 */
[----:B------:R-:W-:Y:S01]  /*0930*/  IADD3 R5, PT, PT, R3, 0x1f, -R4 ;  /* 0x0000001f03057810 */ /* 0x000fe20007ffe804 */
[----:B------:R3:W-:Y:S03]  /*0940*/  STS [UR4+0x82c], R3 ;  /* 0x00082c03ff007988 */ /* 0x0007e60008000804 */
[----:B------:R-:W-:-:S05]  /*0950*/  IADD3 R5, PT, PT, -R5, 0x20, RZ ;  /* 0x0000002005057810 */ /* 0x000fca0007ffe1ff */
[----:B------:R3:W-:Y:S02]  /*0960*/  STS [UR4+0x830], R5 ;  /* 0x00083005ff007988 */ /* 0x0007e40008000804 */
.L_x_229:
[----:B------:R-:W-:Y:S05]  /*0970*/  BSYNC.RECONVERGENT B1 ;  /* 0x0000000000017941 */ /* 0x000fea0003800200 */
.L_x_228:
[----:B------:R-:W-:Y:S06]  /*0980*/  BAR.SYNC.DEFER_BLOCKING 0x0 ;  /* 0x0000000000007b1d */ /* 0x000fec0000010000 */
[----:B------:R-:W-:Y:S05]  /*0990*/  @P1 EXIT ;  /* 0x000000000000194d */ /* 0x000fea0003800000 */
[----:B------:R-:W4:Y:S01]  /*09a0*/  S2UR UR5, SR_CgaCtaId ;  /* 0x00000000000579c3 */ /* 0x000f220000008800 */
[----:B------:R-:W-:Y:S01]  /*09b0*/  UMOV UR4, 0x400 ;  /* 0x0000040000047882 */ /* 0x000fe20000000000 */
[----:B0-----:R-:W0:Y:S06]  /*09c0*/  S2R R7, SR_CTAID.X ;  /* 0x0000000000077919 */ /* 0x001e2c0000002500 */
[----:B-123--:R-:W1:Y:S01]  /*09d0*/  LDC.64 R2, c[0x0][0x380] ;  /* 0x0000e000ff027b82 */ /* 0x00ee620000000a00 */
[----:B----4-:R-:W-:-:S09]  /*09e0*/  ULEA UR4, UR5, UR4, 0x18 ;  /* 0x0000000405047291 */ /* 0x010fd2000f8ec0ff */
[----:B------:R-:W2:Y:S01]  /*09f0*/  LDS R5, [UR4+0x82c] ;  /* 0x00082c04ff057984 */ /* 0x000ea20008000800 */
[----:B0-----:R-:W-:-:S03]  /*0a00*/  IMAD R7, R7, UR6, R0 ;  /* 0x0000000607077c24 */ /* 0x001fc6000f8e0200 */
[----:B------:R-:W0:Y:S01]  /*0a10*/  LDS R9, [UR4+0x830] ;  /* 0x00083004ff097984 */ /* 0x000e220008000800 */
[----:B-1----:R-:W-:-:S05]  /*0a20*/  IMAD.WIDE.U32 R2, R7, 0xc0, R2 ;  /* 0x000000c007027825 */ /* 0x002fca00078e0002 */
[----:B--2---:R-:W-:Y:S04]  /*0a30*/  STG.E desc[UR8][R2.64+0x2c], R5 ;  /* 0x00002c0502007986 */ /* 0x004fe8000c101908 */
[----:B0-----:R-:W-:Y:S01]  /*0a40*/  STG.E desc[UR8][R2.64+0x30], R9 ;  /* 0x0000300902007986 */ /* 0x001fe2000c101908 */
[----:B------:R-:W-:Y:S05]  /*0a50*/  EXIT ;  /* 0x000000000000794d */ /* 0x000fea0003800000 */
.L_x_230:
        /* <DEDUP_REMOVED lines=10> */
.L_x_250:


//--------------------- .text.cudaChannelDecorr   --------------------------
	.section	.text.cudaChannelDecorr,"ax",@progbits
	.align	128
        .global         cudaChannelDecorr
        .type           cudaChannelDecorr,@function
        .size           cudaChannelDecorr,(.L_x_251 - cudaChannelDecorr)
        .other          cudaChannelDecorr,@"STO_CUDA_ENTRY STV_DEFAULT"
cudaChannelDecorr:
.text.cudaChannelDecorr:
[----:B------:R-:W-:Y:S01]  /*0000*/  LDC R1, c[0x0][0x37c] ;  /* 0x0000df00ff017b82 */ /* 0x000fe20000000800 */
[----:B------:R-:W0:Y:S07]  /*0010*/  S2R R3, SR_TID.X ;  /* 0x0000000000037919 */ /* 0x000e2e0000002100 */
[----:B------:R-:W0:Y:S01]  /*0020*/  S2UR UR4, SR_CTAID.X ;  /* 0x00000000000479c3 */ /* 0x000e220000002500 */
[----:B------:R-:W1:Y:S07]  /*0030*/  LDCU UR7, c[0x0][0x390] ;  /* 0x00007200ff0777ac */ /* 0x000e6e0008000800 */
[----:B------:R-:W0:Y:S02]  /*0040*/  LDC R0, c[0x0][0x360] ;  /* 0x0000d800ff007b82 */ /* 0x000e240000000800 */
[----:B0-----:R-:W-:-:S05]  /*0050*/  IMAD R0, R0, UR4, R3 ;  /* 0x0000000400007c24 */ /* 0x001fca000f8e0203 */
[----:B-1----:R-:W-:-:S13]  /*0060*/  ISETP.GE.AND P0, PT, R0, UR7, PT ;  /* 0x0000000700007c0c */ /* 0x002fda000bf06270 */
[----:B------:R-:W-:Y:S05]  /*0070*/  @P0 EXIT ;  /* 0x000000000000094d */ /* 0x000fea0003800000 */
[----:B------:R-:W0:Y:S01]  /*0080*/  S2R R7, SR_CTAID.Y ;  /* 0x0000000000077919 */ /* 0x000e220000002600 */
[----:B------:R-:W1:Y:S01]  /*0090*/  LDC.64 R2, c[0x0][0x388] ;  /* 0x0000e200ff027b82 */ /* 0x000e620000000a00 */
[----:B------:R-:W0:Y:S01]  /*00a0*/  LDCU UR6, c[0x0][0x374] ;  /* 0x00006e80ff0677ac */ /* 0x000e220008000800 */
[----:B------:R-:W2:Y:S01]  /*00b0*/  LDCU.64 UR4, c[0x0][0x358] ;  /* 0x00006b00ff0477ac */ /* 0x000ea20008000a00 */
[----:B0-----:R-:W-:-:S04]  /*00c0*/  IMAD R5, R0, UR6, R7 ;  /* 0x0000000600057c24 */ /* 0x001fc8000f8e0207 */
[----:B-1----:R-:W-:Y:S02]  /*00d0*/  IMAD.WIDE.U32 R2, R5, 0x2, R2 ;  /* 0x0000000205027825 */ /* 0x002fe400078e0002 */
[----:B------:R-:W0:Y:S04]  /*00e0*/  LDC.64 R4, c[0x0][0x380] ;  /* 0x0000e000ff047b82 */ /* 0x000e280000000a00 */
[----:B--2---:R-:W2:Y:S01]  /*00f0*/  LDG.E.S16 R3, desc[UR4][R2.64] ;  /* 0x0000000402037981 */ /* 0x004ea2000c1e1700 */
[----:B------:R-:W-:-:S04]  /*0100*/  IMAD R7, R7, UR7, R0 ;  /* 0x0000000707077c24 */ /* 0x000fc8000f8e0200 */
[----:B0-----:R-:W-:-:S05]  /*0110*/  IMAD.WIDE.U32 R4, R7, 0x4, R4 ;  /* 0x0000000407047825 */ /* 0x001fca00078e0004 */
[----:B--2---:R-:W-:Y:S01]  /*0120*/  STG.E desc[UR4][R4.64], R3 ;  /* 0x0000000304007986 */ /* 0x004fe2000c101904 */
[----:B------:R-:W-:Y:S05]  /*0130*/  EXIT ;  /* 0x000000000000794d */ /* 0x000fea0003800000 */
.L_x_231:
        /* <DEDUP_REMOVED lines=12> */
.L_x_251:


//--------------------- .text.cudaChannelDecorr2  --------------------------
	.section	.text.cudaChannelDecorr2,"ax",@progbits
	.align	128
        .global         cudaChannelDecorr2
        .type           cudaChannelDecorr2,@function
        .size           cudaChannelDecorr2,(.L_x_252 - cudaChannelDecorr2)
        .other          cudaChannelDecorr2,@"STO_CUDA_ENTRY STV_DEFAULT"
cudaChannelDecorr2:
.text.cudaChannelDecorr2:
[----:B------:R-:W-:Y:S01]  /*0000*/  LDC R1, c[0x0][0x37c] ;  /* 0x0000df00ff017b82 */ /* 0x000fe20000000800 */
[----:B------:R-:W0:Y:S07]  /*0010*/  S2R R0, SR_TID.X ;  /* 0x0000000000007919 */ /* 0x000e2e0000002100 */
[----:B------:R-:W0:Y:S08]  /*0020*/  S2UR UR4, SR_CTAID.X ;  /* 0x00000000000479c3 */ /* 0x000e300000002500 */
[----:B------:R-:W0:Y:S08]  /*0030*/  LDC R7, c[0x0][0x360] ;  /* 0x0000d800ff077b82 */ /* 0x000e300000000800 */
[----:B------:R-:W1:Y:S01]  /*0040*/  LDC R6, c[0x0][0x390] ;  /* 0x0000e400ff067b82 */ /* 0x000e620000000800 */
[----:B0-----:R-:W-:-:S05]  /*0050*/  IMAD R7, R7, UR4, R0 ;  /* 0x0000000407077c24 */ /* 0x001fca000f8e0200 */
[----:B-1----:R-:W-:-:S13]  /*0060*/  ISETP.GE.AND P0, PT, R7, R6, PT ;  /* 0x000000060700720c */ /* 0x002fda0003f06270 */
[----:B------:R-:W-:Y:S05]  /*0070*/  @P0 EXIT ;  /* 0x000000000000094d */ /* 0x000fea0003800000 */
[----:B------:R-:W0:Y:S01]  /*0080*/  LDC.64 R2, c[0x0][0x388] ;  /* 0x0000e200ff027b82 */ /* 0x000e220000000a00 */
[----:B------:R-:W1:Y:S07]  /*0090*/  LDCU.64 UR4, c[0x0][0x358] ;  /* 0x00006b00ff0477ac */ /* 0x000e6e0008000a00 */
[----:B------:R-:W2:Y:S01]  /*00a0*/  LDC.64 R4, c[0x0][0x380] ;  /* 0x0000e000ff047b82 */ /* 0x000ea20000000a00 */
[----:B0-----:R-:W-:-:S06]  /*00b0*/  IMAD.WIDE R2, R7, 0x4, R2 ;  /* 0x0000000407027825 */ /* 0x001fcc00078e0202 */
[----:B-1----:R-:W3:Y:S01]  /*00c0*/  LDG.E R2, desc[UR4][R2.64] ;  /* 0x0000000402027981 */ /* 0x002ee2000c1e1900 */
[----:B--2---:R-:W-:-:S04]  /*00d0*/  IMAD.WIDE R4, R7, 0x4, R4 ;  /* 0x0000000407047825 */ /* 0x004fc800078e0204 */
[----:B------:R-:W-:Y:S01]  /*00e0*/  IMAD.WIDE R6, R6, 0x4, R4 ;  /* 0x0000000406067825 */ /* 0x000fe200078e0204 */
[C---:B---3--:R-:W-:Y:S02]  /*00f0*/  PRMT R9, R2.reuse, 0x9910, RZ ;  /* 0x0000991002097816 */ /* 0x048fe400000000ff */
[----:B------:R-:W-:-:S03]  /*0100*/  PRMT R11, R2, 0xbb32, RZ ;  /* 0x0000bb32020b7816 */ /* 0x000fc600000000ff */
[----:B------:R-:W-:Y:S04]  /*0110*/  STG.E desc[UR4][R4.64], R9 ;  /* 0x0000000904007986 */ /* 0x000fe8000c101904 */
[----:B------:R-:W-:Y:S01]  /*0120*/  STG.E desc[UR4][R6.64], R11 ;  /* 0x0000000b06007986 */ /* 0x000fe2000c101904 */
[----:B------:R-:W-:Y:S05]  /*0130*/  EXIT ;  /* 0x000000000000794d */ /* 0x000fea0003800000 */
.L_x_232:
        /* <DEDUP_REMOVED lines=12> */
.L_x_252:


//--------------------- .text.cudaStereoDecorr    --------------------------
	.section	.text.cudaStereoDecorr,"ax",@progbits
	.align	128
        .global         cudaStereoDecorr
        .type           cudaStereoDecorr,@function
        .size           cudaStereoDecorr,(.L_x_253 - cudaStereoDecorr)
        .other          cudaStereoDecorr,@"STO_CUDA_ENTRY STV_DEFAULT"
cudaStereoDecorr:
.text.cudaStereoDecorr:
        /* <DEDUP_REMOVED lines=15> */
[C---:B---3--:R-:W-:Y:S02]  /*00f0*/  PRMT R9, R6.reuse, 0x7632, R9 ;  /* 0x0000763206097816 */ /* 0x048fe40000000009 */
[----:B------:R-:W-:Y:S02]  /*0100*/  PRMT R11, R6, 0x9910, RZ ;  /* 0x00009910060b7816 */ /* 0x000fe400000000ff */
[CC--:B------:R-:W-:Y:S02]  /*0110*/  LOP3.LUT R0, R9.reuse, R6.reuse, RZ, 0x3c, !PT ;  /* 0x0000000609007212 */ /* 0x0c0fe400078e3cff */
[----:B------:R-:W-:Y:S01]  /*0120*/  LOP3.LUT R9, R9, R6, RZ, 0xc0, !PT ;  /* 0x0000000609097212 */ /* 0x000fe200078ec0ff */
[----:B------:R-:W-:Y:S01]  /*0130*/  STG.E desc[UR4][R2.64], R11 ;  /* 0x0000000b02007986 */ /* 0x000fe2000c101904 */
[----:B------:R-:W-:-:S04]  /*0140*/  PRMT R0, R0, 0x9910, RZ ;  /* 0x0000991000007816 */ /* 0x000fc800000000ff */
[----:B------:R-:W-:Y:S02]  /*0150*/  LEA.HI.SX32 R9, R0, R9, 0x1f ;  /* 0x0000000900097211 */ /* 0x000fe400078ffaff */
[----:B------:R-:W-:Y:S01]  /*0160*/  PRMT R0, R6, 0xbb32, RZ ;  /* 0x0000bb3206007816 */ /* 0x000fe200000000ff */
[----:B------:R-:W-:Y:S01]  /*0170*/  IMAD.WIDE R6, R13, 0x4, R4 ;  /* 0x000000040d067825 */ /* 0x000fe200078e0204 */
[----:B------:R-:W-:-:S03]  /*0180*/  PRMT R10, R9, 0x9910, RZ ;  /* 0x00009910090a7816 */ /* 0x000fc600000000ff */
[----:B------:R-:W-:Y:S01]  /*0190*/  IMAD.IADD R15, R11, 0x1, -R0 ;  /* 0x000000010b0f7824 */ /* 0x000fe200078e0a00 */
[----:B------:R-:W-:Y:S01]  /*01a0*/  STG.E desc[UR4][R4.64], R0 ;  /* 0x0000000004007986 */ /* 0x000fe2000c101904 */
[----:B------:R-:W-:-:S04]  /*01b0*/  IMAD.WIDE R8, R13, 0x4, R6 ;  /* 0x000000040d087825 */ /* 0x000fc800078e0206 */
[----:B------:R-:W-:-:S05]  /*01c0*/  IMAD.MOV.U32 R13, RZ, RZ, R10 ;  /* 0x000000ffff0d7224 */ /* 0x000fca00078e000a */
[----:B------:R-:W-:Y:S04]  /*01d0*/  STG.E desc[UR4][R6.64], R13 ;  /* 0x0000000d06007986 */ /* 0x000fe8000c101904 */
[----:B------:R-:W-:Y:S01]  /*01e0*/  STG.E desc[UR4][R8.64], R15 ;  /* 0x0000000f08007986 */ /* 0x000fe2000c101904 */
[----:B------:R-:W-:Y:S05]  /*01f0*/  EXIT ;  /* 0x000000000000794d */ /* 0x000fea0003800000 */
.L_x_233:
        /* <DEDUP_REMOVED lines=16> */
.L_x_253:


//--------------------- .nv.shared.cudaFindPartitionOrder --------------------------
	.section	.nv.shared.cudaFindPartitionOrder,"aw",@nobits
	.sectionflags	@""
	.align	4
.nv.shared.cudaFindPartitionOrder:
	.zero		4544


//--------------------- .nv.shared.reserved.0     --------------------------
	.section	.nv.shared.reserved.0,"aw",@nobits
	.weak		__nv_reservedSMEM_offset_0_alias
	.size		__nv_reservedSMEM_offset_0_alias, 0, 64
	.other		__nv_reservedSMEM_offset_0_alias,@"STO_CUDA_RESERVED_SHARED STV_DEFAULT"
__nv_reservedSMEM_offset_0_alias:
	.zero		0
	.zero		64


//--------------------- .nv.shared.cudaFindRiceParameter --------------------------
	.section	.nv.shared.cudaFindRiceParameter,"aw",@nobits
	.sectionflags	@""
	.align	4
.nv.shared.cudaFindRiceParameter:
	.zero		3072


//--------------------- .nv.shared.cudaSumPartition --------------------------
	.section	.nv.shared.cudaSumPartition,"aw",@nobits
	.sectionflags	@""
	.align	4
.nv.shared.cudaSumPartition:
	.zero		3200


//--------------------- .nv.shared.cudaCalcLargePartition --------------------------
	.section	.nv.shared.cudaCalcLargePartition,"aw",@nobits
	.sectionflags	@""
	.align	4
.nv.shared.cudaCalcLargePartition:
	.zero		3264


//--------------------- .nv.shared.cudaCalcPartition16 --------------------------
	.section	.nv.shared.cudaCalcPartition16,"aw",@nobits
	.sectionflags	@""
	.align	4
.nv.shared.cudaCalcPartition16:
	.zero		2368


//--------------------- .nv.shared.cudaCalcPartition --------------------------
	.section	.nv.shared.cudaCalcPartition,"aw",@nobits
	.sectionflags	@""
	.align	4
.nv.shared.cudaCalcPartition:
	.zero		2368


//--------------------- .nv.shared.cudaEncodeResidual --------------------------
	.section	.nv.shared.cudaEncodeResidual,"aw",@nobits
	.sectionflags	@""
	.align	4
.nv.shared.cudaEncodeResidual:
	.zero		2368


//--------------------- .nv.shared.cudaCopyBestMethodStereo --------------------------
	.section	.nv.shared.cudaCopyBestMethodStereo,"aw",@nobits
	.sectionflags	@""
	.align	4
.nv.shared.cudaCopyBestMethodStereo:
	.zero		1064


//--------------------- .nv.shared.cudaCopyBestMethod --------------------------
	.section	.nv.shared.cudaCopyBestMethod,"aw",@nobits
	.sectionflags	@""
	.align	4
.nv.shared.cudaCopyBestMethod:
	.zero		1028


//--------------------- .nv.shared.cudaChooseBestMethod --------------------------
	.section	.nv.shared.cudaChooseBestMethod,"aw",@nobits
	.sectionflags	@""
	.align	4
.nv.shared.cudaChooseBestMethod:
	.zero		5120


//--------------------- .nv.shared.cudaEstimateResidual --------------------------
	.section	.nv.shared.cudaEstimateResidual,"aw",@nobits
	.sectionflags	@""
	.align	4
.nv.shared.cudaEstimateResidual:
	.zero		4736


//--------------------- .nv.shared.cudaComputeLPCLattice --------------------------
	.section	.nv.shared.cudaComputeLPCLattice,"aw",@nobits
	.sectionflags	@""
	.align	4
.nv.shared.cudaComputeLPCLattice:
	.zero		5824


//--------------------- .nv.shared.cudaComputeLPC --------------------------
	.section	.nv.shared.cudaComputeLPC,"aw",@nobits
	.sectionflags	@""
	.align	4
.nv.shared.cudaComputeLPC:
	.zero		2436


//--------------------- .nv.shared.cudaComputeAutocor --------------------------
	.section	.nv.shared.cudaComputeAutocor,"aw",@nobits
	.sectionflags	@""
	.align	4
.nv.shared.cudaComputeAutocor:
	.zero		4160


//--------------------- .nv.shared.cudaFindWastedBits --------------------------
	.section	.nv.shared.cudaFindWastedBits,"aw",@nobits
	.sectionflags	@""
	.align	4
.nv.shared.cudaFindWastedBits:
	.zero		3264


//--------------------- .nv.constant0.cudaFindPartitionOrder --------------------------
	.section	.nv.constant0.cudaFindPartitionOrder,"a",@progbits
	.sectionflags	@""
	.align	4
.nv.constant0.cudaFindPartitionOrder:
	.zero		924


//--------------------- .nv.constant0.cudaFindRiceParameter --------------------------
	.section	.nv.constant0.cudaFindRiceParameter,"a",@progbits
	.sectionflags	@""
	.align	4
.nv.constant0.cudaFindRiceParameter:
	.zero		916


//--------------------- .nv.constant0.cudaSumPartition --------------------------
	.section	.nv.constant0.cudaSumPartition,"a",@progbits
	.sectionflags	@""
	.align	4
.nv.constant0.cudaSumPartition:
	.zero		908


//--------------------- .nv.constant0.cudaCalcLargePartition --------------------------
	.section	.nv.constant0.cudaCalcLargePartition,"a",@progbits
	.sectionflags	@""
	.align	4
.nv.constant0.cudaCalcLargePartition:
	.zero		940


//--------------------- .nv.constant0.cudaCalcPartition16 --------------------------
	.section	.nv.constant0.cudaCalcPartition16,"a",@progbits
	.sectionflags	@""
	.align	4
.nv.constant0.cudaCalcPartition16:
	.zero		940


//--------------------- .nv.constant0.cudaCalcPartition --------------------------
	.section	.nv.constant0.cudaCalcPartition,"a",@progbits
	.sectionflags	@""
	.align	4
.nv.constant0.cudaCalcPartition:
	.zero		940


//--------------------- .nv.constant0.cudaEncodeResidual --------------------------
	.section	.nv.constant0.cudaEncodeResidual,"a",@progbits
	.sectionflags	@""
	.align	4
.nv.constant0.cudaEncodeResidual:
	.zero		920


//--------------------- .nv.constant0.cudaCopyBestMethodStereo --------------------------
	.section	.nv.constant0.cudaCopyBestMethodStereo,"a",@progbits
	.sectionflags	@""
	.align	4
.nv.constant0.cudaCopyBestMethodStereo:
	.zero		916


//--------------------- .nv.constant0.cudaCopyBestMethod --------------------------
	.section	.nv.constant0.cudaCopyBestMethod,"a",@progbits
	.sectionflags	@""
	.align	4
.nv.constant0.cudaCopyBestMethod:
	.zero		916


//--------------------- .nv.constant0.cudaChooseBestMethod --------------------------
	.section	.nv.constant0.cudaChooseBestMethod,"a",@progbits
	.sectionflags	@""
	.align	4
.nv.constant0.cudaChooseBestMethod:
	.zero		920


//--------------------- .nv.constant0.cudaEstimateResidual --------------------------
	.section	.nv.constant0.cudaEstimateResidual,"a",@progbits
	.sectionflags	@""
	.align	4
.nv.constant0.cudaEstimateResidual:
	.zero		932


//--------------------- .nv.constant0.cudaComputeLPCLattice --------------------------
	.section	.nv.constant0.cudaComputeLPCLattice,"a",@progbits
	.sectionflags	@""
	.align	4
.nv.constant0.cudaComputeLPCLattice:
	.zero		928


//--------------------- .nv.constant0.cudaComputeLPC --------------------------
	.section	.nv.constant0.cudaComputeLPC,"a",@progbits
	.sectionflags	@""
	.align	4
.nv.constant0.cudaComputeLPC:
	.zero		928


//--------------------- .nv.constant0.cudaComputeAutocor --------------------------
	.section	.nv.constant0.cudaComputeAutocor,"a",@progbits
	.sectionflags	@""
	.align	4
.nv.constant0.cudaComputeAutocor:
	.zero		940


//--------------------- .nv.constant0.cudaFindWastedBits --------------------------
	.section	.nv.constant0.cudaFindWastedBits,"a",@progbits
	.sectionflags	@""
	.align	4
.nv.constant0.cudaFindWastedBits:
	.zero		920


//--------------------- .nv.constant0.cudaChannelDecorr --------------------------
	.section	.nv.constant0.cudaChannelDecorr,"a",@progbits
	.sectionflags	@""
	.align	4
.nv.constant0.cudaChannelDecorr:
	.zero		916


//--------------------- .nv.constant0.cudaChannelDecorr2 --------------------------
	.section	.nv.constant0.cudaChannelDecorr2,"a",@progbits
	.sectionflags	@""
	.align	4
.nv.constant0.cudaChannelDecorr2:
	.zero		916


//--------------------- .nv.constant0.cudaStereoDecorr --------------------------
	.section	.nv.constant0.cudaStereoDecorr,"a",@progbits
	.sectionflags	@""
	.align	4
.nv.constant0.cudaStereoDecorr:
	.zero		916


//--------------------- SYMBOLS --------------------------

	.type		.nv.reservedSmem.offset0,@object
	.size		.nv.reservedSmem.offset0,0x4
	.type		.nv.reservedSmem.cap,@object
	.size		.nv.reservedSmem.cap,0x4
